def matmul_kernel(
    a_ptr,
    b_ptr,
    c_ptr,
    M,
    N,
    K,
    stride_am,
    stride_ak,
    stride_bk,
    stride_bn,
    stride_cm,
    stride_cn,
    BLOCK_M: tl.constexpr,
    BLOCK_N: tl.constexpr,
    BLOCK_K: tl.constexpr,
    GROUP_M: tl.constexpr,
):
    pid = tl.program_id(axis=0)
    num_pid_m = tl.cdiv(M, BLOCK_M)
    num_pid_n = tl.cdiv(N, BLOCK_N)
    num_pid_in_group = GROUP_M * num_pid_n
    group_id = pid // num_pid_in_group
    first_pid_m = group_id * GROUP_M
    group_size_m = min(num_pid_m - first_pid_m, GROUP_M)
    pid_m = first_pid_m + ((pid % num_pid_in_group) % group_size_m)
    pid_n = (pid % num_pid_in_group) // group_size_m

    offs_am = (pid_m * BLOCK_M + tl.arange(0, BLOCK_M)) % M
    offs_bn = (pid_n * BLOCK_N + tl.arange(0, BLOCK_N)) % N
    offs_k = tl.arange(0, BLOCK_K)
    a_ptrs = a_ptr + offs_am[:, None] * stride_am + offs_k[None, :] * stride_ak
    b_ptrs = b_ptr + offs_k[:, None] * stride_bk + offs_bn[None, :] * stride_bn

    acc = tl.zeros((BLOCK_M, BLOCK_N), dtype=tl.float32)
    for kk in range(0, tl.cdiv(K, BLOCK_K)):
        a = tl.load(a_ptrs, mask=offs_k[None, :] < K - kk * BLOCK_K, other=0.0)
        b = tl.load(b_ptrs, mask=offs_k[:, None] < K - kk * BLOCK_K, other=0.0)
        acc = tl.dot(a, b, acc)
        a_ptrs += BLOCK_K * stride_ak
        b_ptrs += BLOCK_K * stride_bk

    c = acc.to(c_ptr.dtype.element_ty)
    offs_cm = pid_m * BLOCK_M + tl.arange(0, BLOCK_M)
    offs_cn = pid_n * BLOCK_N + tl.arange(0, BLOCK_N)
    c_ptrs = c_ptr + offs_cm[:, None] * stride_cm + offs_cn[None, :] * stride_cn
    mask = (offs_cm[:, None] < M) & (offs_cn[None, :] < N)
    tl.store(c_ptrs, c, mask=mask)

# config = {"BLOCK_K": 128, "BLOCK_M": 64, "BLOCK_N": 512, "GROUP_M": 8, "arch": "sm_100", "dtype": "fp32", "num_ctas": 1, "num_stages": 3, "num_warps": 4}
# arch = sm_100


// ===== COMPILED SASS (sm_100a) =====

	.target	sm_100a

	.elftype	@"ET_EXEC"


//--------------------- .note.nv.tkinfo           --------------------------
	.section	.note.nv.tkinfo,"",@"SHT_NOTE"
	.sectionflags	@"SHF_NOTE_NV_TKINFO"
	.tkinfo
        /*0018*/ 	.word	0x00000081
        /*0030*/ 	.string	""
        /*0030*/ 	.string	"ptxas-blackwell"
        /*0030*/ 	.string	"Cuda compilation tools, release 12.9, V12.9.86"
        /*0030*/ 	.string	"Build cuda_12.9.r12.9/compiler.36037853_0"
        /*0030*/ 	.string	"-v  -suppress-debug-info  -lineinfo  -arch sm_100a "



//--------------------- .note.nv.cuver            --------------------------
	.section	.note.nv.cuver,"",@"SHT_NOTE"
	.sectionflags	@"SHF_NOTE_NV_CUVER"
        /*0018*/ 	.short	0x0001
        /*001a*/ 	.short	0x0064
        /*001c*/ 	.short	0x0001
        /*001e*/ 	.short	0x0000
        /*0020*/ 	.short	0x0001
        /*0022*/ 	.short	0x0000


//--------------------- .nv.info                  --------------------------
	.section	.nv.info,"",@"SHT_CUDA_INFO"
	.align	4


	//----- nvinfo : EIATTR_REGCOUNT
	.align		4
        /*0000*/ 	.byte	0x04, 0x2f
        /*0002*/ 	.short	(.L_4 - .L_3)
	.align		4
.L_3:
        /*0004*/ 	.word	index@(matmul_kernel)
        /*0008*/ 	.word	0x000000ff


	//----- nvinfo : EIATTR_FRAME_SIZE
	.align		4
.L_4:
        /*000c*/ 	.byte	0x04, 0x11
        /*000e*/ 	.short	(.L_6 - .L_5)
	.align		4
.L_5:
        /*0010*/ 	.word	index@($__internal_2_$__cuda_sm10x_tcgen05_guardrail_trap_unallocated_columns_being_dealloced)
        /*0014*/ 	.word	0x00001e50


	//----- nvinfo : EIATTR_FRAME_SIZE
	.align		4
.L_6:
        /*0018*/ 	.byte	0x04, 0x11
        /*001a*/ 	.short	(.L_8 - .L_7)
	.align		4
.L_7:
        /*001c*/ 	.word	index@($__internal_1_$__cuda_sm10x_tcgen05_guardrail_trap_phase_invalid_during_alloc)
        /*0020*/ 	.word	0x00001e50


	//----- nvinfo : EIATTR_FRAME_SIZE
	.align		4
.L_8:
        /*0024*/ 	.byte	0x04, 0x11
        /*0026*/ 	.short	(.L_10 - .L_9)
	.align		4
.L_9:
        /*0028*/ 	.word	index@($__internal_0_$__cuda_sm10x_tcgen05_guardrail_trap_col_being_dealloced_not_returned_by_alloc)
        /*002c*/ 	.word	0x00001e50


	//----- nvinfo : EIATTR_FRAME_SIZE
	.align		4
.L_10:
        /*0030*/ 	.byte	0x04, 0x11
        /*0032*/ 	.short	(.L_12 - .L_11)
	.align		4
.L_11:
        /*0034*/ 	.word	index@(matmul_kernel)
        /*0038*/ 	.word	0x00001e50


	//----- nvinfo : EIATTR_MIN_STACK_SIZE
	.align		4
.L_12:
        /*003c*/ 	.byte	0x04, 0x12
        /*003e*/ 	.short	(.L_14 - .L_13)
	.align		4
.L_13:
        /*0040*/ 	.word	index@(matmul_kernel)
        /*0044*/ 	.word	0x00001e50
.L_14:


//--------------------- .nv.info.matmul_kernel    --------------------------
	.section	.nv.info.matmul_kernel,"",@"SHT_CUDA_INFO"
	.sectionflags	@""
	.align	4


	//----- nvinfo : EIATTR_CUDA_API_VERSION
	.align		4
        /*0000*/ 	.byte	0x04, 0x37
        /*0002*/ 	.short	(.L_16 - .L_15)
.L_15:
        /*0004*/ 	.word	0x00000081


	//----- nvinfo : EIATTR_KPARAM_INFO
	.align		4
.L_16:
        /*0008*/ 	.byte	0x04, 0x17
        /*000a*/ 	.short	(.L_18 - .L_17)
.L_17:
        /*000c*/ 	.word	0x00000000
        /*0010*/ 	.short	0x000d
        /*0012*/ 	.short	0x0048
        /*0014*/ 	.byte	0x00, 0xf4, 0x21, 0x00


	//----- nvinfo : EIATTR_KPARAM_INFO
	.align		4
.L_18:
        /*0018*/ 	.byte	0x04, 0x17
        /*001a*/ 	.short	(.L_20 - .L_19)
.L_19:
        /*001c*/ 	.word	0x00000000
        /*0020*/ 	.short	0x000c
        /*0022*/ 	.short	0x0040
        /*0024*/ 	.byte	0x00, 0xf4, 0x21, 0x00


	//----- nvinfo : EIATTR_KPARAM_INFO
	.align		4
.L_20:
        /*0028*/ 	.byte	0x04, 0x17
        /*002a*/ 	.short	(.L_22 - .L_21)
.L_21:
        /*002c*/ 	.word	0x00000000
        /*0030*/ 	.short	0x000b
        /*0032*/ 	.short	0x0038
        /*0034*/ 	.byte	0x00, 0xf0, 0x11, 0x00


	//----- nvinfo : EIATTR_KPARAM_INFO
	.align		4
.L_22:
        /*0038*/ 	.byte	0x04, 0x17
        /*003a*/ 	.short	(.L_24 - .L_23)
.L_23:
        /*003c*/ 	.word	0x00000000
        /*0040*/ 	.short	0x000a
        /*0042*/ 	.short	0x0034
        /*0044*/ 	.byte	0x00, 0xf0, 0x11, 0x00


	//----- nvinfo : EIATTR_KPARAM_INFO
	.align		4
.L_24:
        /*0048*/ 	.byte	0x04, 0x17
        /*004a*/ 	.short	(.L_26 - .L_25)
.L_25:
        /*004c*/ 	.word	0x00000000
        /*0050*/ 	.short	0x0009
        /*0052*/ 	.short	0x0030
        /*0054*/ 	.byte	0x00, 0xf0, 0x11, 0x00


	//----- nvinfo : EIATTR_KPARAM_INFO
	.align		4
.L_26:
        /*0058*/ 	.byte	0x04, 0x17
        /*005a*/ 	.short	(.L_28 - .L_27)
.L_27:
        /*005c*/ 	.word	0x00000000
        /*0060*/ 	.short	0x0008
        /*0062*/ 	.short	0x002c
        /*0064*/ 	.byte	0x00, 0xf0, 0x11, 0x00


	//----- nvinfo : EIATTR_KPARAM_INFO
	.align		4
.L_28:
        /*0068*/ 	.byte	0x04, 0x17
        /*006a*/ 	.short	(.L_30 - .L_29)
.L_29:
        /*006c*/ 	.word	0x00000000
        /*0070*/ 	.short	0x0007
        /*0072*/ 	.short	0x0028
        /*0074*/ 	.byte	0x00, 0xf0, 0x11, 0x00


	//----- nvinfo : EIATTR_KPARAM_INFO
	.align		4
.L_30:
        /*0078*/ 	.byte	0x04, 0x17
        /*007a*/ 	.short	(.L_32 - .L_31)
.L_31:
        /*007c*/ 	.word	0x00000000
        /*0080*/ 	.short	0x0006
        /*0082*/ 	.short	0x0024
        /*0084*/ 	.byte	0x00, 0xf0, 0x11, 0x00


	//----- nvinfo : EIATTR_KPARAM_INFO
	.align		4
.L_32:
        /*0088*/ 	.byte	0x04, 0x17
        /*008a*/ 	.short	(.L_34 - .L_33)
.L_33:
        /*008c*/ 	.word	0x00000000
        /*0090*/ 	.short	0x0005
        /*0092*/ 	.short	0x0020
        /*0094*/ 	.byte	0x00, 0xf0, 0x11, 0x00


	//----- nvinfo : EIATTR_KPARAM_INFO
	.align		4
.L_34:
        /*0098*/ 	.byte	0x04, 0x17
        /*009a*/ 	.short	(.L_36 - .L_35)
.L_35:
        /*009c*/ 	.word	0x00000000
        /*00a0*/ 	.short	0x0004
        /*00a2*/ 	.short	0x001c
        /*00a4*/ 	.byte	0x00, 0xf0, 0x11, 0x00


	//----- nvinfo : EIATTR_KPARAM_INFO
	.align		4
.L_36:
        /*00a8*/ 	.byte	0x04, 0x17
        /*00aa*/ 	.short	(.L_38 - .L_37)
.L_37:
        /*00ac*/ 	.word	0x00000000
        /*00b0*/ 	.short	0x0003
        /*00b2*/ 	.short	0x0018
        /*00b4*/ 	.byte	0x00, 0xf0, 0x11, 0x00


	//----- nvinfo : EIATTR_KPARAM_INFO
	.align		4
.L_38:
        /*00b8*/ 	.byte	0x04, 0x17
        /*00ba*/ 	.short	(.L_40 - .L_39)
.L_39:
        /*00bc*/ 	.word	0x00000000
        /*00c0*/ 	.short	0x0002
        /*00c2*/ 	.short	0x0010
        /*00c4*/ 	.byte	0x00, 0xf4, 0x21, 0x00


	//----- nvinfo : EIATTR_KPARAM_INFO
	.align		4
.L_40:
        /*00c8*/ 	.byte	0x04, 0x17
        /*00ca*/ 	.short	(.L_42 - .L_41)
.L_41:
        /*00cc*/ 	.word	0x00000000
        /*00d0*/ 	.short	0x0001
        /*00d2*/ 	.short	0x0008
        /*00d4*/ 	.byte	0x00, 0xf4, 0x21, 0x00


	//----- nvinfo : EIATTR_KPARAM_INFO
	.align		4
.L_42:
        /*00d8*/ 	.byte	0x04, 0x17
        /*00da*/ 	.short	(.L_44 - .L_43)
.L_43:
        /*00dc*/ 	.word	0x00000000
        /*00e0*/ 	.short	0x0000
        /*00e2*/ 	.short	0x0000
        /*00e4*/ 	.byte	0x00, 0xf4, 0x21, 0x00


	//----- nvinfo : EIATTR_AT_ENTRY_FRAGMENTS
	.align		4
.L_44:
        /*00e8*/ 	.byte	0x04, 0x4f
        /*00ea*/ 	.short	(.L_46 - .L_45)


	//   ....[0]....
.L_45:
        /*00ec*/ 	.word	0x00000004


	//----- nvinfo : EIATTR_RESERVED_SMEM_USED
	.align		4
.L_46:
        /*00f0*/ 	.byte	0x01, 0x41
	.zero		2


	//----- nvinfo : EIATTR_SPARSE_MMA_MASK
	.align		4
        /*00f4*/ 	.byte	0x03, 0x50
        /*00f6*/ 	.short	0x0000


	//----- nvinfo : EIATTR_TCGEN05_1CTA_USED
	.align		4
        /*00f8*/ 	.byte	0x01, 0x51
	.zero		2


	//----- nvinfo : EIATTR_MAXREG_COUNT
	.align		4
        /*00fc*/ 	.byte	0x03, 0x1b
        /*00fe*/ 	.short	0x00ff


	//----- nvinfo : EIATTR_NUM_BARRIERS
	.align		4
        /*0100*/ 	.byte	0x02, 0x4c
        /*0102*/ 	.byte	0x01
	.zero		1


	//----- nvinfo : EIATTR_ANNOTATIONS
	.align		4
        /*0104*/ 	.byte	0x04, 0x55
        /*0106*/ 	.short	(.L_48 - .L_47)


	//   ....[0]....
.L_47:
        /*0108*/ 	.word	0x00000001
        /*010c*/ 	.byte	0x60, 0x0d, 0x00, 0x00, 0x01, 0x00, 0x00, 0x00, 0x90, 0x0e, 0x00, 0x00, 0x01, 0x00, 0x00, 0x00
        /* <DEDUP_REMOVED lines=1257> */
        /*4fac*/ 	.byte	0x40, 0x0f, 0x02, 0x00


	//----- nvinfo : EIATTR_INT_WARP_WIDE_INSTR_OFFSETS
	.align		4
.L_48:
        /*4fb0*/ 	.byte	0x04, 0x31
        /*4fb2*/ 	.short	(.L_50 - .L_49)


	//   ....[0]....
.L_49:
        /*4fb4*/ 	.word	0x00032ed0


	//   ....[1]....
        /*4fb8*/ 	.word	0x000330b0


	//   ....[2]....
        /*4fbc*/ 	.word	0x000330c0


	//   ....[3]....
        /*4fc0*/ 	.word	0x000765e0


	//   ....[4]....
        /*4fc4*/ 	.word	0x00076630


	//----- nvinfo : EIATTR_COOP_GROUP_MASK_REGIDS
	.align		4
.L_50:
        /*4fc8*/ 	.byte	0x04, 0x29
        /*4fca*/ 	.short	(.L_52 - .L_51)


	//   ....[0]....
.L_51:
        /*4fcc*/ 	.word	0xffffffff


	//   ....[1]....
        /*4fd0*/ 	.word	0xffffffff


	//   ....[2]....
        /*4fd4*/ 	.word	0xffffffff


	//   ....[3]....
        /*4fd8*/ 	.word	0xffffffff


	//----- nvinfo : EIATTR_COOP_GROUP_INSTR_OFFSETS
	.align		4
.L_52:
        /*4fdc*/ 	.byte	0x04, 0x28
        /*4fde*/ 	.short	(.L_54 - .L_53)


	//   ....[0]....
.L_53:
        /*4fe0*/ 	.word	0x00000070


	//   ....[1]....
        /*4fe4*/ 	.word	0x00000330


	//   ....[2]....
        /*4fe8*/ 	.word	0x00076470


	//   ....[3]....
        /*4fec*/ 	.word	0x000766e0


	//----- nvinfo : EIATTR_VRC_CTA_INIT_COUNT
	.align		4
.L_54:
        /*4ff0*/ 	.byte	0x02, 0x4a
        /*4ff2*/ 	.byte	0x80
	.zero		1


	//----- nvinfo : EIATTR_MBARRIER_INSTR_OFFSETS
	.align		4
        /*4ff4*/ 	.byte	0x04, 0x39
        /*4ff6*/ 	.short	(.L_56 - .L_55)


	//   ....[0]....
.L_55:
        /*4ff8*/ 	.word	0x00033170
        /*4ffc*/ 	.word	0x000000ff
        /*5000*/ 	.word	0x00000000
        /*5004*/ 	.short	0x0100
        /*5006*/ 	.byte	0x08
	.zero		1


	//   ....[1]....
        /*5008*/ 	.word	0x00033190
        /*500c*/ 	.word	0x000000ff
        /*5010*/ 	.word	0x000d8008
        /*5014*/ 	.short	0x0100
        /*5016*/ 	.byte	0x07
	.zero		1


	//   ....[2]....
        /*5018*/ 	.word	0x000594f0
        /*501c*/ 	.word	0x000000ff
        /*5020*/ 	.word	0x00000000
        /*5024*/ 	.short	0x010a
        /*5026*/ 	.byte	0x10
	.zero		1


	//   ....[3]....
        /*5028*/ 	.word	0x0006d360
        /*502c*/ 	.word	0x000000ff
        /*5030*/ 	.word	0x00000000
        /*5034*/ 	.short	0x010a
        /*5036*/ 	.byte	0x08
	.zero		1


	//   ....[4]....
        /*5038*/ 	.word	0x0006d400
        /*503c*/ 	.word	0x000000ff
        /*5040*/ 	.word	0x000d8000
        /*5044*/ 	.short	0x0108
        /*5046*/ 	.byte	0x07
	.zero		1


	//   ....[5]....
        /*5048*/ 	.word	0x0006d4a0
        /*504c*/ 	.word	0x000000ff
        /*5050*/ 	.word	0x000d8008
        /*5054*/ 	.short	0x0108
        /*5056*/ 	.byte	0x07
	.zero		1


	//   ....[6]....
        /*5058*/ 	.word	0x00076700
        /*505c*/ 	.word	0x000000ff
        /*5060*/ 	.word	0x00000000
        /*5064*/ 	.short	0x010a
        /*5066*/ 	.byte	0x10
	.zero		1


	//   ....[7]....
        /*5068*/ 	.word	0x00076730
        /*506c*/ 	.word	0x000000ff
        /*5070*/ 	.word	0x00000000
        /*5074*/ 	.short	0x010a
        /*5076*/ 	.byte	0x08
	.zero		1


	//----- nvinfo : EIATTR_NUM_MBARRIERS
	.align		4
.L_56:
        /*5078*/ 	.byte	0x03, 0x38
        /*507a*/ 	.short	0x0002


	//----- nvinfo : EIATTR_EXIT_INSTR_OFFSETS
	.align		4
        /*507c*/ 	.byte	0x04, 0x1c
        /*507e*/ 	.short	(.L_58 - .L_57)


	//   ....[0]....
.L_57:
        /*5080*/ 	.word	0x000766f0


	//----- nvinfo : EIATTR_REQNTID
	.align		4
.L_58:
        /*5084*/ 	.byte	0x04, 0x10
        /*5086*/ 	.short	(.L_60 - .L_59)
.L_59:
        /*5088*/ 	.word	0x00000080
        /*508c*/ 	.word	0x00000001
        /*5090*/ 	.word	0x00000001


	//----- nvinfo : EIATTR_CRS_STACK_SIZE
	.align		4
.L_60:
        /*5094*/ 	.byte	0x04, 0x1e
        /*5096*/ 	.short	(.L_62 - .L_61)
.L_61:
        /*5098*/ 	.word	0x00000000


	//----- nvinfo : EIATTR_CBANK_PARAM_SIZE
	.align		4
.L_62:
        /*509c*/ 	.byte	0x03, 0x19
        /*509e*/ 	.short	0x0050


	//----- nvinfo : EIATTR_PARAM_CBANK
	.align		4
        /*50a0*/ 	.byte	0x04, 0x0a
        /*50a2*/ 	.short	(.L_64 - .L_63)
	.align		4
.L_63:
        /*50a4*/ 	.word	index@(.nv.constant0.matmul_kernel)
        /*50a8*/ 	.short	0x0380
        /*50aa*/ 	.short	0x0050


	//----- nvinfo : EIATTR_SW_WAR
	.align		4
.L_64:
        /*50ac*/ 	.byte	0x04, 0x36
        /*50ae*/ 	.short	(.L_66 - .L_65)
.L_65:
        /*50b0*/ 	.word	0x00000008
.L_66:


//--------------------- .nv.compat                --------------------------
	.section	.nv.compat,"",@"SHT_CUDA_COMPAT_INFO"
	.align	4
        /*0000*/ 	.byte	0x02, 0x02, 0x02, 0x00, 0x02, 0x05, 0x05, 0x00, 0x02, 0x03, 0x00, 0x00, 0x02, 0x06, 0x01, 0x00


//--------------------- .nv.callgraph             --------------------------
	.section	.nv.callgraph,"",@"SHT_CUDA_CALLGRAPH"
	.align	4
	.sectionentsize	8
	.align		4
        /*0000*/ 	.word	0x00000000
	.align		4
        /*0004*/ 	.word	0xffffffff
	.align		4
        /*0008*/ 	.word	0x00000000
	.align		4
        /*000c*/ 	.word	0xfffffffe
	.align		4
        /*0010*/ 	.word	0x00000000
	.align		4
        /*0014*/ 	.word	0xfffffffd
	.align		4
        /*0018*/ 	.word	0x00000000
	.align		4
        /*001c*/ 	.word	0xfffffffc


//--------------------- .text.matmul_kernel       --------------------------
	.section	.text.matmul_kernel,"ax",@progbits
	.align	128
        .global         matmul_kernel
        .type           matmul_kernel,@function
        .size           matmul_kernel,(.L_x_20 - matmul_kernel)
        .other          matmul_kernel,@"STO_CUDA_ENTRY STV_DEFAULT"
matmul_kernel:
.text.matmul_kernel:
[----:B------:R-:W1:Y:S01]  /*0000*/  LDC R1, c[0x0][0x37c] ;  /* 0x0000df00ff017b82 */ /* 0x000e620000000800 */
[----:B------:R-:W2:Y:S01]  /*0010*/  S2R R0, SR_TID.X ;  /* 0x0000000000007919 */ /* 0x000ea20000002100 */
[----:B-1----:R-:W-:Y:S01]  /*0020*/  VIADD R1, R1, 0xffffe1b0 ;  /* 0xffffe1b001017836 */ /* 0x002fe20000000000 */
[----:B--2---:R-:W-:-:S13]  /*0030*/  ISETP.GE.U32.AND P0, PT, R0, 0x20, PT ;  /* 0x000000200000780c */ /* 0x004fda0003f06070 */
[----:B------:R-:W-:Y:S02]  /*0040*/  VOTEU.ANY UP0, P0 ;  /* 0x0000000000ff7886 */ /* 0x000fe40000000100 */
[----:B------:R-:W-:Y:S05]  /*0050*/  BRA.U UP0, `(.L_x_0) ;  /* 0x0000000100b87547 */ /* 0x000fea000b800000 */
[----:B------:R-:W1:Y:S01]  /*0060*/  S2UR UR6, SR_CgaCtaId ;  /* 0x00000000000679c3 */ /* 0x000e620000008800 */
[----:B------:R-:W-:Y:S01]  /*0070*/  NOP ;  /* 0x0000000000007918 */ /* 0x000fe20000000000 */
[----:B------:R-:W-:Y:S02]  /*0080*/  UMOV UR4, 0x40 ;  /* 0x0000004000047882 */ /* 0x000fe40000000000 */
[----:B-1----:R-:W-:-:S09]  /*0090*/  ULEA UR4, UR6, UR4, 0x18 ;  /* 0x0000000406047291 */ /* 0x002fd2000f8ec0ff */
[----:B------:R-:W1:Y:S01]  /*00a0*/  LDS.U8 R0, [UR4] ;  /* 0x00000004ff007984 */ /* 0x000e620008000000 */
[----:B------:R-:W-:Y:S02]  /*00b0*/  UMOV UR4, 0x400 ;  /* 0x0000040000047882 */ /* 0x000fe40000000000 */
[----:B------:R-:W-:Y:S01]  /*00c0*/  ULEA UR4, UR6, UR4, 0x18 ;  /* 0x0000000406047291 */ /* 0x000fe2000f8ec0ff */
[----:B-1----:R-:W-:-:S13]  /*00d0*/  ISETP.NE.AND P0, PT, R0, RZ, PT ;  /* 0x000000ff0000720c */ /* 0x002fda0003f05270 */
[----:B------:R-:W-:Y:S05]  /*00e0*/  @P0 BRA `(.L_x_1) ;  /* 0x00000000007c0947 */ /* 0x000fea0003800000 */
[----:B------:R-:W-:-:S13]  /*00f0*/  ELECT P0, URZ, PT ;  /* 0x0000000000ff782f */ /* 0x000fda0003800000 */
[----:B------:R-:W-:Y:S05]  /*0100*/  @!P0 BRA `(.L_x_2) ;  /* 0x0000000000848947 */ /* 0x000fea0003800000 */
[----:B------:R-:W-:Y:S01]  /*0110*/  UMOV UR5, 0x8 ;  /* 0x0000000800057882 */ /* 0x000fe20000000000 */
[----:B------:R-:W-:Y:S02]  /*0120*/  IMAD.MOV.U32 R4, RZ, RZ, 0x1 ;  /* 0x00000001ff047424 */ /* 0x000fe400078e00ff */
[----:B------:R-:W-:Y:S02]  /*0130*/  IMAD.MOV.U32 R5, RZ, RZ, 0xff ;  /* 0x000000ffff057424 */ /* 0x000fe400078e00ff */
[----:B------:R-:W-:Y:S04]  /*0140*/  DEPBAR.LE SB1, 0x36 ;  /* 0x00009d800000791a */ /* 0x000fe80000000000 */
[----:B------:R-:W1:Y:S02]  /*0150*/  UTCATOMSWS.FIND_AND_SET.ALIGN UP1, UR5, UR5 ;  /* 0x00000005000575e3 */ /* 0x000e640008020800 */
[----:B-1----:R-:W-:-:S04]  /*0160*/  PLOP3.LUT P0, PT, PT, PT, UP1, 0x80, 0x8 ;  /* 0x000000000008781c */ /* 0x002fc80003f0f018 */
[----:B------:R-:W-:-:S04]  /*0170*/  SEL R0, RZ, 0xffffffff, !P0 ;  /* 0xffffffffff007807 */ /* 0x000fc80004000000 */
[----:B------:R-:W-:Y:S01]  /*0180*/  ISETP.NE.AND P0, PT, R0, RZ, PT ;  /* 0x000000ff0000720c */ /* 0x000fe20003f05270 */
[----:B------:R-:W-:-:S12]  /*0190*/  IMAD.U32 R0, RZ, RZ, UR5 ;  /* 0x00000005ff007e24 */ /* 0x000fd8000f8e00ff */
[----:B------:R-:W-:Y:S05]  /*01a0*/  @P0 BRA `(.L_x_3) ;  /* 0x0000000000240947 */ /* 0x000fea0003800000 */
.L_x_4:
[----:B------:R-:W-:Y:S05]  /*01b0*/  NANOSLEEP 0x64 ;  /* 0x000000640000795d */ /* 0x000fea0003800000 */
[----:B------:R-:W-:-:S05]  /*01c0*/  UMOV UR5, 0x8 ;  /* 0x0000000800057882 */ /* 0x000fca0000000000 */
[----:B------:R-:W-:Y:S04]  /*01d0*/  DEPBAR.LE SB1, 0x36 ;  /* 0x00009d800000791a */ /* 0x000fe80000000000 */
[----:B------:R-:W1:Y:S02]  /*01e0*/  UTCATOMSWS.FIND_AND_SET.ALIGN UP1, UR5, UR5 ;  /* 0x00000005000575e3 */ /* 0x000e640008020800 */
[----:B-1----:R-:W-:-:S04]  /*01f0*/  PLOP3.LUT P0, PT, PT, PT, UP1, 0x80, 0x8 ;  /* 0x000000000008781c */ /* 0x002fc80003f0f018 */
[----:B------:R-:W-:-:S04]  /*0200*/  SEL R0, RZ, 0xffffffff, !P0 ;  /* 0xffffffffff007807 */ /* 0x000fc80004000000 */
[----:B------:R-:W-:Y:S01]  /*0210*/  ISETP.NE.AND P0, PT, R0, RZ, PT ;  /* 0x000000ff0000720c */ /* 0x000fe20003f05270 */
[----:B------:R-:W-:-:S12]  /*0220*/  IMAD.U32 R0, RZ, RZ, UR5 ;  /* 0x00000005ff007e24 */ /* 0x000fd8000f8e00ff */
[----:B------:R-:W-:Y:S05]  /*0230*/  @!P0 BRA `(.L_x_4) ;  /* 0xfffffffc00dc8947 */ /* 0x000fea000383ffff */
.L_x_3:
[C---:B------:R-:W-:Y:S01]  /*0240*/  VIADD R3, R0.reuse, 0x10 ;  /* 0x0000001000037836 */ /* 0x040fe20000000000 */
[----:B------:R-:W-:Y:S01]  /*0250*/  UMOV UR5, 0x50 ;  /* 0x0000005000057882 */ /* 0x000fe20000000000 */
[----:B------:R-:W-:Y:S01]  /*0260*/  SHF.L.U32 R2, R5, R0, RZ ;  /* 0x0000000005027219 */ /* 0x000fe200000006ff */
[----:B------:R-:W-:Y:S01]  /*0270*/  ULEA UR5, UR6, UR5, 0x18 ;  /* 0x0000000506057291 */ /* 0x000fe2000f8ec0ff */
[----:B------:R-:W-:Y:S01]  /*0280*/  IMAD.SHL.U32 R0, R0, 0x20, RZ ;  /* 0x0000002000007824 */ /* 0x000fe200078e00ff */
[----:B------:R-:W-:-:S04]  /*0290*/  SHF.L.U32 R3, R4, R3, RZ ;  /* 0x0000000304037219 */ /* 0x000fc800000006ff */
[----:B------:R-:W-:-:S05]  /*02a0*/  LOP3.LUT R2, R3, R2, RZ, 0xfc, !PT ;  /* 0x0000000203027212 */ /* 0x000fca00078efcff */
[----:B------:R1:W-:Y:S04]  /*02b0*/  ATOMS.OR RZ, [UR5], R2 ;  /* 0x00000002ffff798c */ /* 0x0003e8000b000005 */
[----:B------:R1:W-:Y:S01]  /*02c0*/  STS [UR4], R0 ;  /* 0x00000000ff007988 */ /* 0x0003e20008000804 */
[----:B------:R-:W-:Y:S05]  /*02d0*/  BRA `(.L_x_2) ;  /* 0x0000000000107947 */ /* 0x000fea0003800000 */
.L_x_1:
[----:B------:R-:W-:Y:S01]  /*02e0*/  IMAD.MOV.U32 R0, RZ, RZ, -0x1 ;  /* 0xffffffffff007424 */ /* 0x000fe200078e00ff */
[----:B------:R-:W-:-:S04]  /*02f0*/  MOV R2, 0x320 ;  /* 0x0000032000027802 */ /* 0x000fc80000000f00 */
[----:B------:R1:W-:Y:S03]  /*0300*/  STS [UR4], R0 ;  /* 0x00000000ff007988 */ /* 0x0003e60008000804 */
[----:B-1----:R-:W-:Y:S05]  /*0310*/  CALL.REL.NOINC `($__internal_1_$__cuda_sm10x_tcgen05_guardrail_trap_phase_invalid_during_alloc) ;  /* 0x00000764001c7944 */ /* 0x002fea0003c00000 */
.L_x_2:
[----:B------:R-:W-:Y:S05]  /*0320*/  WARPSYNC.ALL ;  /* 0x0000000000007948 */ /* 0x000fea0003800000 */
[----:B------:R-:W-:Y:S01]  /*0330*/  NOP ;  /* 0x0000000000007918 */ /* 0x000fe20000000000 */
.L_x_0:
[----:B------:R-:W2:Y:S01]  /*0340*/  LDC.64 R222, c[0x0][0x398] ;  /* 0x0000e600ffde7b82 */ /* 0x000ea20000000a00 */
[----:B------:R-:W3:Y:S01]  /*0350*/  S2R R5, SR_CTAID.X ;  /* 0x0000000000057919 */ /* 0x000ee20000002500 */
[----:B------:R-:W-:Y:S01]  /*0360*/  UMOV UR7, 0x400 ;  /* 0x0000040000077882 */ /* 0x000fe20000000000 */
[----:B------:R-:W4:Y:S01]  /*0370*/  LDCU.64 UR14, c[0x0][0x3a8] ;  /* 0x00007500ff0e77ac */ /* 0x000f220008000a00 */
[----:B------:R-:W1:Y:S01]  /*0380*/  S2R R14, SR_TID.X ;  /* 0x00000000000e7919 */ /* 0x000e620000002100 */
[----:B------:R-:W1:Y:S03]  /*0390*/  LDCU UR5, c[0x0][0x3a4] ;  /* 0x00007480ff0577ac */ /* 0x000e660008000800 */
[----:B------:R-:W1:Y:S01]  /*03a0*/  S2UR UR4, SR_CgaCtaId ;  /* 0x00000000000479c3 */ /* 0x000e620000008800 */
[----:B------:R-:W1:Y:S01]  /*03b0*/  LDCU.128 UR20, c[0x0][0x380] ;  /* 0x00007000ff1477ac */ /* 0x000e620008000c00 */
[----:B------:R-:W1:Y:S01]  /*03c0*/  LDCU UR50, c[0x0][0x39c] ;  /* 0x00007380ff3277ac */ /* 0x000e620008000800 */
[----:B------:R-:W1:Y:S01]  /*03d0*/  LDCU UR49, c[0x0][0x3b0] ;  /* 0x00007600ff3177ac */ /* 0x000e620008000800 */
[----:B------:R-:W1:Y:S02]  /*03e0*/  LDCU UR48, c[0x0][0x3b0] ;  /* 0x00007600ff3077ac */ /* 0x000e640008000800 */
[----:B-12---:R-:W-:Y:S01]  /*03f0*/  VIADD R0, R223, 0x1ff ;  /* 0x000001ffdf007836 */ /* 0x006fe20000000000 */
[----:B------:R-:W-:-:S02]  /*0400*/  IABS R223, R223 ;  /* 0x000000df00df7213 */ /* 0x000fc40000000000 */
[----:B------:R-:W-:Y:S01]  /*0410*/  IABS R220, R222 ;  /* 0x000000de00dc7213 */ /* 0x000fe20000000000 */
[----:B------:R-:W1:Y:S01]  /*0420*/  LDCU UR47, c[0x0][0x3b0] ;  /* 0x00007600ff2f77ac */ /* 0x000e620008000800 */
[----:B------:R-:W-:Y:S01]  /*0430*/  SHF.R.S32.HI R3, RZ, 0x1f, R0 ;  /* 0x0000001fff037819 */ /* 0x000fe20000011400 */
[----:B------:R-:W-:-:S03]  /*0440*/  ULEA UR7, UR4, UR7, 0x18 ;  /* 0x0000000704077291 */ /* 0x000fc6000f8ec0ff */
[----:B------:R-:W-:Y:S01]  /*0450*/  LEA.HI R3, R3, R0, RZ, 0x9 ;  /* 0x0000000003037211 */ /* 0x000fe200078f48ff */
[----:B------:R-:W-:Y:S01]  /*0460*/  BAR.SYNC.DEFER_BLOCKING 0x0 ;  /* 0x0000000000007b1d */ /* 0x000fe20000010000 */
[----:B---3--:R-:W-:Y:S02]  /*0470*/  IABS R8, R5 ;  /* 0x0000000500087213 */ /* 0x008fe40000000000 */
[----:B------:R-:W-:-:S03]  /*0480*/  SHF.R.S32.HI R3, RZ, 0x9, R3 ;  /* 0x00000009ff037819 */ /* 0x000fc60000011403 */
[----:B------:R-:W2:Y:S02]  /*0490*/  LDCU UR46, c[0x0][0x3b0] ;  /* 0x00007600ff2e77ac */ /* 0x000ea40008000800 */
[----:B------:R-:W-:Y:S01]  /*04a0*/  IMAD.SHL.U32 R4, R3, 0x8, RZ ;  /* 0x0000000803047824 */ /* 0x000fe200078e00ff */
[----:B------:R-:W3:Y:S04]  /*04b0*/  LDCU UR45, c[0x0][0x3b0] ;  /* 0x00007600ff2d77ac */ /* 0x000ee80008000800 */
[-C--:B------:R-:W-:Y:S01]  /*04c0*/  IABS R7, R4.reuse ;  /* 0x0000000400077213 */ /* 0x080fe20000000000 */
[----:B------:R-:W1:Y:S01]  /*04d0*/  LDCU UR44, c[0x0][0x3b0] ;  /* 0x00007600ff2c77ac */ /* 0x000e620008000800 */
[----:B------:R-:W-:Y:S02]  /*04e0*/  IABS R10, R4 ;  /* 0x00000004000a7213 */ /* 0x000fe40000000000 */
[----:B------:R-:W1:Y:S01]  /*04f0*/  I2F.RP R0, R7 ;  /* 0x0000000700007306 */ /* 0x000e620000209400 */
[----:B------:R-:W2:Y:S01]  /*0500*/  LDCU UR43, c[0x0][0x3b0] ;  /* 0x00007600ff2b77ac */ /* 0x000ea20008000800 */
[----:B------:R-:W2:Y:S01]  /*0510*/  LDCU UR42, c[0x0][0x3b0] ;  /* 0x00007600ff2a77ac */ /* 0x000ea20008000800 */
[----:B------:R-:W2:Y:S01]  /*0520*/  LDS R13, [UR7] ;  /* 0x00000007ff0d7984 */ /* 0x000ea20008000800 */
[----:B------:R-:W2:Y:S01]  /*0530*/  LDCU UR41, c[0x0][0x3b0] ;  /* 0x00007600ff2977ac */ /* 0x000ea20008000800 */
[----:B------:R-:W2:Y:S03]  /*0540*/  LDCU UR39, c[0x0][0x3b0] ;  /* 0x00007600ff2777ac */ /* 0x000ea60008000800 */
[----:B-1----:R-:W1:Y:S01]  /*0550*/  MUFU.RCP R0, R0 ;  /* 0x0000000000007308 */ /* 0x002e620000001000 */
[----:B------:R-:W2:Y:S01]  /*0560*/  LDCU UR38, c[0x0][0x3b0] ;  /* 0x00007600ff2677ac */ /* 0x000ea20008000800 */
[----:B------:R-:W2:Y:S01]  /*0570*/  LDCU UR37, c[0x0][0x3b0] ;  /* 0x00007600ff2577ac */ /* 0x000ea20008000800 */
[----:B------:R-:W2:Y:S01]  /*0580*/  LDCU UR36, c[0x0][0x3b0] ;  /* 0x00007600ff2477ac */ /* 0x000ea20008000800 */
[----:B------:R-:W2:Y:S01]  /*0590*/  LDCU UR35, c[0x0][0x3b0] ;  /* 0x00007600ff2377ac */ /* 0x000ea20008000800 */
[----:B-1----:R-:W-:Y:S01]  /*05a0*/  VIADD R2, R0, 0xffffffe ;  /* 0x0ffffffe00027836 */ /* 0x002fe20000000000 */
[----:B------:R-:W1:Y:S01]  /*05b0*/  LDCU UR34, c[0x0][0x3b0] ;  /* 0x00007600ff2277ac */ /* 0x000e620008000800 */
[----:B------:R-:W-:-:S02]  /*05c0*/  IMAD.MOV R0, RZ, RZ, -R10 ;  /* 0x000000ffff007224 */ /* 0x000fc400078e0a0a */
[----:B------:R2:W1:Y:S01]  /*05d0*/  F2I.FTZ.U32.TRUNC.NTZ R3, R2 ;  /* 0x0000000200037305 */ /* 0x000462000021f000 */
[----:B------:R-:W3:Y:S01]  /*05e0*/  LDCU UR33, c[0x0][0x3b0] ;  /* 0x00007600ff2177ac */ /* 0x000ee20008000800 */
[----:B------:R-:W3:Y:S01]  /*05f0*/  LDCU UR32, c[0x0][0x3b0] ;  /* 0x00007600ff2077ac */ /* 0x000ee20008000800 */
[----:B--2---:R-:W-:Y:S01]  /*0600*/  IMAD.MOV.U32 R2, RZ, RZ, RZ ;  /* 0x000000ffff027224 */ /* 0x004fe200078e00ff */
[----:B------:R-:W2:Y:S01]  /*0610*/  LDCU UR31, c[0x0][0x3b0] ;  /* 0x00007600ff1f77ac */ /* 0x000ea20008000800 */
[----:B------:R-:W-:Y:S01]  /*0620*/  R2UR UR10, R13 ;  /* 0x000000000d0a72ca */ /* 0x000fe200000e0000 */
[----:B------:R-:W2:Y:S01]  /*0630*/  LDCU UR30, c[0x0][0x3b0] ;  /* 0x00007600ff1e77ac */ /* 0x000ea20008000800 */
[----:B-1----:R-:W-:Y:S01]  /*0640*/  IMAD.MOV R6, RZ, RZ, -R3 ;  /* 0x000000ffff067224 */ /* 0x002fe200078e0a03 */
[----:B------:R-:W1:Y:S03]  /*0650*/  LDCU UR29, c[0x0][0x3b0] ;  /* 0x00007600ff1d77ac */ /* 0x000e660008000800 */
[----:B------:R-:W-:-:S02]  /*0660*/  IMAD R9, R6, R7, RZ ;  /* 0x0000000706097224 */ /* 0x000fc400078e02ff */
[----:B------:R-:W-:Y:S01]  /*0670*/  IMAD.MOV.U32 R6, RZ, RZ, R8 ;  /* 0x000000ffff067224 */ /* 0x000fe200078e0008 */
[----:B------:R-:W1:Y:S01]  /*0680*/  LDCU UR28, c[0x0][0x3b0] ;  /* 0x00007600ff1c77ac */ /* 0x000e620008000800 */
[----:B------:R-:W-:Y:S01]  /*0690*/  IMAD.HI.U32 R3, R3, R9, R2 ;  /* 0x0000000903037227 */ /* 0x000fe200078e0002 */
[----:B------:R-:W1:Y:S05]  /*06a0*/  LDCU UR27, c[0x0][0x3b0] ;  /* 0x00007600ff1b77ac */ /* 0x000e6a0008000800 */
[----:B------:R-:W-:Y:S01]  /*06b0*/  IMAD.HI.U32 R3, R3, R6, RZ ;  /* 0x0000000603037227 */ /* 0x000fe200078e00ff */
[----:B------:R-:W1:Y:S03]  /*06c0*/  LDCU UR26, c[0x0][0x3b0] ;  /* 0x00007600ff1a77ac */ /* 0x000e660008000800 */
[----:B------:R-:W-:Y:S01]  /*06d0*/  IMAD R0, R3, R0, R6 ;  /* 0x0000000003007224 */ /* 0x000fe200078e0206 */
[----:B------:R-:W1:Y:S01]  /*06e0*/  LDCU UR25, c[0x0][0x3b0] ;  /* 0x00007600ff1977ac */ /* 0x000e620008000800 */
[----:B------:R-:W2:Y:S03]  /*06f0*/  I2F.RP R6, R220 ;  /* 0x000000dc00067306 */ /* 0x000ea60000209400 */
[----:B------:R-:W-:Y:S01]  /*0700*/  ISETP.GT.U32.AND P1, PT, R7, R0, PT ;  /* 0x000000000700720c */ /* 0x000fe20003f24070 */
[----:B------:R-:W1:Y:S01]  /*0710*/  LDCU UR24, c[0x0][0x3b0] ;  /* 0x00007600ff1877ac */ /* 0x000e620008000800 */
[----:B------:R-:W1:Y:S01]  /*0720*/  LDCU UR19, c[0x0][0x3b0] ;  /* 0x00007600ff1377ac */ /* 0x000e620008000800 */
[----:B------:R-:W1:Y:S02]  /*0730*/  LDCU UR18, c[0x0][0x3b0] ;  /* 0x00007600ff1277ac */ /* 0x000e640008000800 */
[----:B--2---:R-:W-:Y:S08]  /*0740*/  MUFU.RCP R6, R6 ;  /* 0x0000000600067308 */ /* 0x004ff00000001000 */
[----:B------:R-:W-:Y:S01]  /*0750*/  @!P1 IMAD.IADD R0, R0, 0x1, -R7 ;  /* 0x0000000100009824 */ /* 0x000fe200078e0a07 */
[----:B------:R-:W2:Y:S01]  /*0760*/  LDCU UR16, c[0x0][0x3b0] ;  /* 0x00007600ff1077ac */ /* 0x000ea20008000800 */
[----:B------:R-:W-:Y:S01]  /*0770*/  @!P1 VIADD R3, R3, 0x1 ;  /* 0x0000000103039836 */ /* 0x000fe20000000000 */
[----:B------:R-:W-:-:S02]  /*0780*/  ISETP.NE.AND P1, PT, R4, RZ, PT ;  /* 0x000000ff0400720c */ /* 0x000fc40003f25270 */
[----:B------:R-:W-:Y:S01]  /*0790*/  ISETP.GE.U32.AND P0, PT, R0, R7, PT ;  /* 0x000000070000720c */ /* 0x000fe20003f06070 */
[----:B------:R-:W1:Y:S01]  /*07a0*/  LDCU UR13, c[0x0][0x3b0] ;  /* 0x00007600ff0d77ac */ /* 0x000e620008000800 */
[-C--:B------:R-:W-:Y:S01]  /*07b0*/  LOP3.LUT R0, R5, R4.reuse, RZ, 0x3c, !PT ;  /* 0x0000000405007212 */ /* 0x080fe200078e3cff */
[----:B------:R-:W1:Y:S03]  /*07c0*/  LDCU UR12, c[0x0][0x3b0] ;  /* 0x00007600ff0c77ac */ /* 0x000e660008000800 */
[----:B------:R-:W-:Y:S01]  /*07d0*/  ISETP.GE.AND P2, PT, R0, RZ, PT ;  /* 0x000000ff0000720c */ /* 0x000fe20003f46270 */
[----:B------:R-:W-:Y:S01]  /*07e0*/  VIADD R0, R222, 0x3f ;  /* 0x0000003fde007836 */ /* 0x000fe20000000000 */
[----:B------:R-:W1:Y:S05]  /*07f0*/  LDCU UR9, c[0x0][0x3b0] ;  /* 0x00007600ff0977ac */ /* 0x000e6a0008000800 */
[----:B------:R-:W-:Y:S01]  /*0800*/  @P0 VIADD R3, R3, 0x1 ;  /* 0x0000000103030836 */ /* 0x000fe20000000000 */
[----:B------:R-:W1:Y:S03]  /*0810*/  LDCU UR8, c[0x0][0x3b0] ;  /* 0x00007600ff0877ac */ /* 0x000e660008000800 */
[----:B------:R-:W-:Y:S01]  /*0820*/  IMAD.MOV.U32 R2, RZ, RZ, R3 ;  /* 0x000000ffff027224 */ /* 0x000fe200078e0003 */
[----:B------:R-:W-:Y:S01]  /*0830*/  SHF.R.S32.HI R3, RZ, 0x1f, R0 ;  /* 0x0000001fff037819 */ /* 0x000fe20000011400 */
[----:B------:R-:W1:Y:S02]  /*0840*/  LDCU UR6, c[0x0][0x3b0] ;  /* 0x00007600ff0677ac */ /* 0x000e640008000800 */
[----:B------:R-:W-:Y:S01]  /*0850*/  @!P2 IMAD.MOV R2, RZ, RZ, -R2 ;  /* 0x000000ffff02a224 */ /* 0x000fe200078e0a02 */
[----:B------:R-:W-:Y:S01]  /*0860*/  @!P1 LOP3.LUT R2, RZ, R4, RZ, 0x33, !PT ;  /* 0x00000004ff029212 */ /* 0x000fe200078e33ff */
[----:B------:R-:W1:Y:S01]  /*0870*/  LDCU UR11, c[0x0][0x3b0] ;  /* 0x00007600ff0b77ac */ /* 0x000e620008000800 */
[----:B------:R-:W-:-:S03]  /*0880*/  LEA.HI R3, R3, R0, RZ, 0x6 ;  /* 0x0000000003037211 */ /* 0x000fc600078f30ff */
[----:B------:R-:W-:Y:S01]  /*0890*/  IMAD.SHL.U32 R10, R2, 0x8, RZ ;  /* 0x00000008020a7824 */ /* 0x000fe200078e00ff */
[----:B------:R-:W1:Y:S01]  /*08a0*/  LDCU UR77, c[0x0][0x3b0] ;  /* 0x00007600ff4d77ac */ /* 0x000e620008000800 */
[----:B------:R-:W-:-:S03]  /*08b0*/  IMAD.MOV R2, RZ, RZ, -R2 ;  /* 0x000000ffff027224 */ /* 0x000fc600078e0a02 */
[----:B------:R-:W-:Y:S01]  /*08c0*/  LEA.HI.SX32 R3, R3, -R10, 0x1a ;  /* 0x8000000a03037211 */ /* 0x000fe200078fd2ff */
[----:B------:R-:W-:Y:S01]  /*08d0*/  IMAD R12, R4, R2, R5 ;  /* 0x00000002040c7224 */ /* 0x000fe200078e0205 */
[----:B------:R-:W1:Y:S01]  /*08e0*/  LDCU UR75, c[0x0][0x3b0] ;  /* 0x00007600ff4b77ac */ /* 0x000e620008000800 */
[----:B------:R-:W-:Y:S01]  /*08f0*/  IMAD.MOV.U32 R2, RZ, RZ, RZ ;  /* 0x000000ffff027224 */ /* 0x000fe200078e00ff */
[----:B------:R-:W-:Y:S01]  /*0900*/  VIMNMX R11, PT, PT, R3, 0x8, PT ;  /* 0x00000008030b7848 */ /* 0x000fe20003fe0100 */
[----:B------:R-:W1:Y:S03]  /*0910*/  LDCU UR74, c[0x0][0x3b0] ;  /* 0x00007600ff4a77ac */ /* 0x000e660008000800 */
[-C--:B------:R-:W-:Y:S02]  /*0920*/  IABS R9, R11.reuse ;  /* 0x0000000b00097213 */ /* 0x080fe40000000000 */
[----:B------:R-:W-:Y:S01]  /*0930*/  IABS R4, R11 ;  /* 0x0000000b00047213 */ /* 0x000fe20000000000 */
[----:B------:R-:W1:Y:S01]  /*0940*/  LDCU UR73, c[0x0][0x3b0] ;  /* 0x00007600ff4977ac */ /* 0x000e620008000800 */
[----:B------:R-:W2:Y:S03]  /*0950*/  I2F.RP R0, R9 ;  /* 0x0000000900007306 */ /* 0x000ea60000209400 */
[----:B------:R-:W-:Y:S01]  /*0960*/  IMAD.MOV R4, RZ, RZ, -R4 ;  /* 0x000000ffff047224 */ /* 0x000fe200078e0a04 */
[----:B------:R-:W1:Y:S01]  /*0970*/  LDCU UR72, c[0x0][0x3b0] ;  /* 0x00007600ff4877ac */ /* 0x000e620008000800 */
[----:B------:R-:W1:Y:S01]  /*0980*/  LDCU UR71, c[0x0][0x3b0] ;  /* 0x00007600ff4777ac */ /* 0x000e620008000800 */
[----:B------:R-:W1:Y:S02]  /*0990*/  LDCU UR70, c[0x0][0x3b0] ;  /* 0x00007600ff4677ac */ /* 0x000e640008000800 */
[----:B--2---:R-:W2:Y:S01]  /*09a0*/  MUFU.RCP R0, R0 ;  /* 0x0000000000007308 */ /* 0x004ea20000001000 */
[----:B------:R-:W1:Y:S01]  /*09b0*/  LDCU UR69, c[0x0][0x3b0] ;  /* 0x00007600ff4577ac */ /* 0x000e620008000800 */
[----:B------:R-:W1:Y:S01]  /*09c0*/  LDCU UR76, c[0x0][0x3b0] ;  /* 0x00007600ff4c77ac */ /* 0x000e620008000800 */
[----:B------:R-:W1:Y:S01]  /*09d0*/  LDCU UR40, c[0x0][0x3b0] ;  /* 0x00007600ff2877ac */ /* 0x000e620008000800 */
[----:B------:R-:W1:Y:S01]  /*09e0*/  LDCU UR68, c[0x0][0x3b0] ;  /* 0x00007600ff4477ac */ /* 0x000e620008000800 */
[----:B--2---:R-:W-:Y:S01]  /*09f0*/  VIADD R3, R0, 0xffffffe ;  /* 0x0ffffffe00037836 */ /* 0x004fe20000000000 */
[----:B------:R-:W-:Y:S01]  /*0a00*/  IABS R0, R12 ;  /* 0x0000000c00007213 */ /* 0x000fe20000000000 */
[----:B------:R-:W2:Y:S04]  /*0a10*/  LDCU UR67, c[0x0][0x3b0] ;  /* 0x00007600ff4377ac */ /* 0x000ea80008000800 */
[----:B------:R-:W1:Y:S01]  /*0a20*/  F2I.FTZ.U32.TRUNC.NTZ R3, R3 ;  /* 0x0000000300037305 */ /* 0x000e62000021f000 */
[----:B------:R-:W2:Y:S01]  /*0a30*/  LDCU UR66, c[0x0][0x3b0] ;  /* 0x00007600ff4277ac */ /* 0x000ea20008000800 */
[----:B------:R-:W2:Y:S01]  /*0a40*/  LDCU UR65, c[0x0][0x3b0] ;  /* 0x00007600ff4177ac */ /* 0x000ea20008000800 */
[----:B------:R-:W2:Y:S01]  /*0a50*/  LDCU UR64, c[0x0][0x3b0] ;  /* 0x00007600ff4077ac */ /* 0x000ea20008000800 */
[----:B------:R-:W2:Y:S01]  /*0a60*/  LDCU UR63, c[0x0][0x3b0] ;  /* 0x00007600ff3f77ac */ /* 0x000ea20008000800 */
[--C-:B-1----:R-:W-:Y:S01]  /*0a70*/  IMAD.MOV R8, RZ, RZ, -R3.reuse ;  /* 0x000000ffff087224 */ /* 0x102fe200078e0a03 */
[----:B------:R-:W1:Y:S03]  /*0a80*/  LDCU UR62, c[0x0][0x3b0] ;  /* 0x00007600ff3e77ac */ /* 0x000e660008000800 */
[----:B------:R-:W-:Y:S01]  /*0a90*/  IMAD R5, R8, R9, RZ ;  /* 0x0000000908057224 */ /* 0x000fe200078e02ff */
[----:B------:R-:W1:Y:S03]  /*0aa0*/  LDCU UR61, c[0x0][0x3b0] ;  /* 0x00007600ff3d77ac */ /* 0x000e660008000800 */
[----:B------:R-:W-:Y:S01]  /*0ab0*/  IMAD.HI.U32 R3, R3, R5, R2 ;  /* 0x0000000503037227 */ /* 0x000fe200078e0002 */
[----:B------:R-:W1:Y:S03]  /*0ac0*/  LDCU UR60, c[0x0][0x3b0] ;  /* 0x00007600ff3c77ac */ /* 0x000e660008000800 */
[----:B------:R-:W-:-:S02]  /*0ad0*/  IMAD.MOV.U32 R2, RZ, RZ, R223 ;  /* 0x000000ffff027224 */ /* 0x000fc400078e00df */
[----:B------:R-:W-:Y:S01]  /*0ae0*/  IMAD.HI.U32 R3, R3, R0, RZ ;  /* 0x0000000003037227 */ /* 0x000fe200078e00ff */
[----:B------:R-:W1:Y:S01]  /*0af0*/  LDCU UR59, c[0x0][0x3b0] ;  /* 0x00007600ff3b77ac */ /* 0x000e620008000800 */
[----:B------:R-:W2:Y:S02]  /*0b00*/  I2F.RP R7, R2 ;  /* 0x0000000200077306 */ /* 0x000ea40000209400 */
[----:B------:R-:W-:Y:S01]  /*0b10*/  IMAD R0, R3, R4, R0 ;  /* 0x0000000403007224 */ /* 0x000fe200078e0200 */
[----:B------:R-:W1:Y:S01]  /*0b20*/  LDCU UR58, c[0x0][0x3b0] ;  /* 0x00007600ff3a77ac */ /* 0x000e620008000800 */
[----:B------:R-:W-:-:S03]  /*0b30*/  VIADD R4, R6, 0xffffffe ;  /* 0x0ffffffe06047836 */ /* 0x000fc60000000000 */
[----:B------:R-:W-:Y:S01]  /*0b40*/  ISETP.GT.U32.AND P1, PT, R9, R0, PT ;  /* 0x000000000900720c */ /* 0x000fe20003f24070 */
[----:B------:R-:W1:Y:S01]  /*0b50*/  F2I.FTZ.U32.TRUNC.NTZ R5, R4 ;  /* 0x0000000400057305 */ /* 0x000e62000021f000 */
[----:B------:R-:W3:Y:S01]  /*0b60*/  LDCU UR57, c[0x0][0x3b0] ;  /* 0x00007600ff3977ac */ /* 0x000ee20008000800 */
[----:B------:R-:W3:Y:S06]  /*0b70*/  LDCU UR56, c[0x0][0x3b0] ;  /* 0x00007600ff3877ac */ /* 0x000eec0008000800 */
[----:B--2---:R-:W2:Y:S01]  /*0b80*/  MUFU.RCP R7, R7 ;  /* 0x0000000700077308 */ /* 0x004ea20000001000 */
[----:B------:R-:W3:Y:S03]  /*0b90*/  LDCU UR55, c[0x0][0x3b0] ;  /* 0x00007600ff3777ac */ /* 0x000ee60008000800 */
[----:B------:R-:W-:Y:S01]  /*0ba0*/  @!P1 IMAD.IADD R0, R0, 0x1, -R9 ;  /* 0x0000000100009824 */ /* 0x000fe200078e0a09 */
[----:B------:R-:W3:Y:S01]  /*0bb0*/  LDCU UR54, c[0x0][0x3b0] ;  /* 0x00007600ff3677ac */ /* 0x000ee20008000800 */
[----:B------:R-:W-:Y:S01]  /*0bc0*/  @!P1 VIADD R3, R3, 0x1 ;  /* 0x0000000103039836 */ /* 0x000fe20000000000 */
[----:B------:R-:W-:Y:S01]  /*0bd0*/  ISETP.NE.AND P1, PT, R11, RZ, PT ;  /* 0x000000ff0b00720c */ /* 0x000fe20003f25270 */
[----:B-1----:R-:W-:Y:S01]  /*0be0*/  IMAD.MOV R219, RZ, RZ, -R5 ;  /* 0x000000ffffdb7224 */ /* 0x002fe200078e0a05 */
[----:B------:R-:W-:Y:S01]  /*0bf0*/  BAR.SYNC.DEFER_BLOCKING 0x0 ;  /* 0x0000000000007b1d */ /* 0x000fe20000010000 */
[----:B------:R-:W-:-:S02]  /*0c00*/  ISETP.GE.U32.AND P0, PT, R0, R9, PT ;  /* 0x000000090000720c */ /* 0x000fc40003f06070 */
[----:B------:R-:W-:Y:S01]  /*0c10*/  LOP3.LUT R0, R12, R11, RZ, 0x3c, !PT ;  /* 0x0000000b0c007212 */ /* 0x000fe200078e3cff */
[----:B------:R-:W-:Y:S02]  /*0c20*/  IMAD R219, R219, R220, RZ ;  /* 0x000000dcdbdb7224 */ /* 0x000fe400078e02ff */
[----:B------:R-:W1:Y:S01]  /*0c30*/  LDCU UR53, c[0x0][0x3b0] ;  /* 0x00007600ff3577ac */ /* 0x000e620008000800 */
[----:B------:R-:W-:Y:S01]  /*0c40*/  ISETP.GE.AND P2, PT, R0, RZ, PT ;  /* 0x000000ff0000720c */ /* 0x000fe20003f46270 */
[----:B--2---:R-:W-:Y:S01]  /*0c50*/  VIADD R8, R7, 0xffffffe ;  /* 0x0ffffffe07087836 */ /* 0x004fe20000000000 */
[----:B------:R-:W-:Y:S01]  /*0c60*/  SHF.R.U32.HI R0, RZ, 0x5, R14 ;  /* 0x00000005ff007819 */ /* 0x000fe2000001160e */
[----:B------:R-:W2:Y:S02]  /*0c70*/  LDCU UR52, c[0x0][0x3b0] ;  /* 0x00007600ff3477ac */ /* 0x000ea40008000800 */
[----:B------:R-:W1:Y:S01]  /*0c80*/  F2I.FTZ.U32.TRUNC.NTZ R7, R8 ;  /* 0x0000000800077305 */ /* 0x000e62000021f000 */
[----:B------:R-:W-:Y:S01]  /*0c90*/  R2UR UR17, R0 ;  /* 0x00000000001172ca */ /* 0x000fe200000e0000 */
[----:B------:R-:W-:Y:S01]  /*0ca0*/  @P0 VIADD R3, R3, 0x1 ;  /* 0x0000000103030836 */ /* 0x000fe20000000000 */
[----:B------:R-:W-:Y:S01]  /*0cb0*/  LOP3.LUT R0, R14, 0x40, RZ, 0xc0, !PT ;  /* 0x000000400e007812 */ /* 0x000fe200078ec0ff */
[----:B------:R-:W2:Y:S02]  /*0cc0*/  LDCU UR51, c[0x0][0x3b0] ;  /* 0x00007600ff3377ac */ /* 0x000ea40008000800 */
[----:B------:R-:W-:-:S02]  /*0cd0*/  IMAD.MOV.U32 R6, RZ, RZ, R3 ;  /* 0x000000ffff067224 */ /* 0x000fc400078e0003 */
[----:B------:R-:W-:Y:S02]  /*0ce0*/  IMAD.SHL.U32 R3, R14, 0x10, RZ ;  /* 0x000000100e037824 */ /* 0x000fe400078e00ff */
[----:B------:R-:W-:Y:S01]  /*0cf0*/  @!P2 IMAD.MOV R6, RZ, RZ, -R6 ;  /* 0x000000ffff06a224 */ /* 0x000fe200078e0a06 */
[----:B------:R-:W-:Y:S02]  /*0d00*/  @!P1 LOP3.LUT R6, RZ, R11, RZ, 0x33, !PT ;  /* 0x0000000bff069212 */ /* 0x000fe400078e33ff */
[----:B------:R-:W-:Y:S01]  /*0d10*/  LOP3.LUT R3, R3, 0x70, RZ, 0xc0, !PT ;  /* 0x0000007003037812 */ /* 0x000fe200078ec0ff */
[----:B-1----:R-:W-:-:S03]  /*0d20*/  IMAD.MOV R4, RZ, RZ, -R7 ;  /* 0x000000ffff047224 */ /* 0x002fc600078e0a07 */
[----:B------:R-:W-:Y:S01]  /*0d30*/  LEA.HI R0, R0, R3, RZ, 0x1c ;  /* 0x0000000300007211 */ /* 0x000fe200078fe0ff */
[----:B------:R-:W-:Y:S02]  /*0d40*/  IMAD.MOV R216, RZ, RZ, -R6 ;  /* 0x000000ffffd87224 */ /* 0x000fe400078e0a06 */
[----:B------:R-:W-:Y:S02]  /*0d50*/  IMAD.MOV.U32 R3, RZ, RZ, R4 ;  /* 0x000000ffff037224 */ /* 0x000fe400078e0004 */
[----:B------:R1:W-:Y:S01]  /*0d60*/  STL [R1+0xc38], R0 ;  /* 0x000c380001007387 */ /* 0x0003e20000100800 */
[----:B------:R-:W-:Y:S02]  /*0d70*/  IMAD.MOV.U32 R4, RZ, RZ, RZ ;  /* 0x000000ffff047224 */ /* 0x000fe400078e00ff */
[----:B------:R-:W-:Y:S02]  /*0d80*/  IMAD R3, R3, R2, RZ ;  /* 0x0000000203037224 */ /* 0x000fe400078e02ff */
[----:B------:R-:W-:-:S04]  /*0d90*/  IMAD.HI.U32 R219, R5, R219, R4 ;  /* 0x000000db05db7227 */ /* 0x000fc800078e0004 */
[----:B------:R-:W-:Y:S02]  /*0da0*/  IMAD R216, R11, R216, R12 ;  /* 0x000000d80bd87224 */ /* 0x000fe400078e020c */
[----:B-1----:R-:W-:Y:S02]  /*0db0*/  IMAD.SHL.U32 R0, R6, 0x200, RZ ;  /* 0x0000020006007824 */ /* 0x002fe400078e00ff */
[----:B------:R-:W-:Y:S02]  /*0dc0*/  IMAD.MOV.U32 R6, RZ, RZ, RZ ;  /* 0x000000ffff067224 */ /* 0x000fe400078e00ff */
[C---:B------:R-:W-:Y:S01]  /*0dd0*/  VIADD R16, R0.reuse, 0x1 ;  /* 0x0000000100107836 */ /* 0x040fe20000000000 */
[----:B------:R-:W-:Y:S01]  /*0de0*/  IABS R9, R0 ;  /* 0x0000000000097213 */ /* 0x000fe20000000000 */
[----:B------:R-:W-:Y:S02]  /*0df0*/  VIADD R15, R0, 0x2 ;  /* 0x00000002000f7836 */ /* 0x000fe40000000000 */
[----:B------:R-:W-:Y:S01]  /*0e00*/  IMAD.HI.U32 R4, R7, R3, R6 ;  /* 0x0000000307047227 */ /* 0x000fe200078e0006 */
[----:B------:R-:W-:-:S02]  /*0e10*/  IABS R11, R16 ;  /* 0x00000010000b7213 */ /* 0x000fc40000000000 */
[----:B------:R-:W-:Y:S01]  /*0e20*/  IABS R13, R15 ;  /* 0x0000000f000d7213 */ /* 0x000fe20000000000 */
[C---:B------:R-:W-:Y:S02]  /*0e30*/  VIADD R14, R0.reuse, 0x3 ;  /* 0x00000003000e7836 */ /* 0x040fe40000000000 */
[----:B------:R-:W-:Y:S02]  /*0e40*/  VIADD R8, R0, 0x4 ;  /* 0x0000000400087836 */ /* 0x000fe40000000000 */
[C---:B------:R-:W-:Y:S01]  /*0e50*/  IMAD.HI.U32 R3, R4.reuse, R9, RZ ;  /* 0x0000000904037227 */ /* 0x040fe200078e00ff */
[----:B------:R-:W-:Y:S02]  /*0e60*/  IABS R15, R14 ;  /* 0x0000000e000f7213 */ /* 0x000fe40000000000 */
[----:B------:R-:W-:Y:S01]  /*0e70*/  IABS R17, R8 ;  /* 0x0000000800117213 */ /* 0x000fe20000000000 */
[C---:B------:R-:W-:Y:S01]  /*0e80*/  IMAD.HI.U32 R5, R4.reuse, R11, RZ ;  /* 0x0000000b04057227 */ /* 0x040fe200078e00ff */
[----:B------:R1:W-:Y:S03]  /*0e90*/  STL [R1+0x430], R8 ;  /* 0x0004300801007387 */ /* 0x0003e60000100800 */
[----:B------:R-:W-:-:S04]  /*0ea0*/  IMAD.HI.U32 R6, R4, R13, RZ ;  /* 0x0000000d04067227 */ /* 0x000fc800078e00ff */
[----:B------:R-:W-:Y:S02]  /*0eb0*/  IMAD.MOV R3, RZ, RZ, -R3 ;  /* 0x000000ffff037224 */ /* 0x000fe400078e0a03 */
[----:B------:R-:W-:Y:S02]  /*0ec0*/  IMAD.IADD R216, R10, 0x1, R216 ;  /* 0x000000010ad87824 */ /* 0x000fe400078e02d8 */
[----:B------:R-:W-:Y:S02]  /*0ed0*/  IMAD.MOV R5, RZ, RZ, -R5 ;  /* 0x000000ffff057224 */ /* 0x000fe400078e0a05 */
[----:B------:R-:W-:-:S04]  /*0ee0*/  IMAD.HI.U32 R7, R4, R15, RZ ;  /* 0x0000000f04077227 */ /* 0x000fc800078e00ff */
[----:B------:R-:W-:Y:S02]  /*0ef0*/  IMAD.MOV R10, RZ, RZ, -R6 ;  /* 0x000000ffff0a7224 */ /* 0x000fe400078e0a06 */
[----:B-1----:R-:W-:-:S04]  /*0f00*/  IMAD.HI.U32 R8, R4, R17, RZ ;  /* 0x0000001104087227 */ /* 0x002fc800078e00ff */
[C---:B------:R-:W-:Y:S02]  /*0f10*/  IMAD R6, R2.reuse, R3, R9 ;  /* 0x0000000302067224 */ /* 0x040fe400078e0209 */
[C---:B------:R-:W-:Y:S02]  /*0f20*/  IMAD R3, R2.reuse, R5, R11 ;  /* 0x0000000502037224 */ /* 0x040fe400078e020b */
[----:B------:R-:W-:Y:S01]  /*0f30*/  IMAD.MOV R7, RZ, RZ, -R7 ;  /* 0x000000ffff077224 */ /* 0x000fe200078e0a07 */
[----:B------:R1:W-:Y:S01]  /*0f40*/  STL [R1+0x1ddc], R6 ;  /* 0x001ddc0601007387 */ /* 0x0003e20000100800 */
[----:B------:R-:W-:Y:S02]  /*0f50*/  IMAD.MOV R8, RZ, RZ, -R8 ;  /* 0x000000ffff087224 */ /* 0x000fe400078e0a08 */
[----:B------:R-:W-:Y:S01]  /*0f60*/  IMAD R5, R2, R7, R15 ;  /* 0x0000000702057224 */ /* 0x000fe200078e020f */
[----:B------:R2:W-:Y:S01]  /*0f70*/  STL [R1+0x418], R3 ;  /* 0x0004180301007387 */ /* 0x0005e20000100800 */
[----:B------:R-:W-:-:S02]  /*0f80*/  VIADD R9, R0, 0x5 ;  /* 0x0000000500097836 */ /* 0x000fc40000000000 */
[C---:B------:R-:W-:Y:S02]  /*0f90*/  VIADD R7, R0.reuse, 0x6 ;  /* 0x0000000600077836 */ /* 0x040fe40000000000 */
[----:B------:R-:W-:Y:S01]  /*0fa0*/  VIADD R18, R0, 0x78 ;  /* 0x0000007800127836 */ /* 0x000fe20000000000 */
[----:B------:R-:W-:Y:S01]  /*0fb0*/  IABS R11, R9 ;  /* 0x00000009000b7213 */ /* 0x000fe20000000000 */
[----:B-1----:R-:W-:Y:S01]  /*0fc0*/  IMAD R6, R2, R10, R13 ;  /* 0x0000000a02067224 */ /* 0x002fe200078e020d */
[----:B------:R-:W-:Y:S01]  /*0fd0*/  IABS R13, R7 ;  /* 0x00000007000d7213 */ /* 0x000fe20000000000 */
[----:B------:R-:W-:Y:S02]  /*0fe0*/  VIADD R16, R0, 0x7a ;  /* 0x0000007a00107836 */ /* 0x000fe40000000000 */
[----:B--2---:R-:W-:Y:S01]  /*0ff0*/  IMAD R3, R2, R8, R17 ;  /* 0x0000000802037224 */ /* 0x004fe200078e0211 */
[----:B------:R1:W-:Y:S01]  /*1000*/  STL [R1+0x414], R6 ;  /* 0x0004140601007387 */ /* 0x0003e20000100800 */
[----:B------:R-:W-:-:S02]  /*1010*/  VIADD R24, R0, 0x10d ;  /* 0x0000010d00187836 */ /* 0x000fc40000000000 */
[C---:B------:R-:W-:Y:S01]  /*1020*/  VIADD R23, R0.reuse, 0x10e ;  /* 0x0000010e00177836 */ /* 0x040fe20000000000 */
[----:B------:R2:W-:Y:S01]  /*1030*/  STL [R1+0x410], R5 ;  /* 0x0004100501007387 */ /* 0x0005e20000100800 */
[C---:B------:R-:W-:Y:S02]  /*1040*/  VIADD R22, R0.reuse, 0x10f ;  /* 0x0000010f00167836 */ /* 0x040fe40000000000 */
[C---:B------:R-:W-:Y:S01]  /*1050*/  VIADD R21, R0.reuse, 0x110 ;  /* 0x0000011000157836 */ /* 0x040fe20000000000 */
[----:B------:R3:W-:Y:S01]  /*1060*/  STL [R1+0x40c], R3 ;  /* 0x00040c0301007387 */ /* 0x0007e20000100800 */
[C---:B------:R-:W-:Y:S02]  /*1070*/  VIADD R29, R0.reuse, 0x112 ;  /* 0x00000112001d7836 */ /* 0x040fe40000000000 */
[C---:B-1----:R-:W-:Y:S01]  /*1080*/  VIADD R6, R0.reuse, 0x7 ;  /* 0x0000000700067836 */ /* 0x042fe20000000000 */
[----:B------:R-:W-:Y:S01]  /*1090*/  STL [R1+0x434], R9 ;  /* 0x0004340901007387 */ /* 0x000fe20000100800 */
[----:B------:R-:W-:-:S02]  /*10a0*/  VIADD R28, R0, 0x113 ;  /* 0x00000113001c7836 */ /* 0x000fc40000000000 */
[C---:B--2---:R-:W-:Y:S01]  /*10b0*/  VIADD R5, R0.reuse, 0x8 ;  /* 0x0000000800057836 */ /* 0x044fe20000000000 */
[----:B------:R1:W-:Y:S01]  /*10c0*/  STL [R1+0x438], R7 ;  /* 0x0004380701007387 */ /* 0x0003e20000100800 */
[----:B------:R-:W-:Y:S01]  /*10d0*/  IABS R15, R6 ;  /* 0x00000006000f7213 */ /* 0x000fe20000000000 */
[C---:B---3--:R-:W-:Y:S02]  /*10e0*/  VIADD R3, R0.reuse, 0x9 ;  /* 0x0000000900037836 */ /* 0x048fe40000000000 */
[----:B------:R-:W-:Y:S01]  /*10f0*/  STL [R1+0x760], R6 ;  /* 0x0007600601007387 */ /* 0x000fe20000100800 */
[----:B------:R-:W-:Y:S01]  /*1100*/  IABS R17, R5 ;  /* 0x0000000500117213 */ /* 0x000fe20000000000 */
[C---:B------:R-:W-:Y:S01]  /*1110*/  VIADD R27, R0.reuse, 0x114 ;  /* 0x00000114001b7836 */ /* 0x040fe20000000000 */
[----:B------:R-:W-:Y:S01]  /*1120*/  IABS R19, R3 ;  /* 0x0000000300137213 */ /* 0x000fe20000000000 */
[----:B------:R2:W-:Y:S01]  /*1130*/  STL [R1+0x778], R5 ;  /* 0x0007780501007387 */ /* 0x0005e20000100800 */
[----:B------:R-:W-:-:S02]  /*1140*/  VIADD R26, R0, 0x115 ;  /* 0x00000115001a7836 */ /* 0x000fc40000000000 */
[C---:B-1----:R-:W-:Y:S01]  /*1150*/  IMAD.HI.U32 R7, R4.reuse, R15, RZ ;  /* 0x0000000f04077227 */ /* 0x042fe200078e00ff */
[----:B------:R1:W-:Y:S03]  /*1160*/  STL [R1+0x77c], R3 ;  /* 0x00077c0301007387 */ /* 0x0003e60000100800 */
[----:B------:R-:W-:-:S04]  /*1170*/  IMAD.HI.U32 R8, R4, R17, RZ ;  /* 0x0000001104087227 */ /* 0x000fc800078e00ff */
[----:B--2---:R-:W-:-:S04]  /*1180*/  IMAD.HI.U32 R5, R4, R13, RZ ;  /* 0x0000000d04057227 */ /* 0x004fc800078e00ff */
[----:B-1----:R-:W-:-:S04]  /*1190*/  IMAD.HI.U32 R3, R4, R11, RZ ;  /* 0x0000000b04037227 */ /* 0x002fc800078e00ff */
[----:B------:R-:W-:Y:S02]  /*11a0*/  IMAD.MOV R3, RZ, RZ, -R3 ;  /* 0x000000ffff037224 */ /* 0x000fe400078e0a03 */
[----:B------:R-:W-:Y:S02]  /*11b0*/  IMAD.MOV R5, RZ, RZ, -R5 ;  /* 0x000000ffff057224 */ /* 0x000fe400078e0a05 */
[----:B------:R-:W-:-:S04]  /*11c0*/  IMAD.HI.U32 R9, R4, R19, RZ ;  /* 0x0000001304097227 */ /* 0x000fc800078e00ff */
[C---:B------:R-:W-:Y:S02]  /*11d0*/  IMAD R10, R2.reuse, R3, R11 ;  /* 0x00000003020a7224 */ /* 0x040fe400078e020b */
[----:B------:R-:W-:Y:S02]  /*11e0*/  IMAD.MOV R7, RZ, RZ, -R7 ;  /* 0x000000ffff077224 */ /* 0x000fe400078e0a07 */
[C---:B------:R-:W-:Y:S01]  /*11f0*/  IMAD R3, R2.reuse, R5, R13 ;  /* 0x0000000502037224 */ /* 0x040fe200078e020d */
[----:B------:R-:W-:Y:S01]  /*1200*/  STL [R1+0x408], R10 ;  /* 0x0004080a01007387 */ /* 0x000fe20000100800 */
[----:B------:R-:W-:Y:S02]  /*1210*/  IMAD.MOV R8, RZ, RZ, -R8 ;  /* 0x000000ffff087224 */ /* 0x000fe400078e0a08 */
[----:B------:R-:W-:Y:S01]  /*1220*/  IMAD.MOV R9, RZ, RZ, -R9 ;  /* 0x000000ffff097224 */ /* 0x000fe200078e0a09 */
[----:B------:R1:W-:Y:S01]  /*1230*/  STL [R1+0x404], R3 ;  /* 0x0004040301007387 */ /* 0x0003e20000100800 */
[----:B------:R-:W-:-:S02]  /*1240*/  IMAD R6, R2, R7, R15 ;  /* 0x0000000702067224 */ /* 0x000fc400078e020f */
[----:B------:R-:W-:Y:S02]  /*1250*/  IMAD R5, R2, R8, R17 ;  /* 0x0000000802057224 */ /* 0x000fe400078e0211 */
[C---:B------:R-:W-:Y:S01]  /*1260*/  VIADD R8, R0.reuse, 0xa ;  /* 0x0000000a00087836 */ /* 0x040fe20000000000 */
[----:B------:R2:W-:Y:S01]  /*1270*/  STL [R1+0x400], R6 ;  /* 0x0004000601007387 */ /* 0x0005e20000100800 */
[C---:B------:R-:W-:Y:S02]  /*1280*/  VIADD R7, R0.reuse, 0xb ;  /* 0x0000000b00077836 */ /* 0x040fe40000000000 */
[----:B------:R-:W-:Y:S01]  /*1290*/  VIADD R34, R0, 0x117 ;  /* 0x0000011700227836 */ /* 0x000fe20000000000 */
[----:B------:R3:W-:Y:S01]  /*12a0*/  STL [R1+0x3fc], R5 ;  /* 0x0003fc0501007387 */ /* 0x0007e20000100800 */
[----:B-1----:R-:W-:Y:S01]  /*12b0*/  IMAD R3, R2, R9, R19 ;  /* 0x0000000902037224 */ /* 0x002fe200078e0213 */
[----:B------:R-:W-:Y:S01]  /*12c0*/  IABS R11, R8 ;  /* 0x00000008000b7213 */ /* 0x000fe20000000000 */
[C---:B------:R-:W-:Y:S01]  /*12d0*/  VIADD R33, R0.reuse, 0x118 ;  /* 0x0000011800217836 */ /* 0x040fe20000000000 */
[----:B------:R-:W-:Y:S01]  /*12e0*/  IABS R13, R7 ;  /* 0x00000007000d7213 */ /* 0x000fe20000000000 */
[C---:B------:R-:W-:Y:S01]  /*12f0*/  VIADD R32, R0.reuse, 0x119 ;  /* 0x0000011900207836 */ /* 0x040fe20000000000 */
[----:B------:R1:W-:Y:S01]  /*1300*/  STL [R1+0x3f8], R3 ;  /* 0x0003f80301007387 */ /* 0x0003e20000100800 */
[----:B--2---:R-:W-:-:S02]  /*1310*/  VIADD R6, R0, 0xc ;  /* 0x0000000c00067836 */ /* 0x004fc40000000000 */
[C---:B------:R-:W-:Y:S01]  /*1320*/  VIADD R31, R0.reuse, 0x11a ;  /* 0x0000011a001f7836 */ /* 0x040fe20000000000 */
[----:B------:R2:W-:Y:S01]  /*1330*/  STL [R1+0x784], R8 ;  /* 0x0007840801007387 */ /* 0x0005e20000100800 */
[C---:B---3--:R-:W-:Y:S01]  /*1340*/  VIADD R5, R0.reuse, 0xd ;  /* 0x0000000d00057836 */ /* 0x048fe20000000000 */
[----:B------:R-:W-:Y:S01]  /*1350*/  IABS R15, R6 ;  /* 0x00000006000f7213 */ /* 0x000fe20000000000 */
[C---:B------:R-:W-:Y:S01]  /*1360*/  VIADD R39, R0.reuse, 0x11c ;  /* 0x0000011c00277836 */ /* 0x040fe20000000000 */
[----:B------:R3:W-:Y:S01]  /*1370*/  STL [R1+0x78c], R7 ;  /* 0x00078c0701007387 */ /* 0x0007e20000100800 */
[C---:B------:R-:W-:Y:S01]  /*1380*/  VIADD R38, R0.reuse, 0x11d ;  /* 0x0000011d00267836 */ /* 0x040fe20000000000 */
[----:B------:R-:W-:Y:S01]  /*1390*/  IABS R17, R5 ;  /* 0x0000000500117213 */ /* 0x000fe20000000000 */
[C---:B-1----:R-:W-:Y:S01]  /*13a0*/  VIADD R3, R0.reuse, 0xe ;  /* 0x0000000e00037836 */ /* 0x042fe20000000000 */
[----:B------:R-:W-:Y:S01]  /*13b0*/  STL [R1+0x794], R6 ;  /* 0x0007940601007387 */ /* 0x000fe20000100800 */
[----:B------:R-:W-:-:S02]  /*13c0*/  VIADD R37, R0, 0x11e ;  /* 0x0000011e00257836 */ /* 0x000fc40000000000 */
[C---:B--2---:R-:W-:Y:S01]  /*13d0*/  IMAD.HI.U32 R8, R4.reuse, R17, RZ ;  /* 0x0000001104087227 */ /* 0x044fe200078e00ff */
[----:B------:R1:W-:Y:S01]  /*13e0*/  STL [R1+0x7b4], R5 ;  /* 0x0007b40501007387 */ /* 0x0003e20000100800 */
[----:B------:R-:W-:Y:S02]  /*13f0*/  IABS R19, R3 ;  /* 0x0000000300137213 */ /* 0x000fe40000000000 */
[C---:B---3--:R-:W-:Y:S01]  /*1400*/  IMAD.HI.U32 R7, R4.reuse, R15, RZ ;  /* 0x0000000f04077227 */ /* 0x048fe200078e00ff */
[----:B------:R2:W-:Y:S03]  /*1410*/  STL [R1+0x7b8], R3 ;  /* 0x0007b80301007387 */ /* 0x0005e60000100800 */
[----:B------:R-:W-:-:S04]  /*1420*/  IMAD.HI.U32 R9, R4, R19, RZ ;  /* 0x0000001304097227 */ /* 0x000fc800078e00ff */
[----:B-1----:R-:W-:-:S04]  /*1430*/  IMAD.HI.U32 R5, R4, R13, RZ ;  /* 0x0000000d04057227 */ /* 0x002fc800078e00ff */
[----:B--2---:R-:W-:-:S04]  /*1440*/  IMAD.HI.U32 R3, R4, R11, RZ ;  /* 0x0000000b04037227 */ /* 0x004fc800078e00ff */
[----:B------:R-:W-:Y:S02]  /*1450*/  IMAD.MOV R3, RZ, RZ, -R3 ;  /* 0x000000ffff037224 */ /* 0x000fe400078e0a03 */
[----:B------:R-:W-:Y:S02]  /*1460*/  IMAD.MOV R5, RZ, RZ, -R5 ;  /* 0x000000ffff057224 */ /* 0x000fe400078e0a05 */
[C---:B------:R-:W-:Y:S02]  /*1470*/  IMAD R10, R2.reuse, R3, R11 ;  /* 0x00000003020a7224 */ /* 0x040fe400078e020b */
[----:B------:R-:W-:Y:S02]  /*1480*/  IMAD.MOV R7, RZ, RZ, -R7 ;  /* 0x000000ffff077224 */ /* 0x000fe400078e0a07 */
[----:B------:R-:W-:Y:S01]  /*1490*/  IMAD R3, R2, R5, R13 ;  /* 0x0000000502037224 */ /* 0x000fe200078e020d */
[----:B------:R-:W-:Y:S01]  /*14a0*/  STL [R1+0x3f4], R10 ;  /* 0x0003f40a01007387 */ /* 0x000fe20000100800 */
[----:B------:R-:W-:-:S02]  /*14b0*/  IMAD.MOV R8, RZ, RZ, -R8 ;  /* 0x000000ffff087224 */ /* 0x000fc400078e0a08 */
[----:B------:R-:W-:Y:S01]  /*14c0*/  IMAD.MOV R9, RZ, RZ, -R9 ;  /* 0x000000ffff097224 */ /* 0x000fe200078e0a09 */
[----:B------:R1:W-:Y:S01]  /*14d0*/  STL [R1+0x3f0], R3 ;  /* 0x0003f00301007387 */ /* 0x0003e20000100800 */
[C---:B------:R-:W-:Y:S02]  /*14e0*/  IMAD R6, R2.reuse, R7, R15 ;  /* 0x0000000702067224 */ /* 0x040fe400078e020f */
        /* <DEDUP_REMOVED lines=160> */
[----:B------:R-:W-:Y:S02]  /*1ef0*/  IMAD.MOV R7, RZ, RZ, -R7 ;  /* 0x000000ffff077224 */ /* 0x000fe400078e0a07 */
[----:B------:R-:W-:Y:S02]  /*1f00*/  IMAD.MOV R8, RZ, RZ, -R8 ;  /* 0x000000ffff087224 */ /* 0x000fe400078e0a08 */
[C---:B------:R-:W-:Y:S02]  /*1f10*/  IMAD R10, R2.reuse, R3, R11 ;  /* 0x00000003020a7224 */ /* 0x040fe400078e020b */
[----:B------:R-:W-:-:S02]  /*1f20*/  IMAD R3, R2, R5, R13 ;  /* 0x0000000502037224 */ /* 0x000fc400078e020d */
[----:B------:R-:W-:Y:S01]  /*1f30*/  IMAD.MOV R9, RZ, RZ, -R9 ;  /* 0x000000ffff097224 */ /* 0x000fe200078e0a09 */
[----:B------:R1:W-:Y:S01]  /*1f40*/  STL [R1+0x3a4], R10 ;  /* 0x0003a40a01007387 */ /* 0x0003e20000100800 */
[C---:B------:R-:W-:Y:S02]  /*1f50*/  IMAD R6, R2.reuse, R7, R15 ;  /* 0x0000000702067224 */ /* 0x040fe400078e020f */
[----:B------:R-:W-:Y:S01]  /*1f60*/  IMAD R5, R2, R8, R17 ;  /* 0x0000000802057224 */ /* 0x000fe200078e0211 */
[----:B------:R2:W-:Y:S01]  /*1f70*/  STL [R1+0x3a0], R3 ;  /* 0x0003a00301007387 */ /* 0x0005e20000100800 */
[C---:B------:R-:W-:Y:S02]  /*1f80*/  VIADD R7, R0.reuse, 0x24 ;  /* 0x0000002400077836 */ /* 0x040fe40000000000 */
[C---:B------:R-:W-:Y:S01]  /*1f90*/  VIADD R8, R0.reuse, 0x23 ;  /* 0x0000002300087836 */ /* 0x040fe20000000000 */
[----:B------:R3:W-:Y:S01]  /*1fa0*/  STL [R1+0x39c], R6 ;  /* 0x00039c0601007387 */ /* 0x0007e20000100800 */
[C---:B------:R-:W-:Y:S01]  /*1fb0*/  VIADD R71, R0.reuse, 0x142 ;  /* 0x0000014200477836 */ /* 0x040fe20000000000 */
[----:B------:R-:W-:Y:S01]  /*1fc0*/  IABS R13, R7 ;  /* 0x00000007000d7213 */ /* 0x000fe20000000000 */
[----:B-1----:R-:W-:Y:S01]  /*1fd0*/  VIADD R10, R0, 0x28 ;  /* 0x00000028000a7836 */ /* 0x002fe20000000000 */
[----:B------:R1:W-:Y:S01]  /*1fe0*/  STL [R1+0x398], R5 ;  /* 0x0003980501007387 */ /* 0x0003e20000100800 */
[----:B------:R-:W-:Y:S01]  /*1ff0*/  IABS R11, R8 ;  /* 0x00000008000b7213 */ /* 0x000fe20000000000 */
[----:B--2---:R-:W-:-:S02]  /*2000*/  IMAD R3, R2, R9, R19 ;  /* 0x0000000902037224 */ /* 0x004fc400078e0213 */
[C---:B------:R-:W-:Y:S02]  /*2010*/  VIADD R79, R0.reuse, 0x144 ;  /* 0x00000144004f7836 */ /* 0x040fe40000000000 */
[C---:B---3--:R-:W-:Y:S01]  /*2020*/  VIADD R6, R0.reuse, 0x25 ;  /* 0x0000002500067836 */ /* 0x048fe20000000000 */
[----:B------:R2:W-:Y:S01]  /*2030*/  STL [R1+0x394], R3 ;  /* 0x0003940301007387 */ /* 0x0005e20000100800 */
[C---:B------:R-:W-:Y:S02]  /*2040*/  VIADD R78, R0.reuse, 0x145 ;  /* 0x00000145004e7836 */ /* 0x040fe40000000000 */
[C---:B-1----:R-:W-:Y:S01]  /*2050*/  VIADD R5, R0.reuse, 0x26 ;  /* 0x0000002600057836 */ /* 0x042fe20000000000 */
[----:B------:R1:W-:Y:S01]  /*2060*/  STL [R1+0x898], R8 ;  /* 0x0008980801007387 */ /* 0x0003e20000100800 */
[----:B------:R-:W-:Y:S01]  /*2070*/  IABS R15, R6 ;  /* 0x00000006000f7213 */ /* 0x000fe20000000000 */
[C---:B------:R-:W-:Y:S02]  /*2080*/  VIADD R77, R0.reuse, 0x146 ;  /* 0x00000146004d7836 */ /* 0x040fe40000000000 */
[----:B------:R3:W-:Y:S01]  /*2090*/  STL [R1+0x89c], R7 ;  /* 0x00089c0701007387 */ /* 0x0007e20000100800 */
[----:B------:R-:W-:Y:S01]  /*20a0*/  IABS R17, R5 ;  /* 0x0000000500117213 */ /* 0x000fe20000000000 */
[----:B--2---:R-:W-:-:S02]  /*20b0*/  VIADD R3, R0, 0x27 ;  /* 0x0000002700037836 */ /* 0x004fc40000000000 */
[----:B------:R-:W-:Y:S01]  /*20c0*/  STL [R1+0x8a0], R6 ;  /* 0x0008a00601007387 */ /* 0x000fe20000100800 */
[----:B------:R-:W-:Y:S02]  /*20d0*/  VIADD R76, R0, 0x147 ;  /* 0x00000147004c7836 */ /* 0x000fe40000000000 */
[----:B------:R-:W-:Y:S01]  /*20e0*/  IABS R19, R3 ;  /* 0x0000000300137213 */ /* 0x000fe20000000000 */
[----:B------:R2:W-:Y:S01]  /*20f0*/  STL [R1+0x8b8], R5 ;  /* 0x0008b80501007387 */ /* 0x0005e20000100800 */
[----:B-1----:R-:W-:-:S03]  /*2100*/  IMAD.HI.U32 R8, R4, R17, RZ ;  /* 0x0000001104087227 */ /* 0x002fc600078e00ff */
[----:B------:R1:W-:Y:S01]  /*2110*/  STL [R1+0x8bc], R3 ;  /* 0x0008bc0301007387 */ /* 0x0003e20000100800 */
[----:B---3--:R-:W-:-:S04]  /*2120*/  IMAD.HI.U32 R7, R4, R15, RZ ;  /* 0x0000000f04077227 */ /* 0x008fc800078e00ff */
[----:B------:R-:W-:Y:S02]  /*2130*/  IMAD.MOV R7, RZ, RZ, -R7 ;  /* 0x000000ffff077224 */ /* 0x000fe400078e0a07 */
[----:B--2---:R-:W-:-:S04]  /*2140*/  IMAD.HI.U32 R5, R4, R13, RZ ;  /* 0x0000000d04057227 */ /* 0x004fc800078e00ff */
[----:B-1----:R-:W-:-:S04]  /*2150*/  IMAD.HI.U32 R3, R4, R11, RZ ;  /* 0x0000000b04037227 */ /* 0x002fc800078e00ff */
[----:B------:R-:W-:Y:S02]  /*2160*/  IMAD.MOV R5, RZ, RZ, -R5 ;  /* 0x000000ffff057224 */ /* 0x000fe400078e0a05 */
[----:B------:R-:W-:Y:S02]  /*2170*/  IMAD.MOV R3, RZ, RZ, -R3 ;  /* 0x000000ffff037224 */ /* 0x000fe400078e0a03 */
[----:B------:R-:W-:Y:S02]  /*2180*/  IMAD.MOV R8, RZ, RZ, -R8 ;  /* 0x000000ffff087224 */ /* 0x000fe400078e0a08 */
[C---:B------:R-:W-:Y:S02]  /*2190*/  IMAD R225, R2.reuse, R5, R13 ;  /* 0x0000000502e17224 */ /* 0x040fe400078e020d */
[C---:B------:R-:W-:Y:S01]  /*21a0*/  IMAD R213, R2.reuse, R3, R11 ;  /* 0x0000000302d57224 */ /* 0x040fe200078e020b */
[----:B------:R-:W-:Y:S01]  /*21b0*/  IABS R11, R10 ;  /* 0x0000000a000b7213 */ /* 0x000fe20000000000 */
[----:B------:R-:W-:-:S02]  /*21c0*/  IMAD R5, R2, R7, R15 ;  /* 0x0000000702057224 */ /* 0x000fc400078e020f */
[----:B------:R-:W-:Y:S02]  /*21d0*/  IMAD R3, R2, R8, R17 ;  /* 0x0000000802037224 */ /* 0x000fe400078e0211 */
[----:B------:R-:W-:Y:S01]  /*21e0*/  IMAD.HI.U32 R9, R4, R19, RZ ;  /* 0x0000001304097227 */ /* 0x000fe200078e00ff */
[----:B------:R1:W-:Y:S03]  /*21f0*/  STL [R1+0x388], R5 ;  /* 0x0003880501007387 */ /* 0x0003e60000100800 */
[C---:B------:R-:W-:Y:S01]  /*2200*/  VIADD R7, R0.reuse, 0x29 ;  /* 0x0000002900077836 */ /* 0x040fe20000000000 */
[----:B------:R2:W-:Y:S01]  /*2210*/  STL [R1+0x384], R3 ;  /* 0x0003840301007387 */ /* 0x0005e20000100800 */
[----:B------:R-:W-:Y:S02]  /*2220*/  IMAD.MOV R9, RZ, RZ, -R9 ;  /* 0x000000ffff097224 */ /* 0x000fe400078e0a09 */
[----:B------:R-:W-:Y:S01]  /*2230*/  VIADD R6, R0, 0x2a ;  /* 0x0000002a00067836 */ /* 0x000fe20000000000 */
[----:B------:R-:W-:Y:S01]  /*2240*/  IABS R13, R7 ;  /* 0x00000007000d7213 */ /* 0x000fe20000000000 */
[----:B------:R-:W-:Y:S01]  /*2250*/  IMAD R218, R2, R9, R19 ;  /* 0x0000000902da7224 */ /* 0x000fe200078e0213 */
[----:B------:R-:W-:Y:S01]  /*2260*/  STL [R1+0x8c4], R10 ;  /* 0x0008c40a01007387 */ /* 0x000fe20000100800 */
[C---:B-1----:R-:W-:Y:S01]  /*2270*/  VIADD R5, R0.reuse, 0x2b ;  /* 0x0000002b00057836 */ /* 0x042fe20000000000 */
[----:B------:R-:W-:Y:S01]  /*2280*/  IABS R15, R6 ;  /* 0x00000006000f7213 */ /* 0x000fe20000000000 */
[C---:B------:R-:W-:Y:S01]  /*2290*/  VIADD R84, R0.reuse, 0x149 ;  /* 0x0000014900547836 */ /* 0x040fe20000000000 */
[----:B------:R1:W-:Y:S01]  /*22a0*/  STL [R1+0x8cc], R7 ;  /* 0x0008cc0701007387 */ /* 0x0003e20000100800 */
[C---:B--2---:R-:W-:Y:S01]  /*22b0*/  VIADD R3, R0.reuse, 0x2c ;  /* 0x0000002c00037836 */ /* 0x044fe20000000000 */
[----:B------:R-:W-:Y:S01]  /*22c0*/  IABS R17, R5 ;  /* 0x0000000500117213 */ /* 0x000fe20000000000 */
[C---:B------:R-:W-:Y:S01]  /*22d0*/  VIADD R83, R0.reuse, 0x14a ;  /* 0x0000014a00537836 */ /* 0x040fe20000000000 */
[----:B------:R-:W-:Y:S01]  /*22e0*/  STL [R1+0x8d4], R6 ;  /* 0x0008d40601007387 */ /* 0x000fe20000100800 */
[----:B------:R-:W-:Y:S01]  /*22f0*/  VIADD R82, R0, 0x14b ;  /* 0x0000014b00527836 */ /* 0x000fe20000000000 */
[----:B------:R-:W-:Y:S01]  /*2300*/  IABS R19, R3 ;  /* 0x0000000300137213 */ /* 0x000fe20000000000 */
[C---:B------:R-:W-:Y:S01]  /*2310*/  IMAD.HI.U32 R8, R4.reuse, R17, RZ ;  /* 0x0000001104087227 */ /* 0x040fe200078e00ff */
[----:B------:R2:W-:Y:S03]  /*2320*/  STL [R1+0x8f4], R5 ;  /* 0x0008f40501007387 */ /* 0x0005e60000100800 */
[C---:B------:R-:W-:Y:S01]  /*2330*/  IMAD.HI.U32 R9, R4.reuse, R19, RZ ;  /* 0x0000001304097227 */ /* 0x040fe200078e00ff */
[----:B------:R3:W-:Y:S03]  /*2340*/  STL [R1+0x8f8], R3 ;  /* 0x0008f80301007387 */ /* 0x0007e60000100800 */
[----:B-1----:R-:W-:-:S04]  /*2350*/  IMAD.HI.U32 R7, R4, R15, RZ ;  /* 0x0000000f04077227 */ /* 0x002fc800078e00ff */
[----:B--2---:R-:W-:-:S04]  /*2360*/  IMAD.HI.U32 R5, R4, R13, RZ ;  /* 0x0000000d04057227 */ /* 0x004fc800078e00ff */
[----:B---3--:R-:W-:-:S04]  /*2370*/  IMAD.HI.U32 R3, R4, R11, RZ ;  /* 0x0000000b04037227 */ /* 0x008fc800078e00ff */
[----:B------:R-:W-:Y:S02]  /*2380*/  IMAD.MOV R5, RZ, RZ, -R5 ;  /* 0x000000ffff057224 */ /* 0x000fe400078e0a05 */
[----:B------:R-:W-:Y:S02]  /*2390*/  IMAD.MOV R3, RZ, RZ, -R3 ;  /* 0x000000ffff037224 */ /* 0x000fe400078e0a03 */
[----:B------:R-:W-:Y:S02]  /*23a0*/  IMAD.MOV R8, RZ, RZ, -R8 ;  /* 0x000000ffff087224 */ /* 0x000fe400078e0a08 */
[----:B------:R-:W-:Y:S02]  /*23b0*/  IMAD.MOV R9, RZ, RZ, -R9 ;  /* 0x000000ffff097224 */ /* 0x000fe400078e0a09 */
[----:B------:R-:W-:Y:S02]  /*23c0*/  IMAD.MOV R7, RZ, RZ, -R7 ;  /* 0x000000ffff077224 */ /* 0x000fe400078e0a07 */
[----:B------:R-:W-:-:S02]  /*23d0*/  IMAD R217, R2, R5, R13 ;  /* 0x0000000502d97224 */ /* 0x000fc400078e020d */
[C---:B------:R-:W-:Y:S02]  /*23e0*/  IMAD R212, R2.reuse, R3, R11 ;  /* 0x0000000302d47224 */ /* 0x040fe400078e020b */
[C---:B------:R-:W-:Y:S02]  /*23f0*/  IMAD R5, R2.reuse, R8, R17 ;  /* 0x0000000802057224 */ /* 0x040fe400078e0211 */
        /* <DEDUP_REMOVED lines=8> */
[C---:B------:R-:W-:Y:S01]  /*2480*/  VIADD R81, R0.reuse, 0x14c ;  /* 0x0000014c00517836 */ /* 0x040fe20000000000 */
[----:B------:R-:W-:Y:S01]  /*2490*/  STL [R1+0x8fc], R8 ;  /* 0x0008fc0801007387 */ /* 0x000fe20000100800 */
[----:B------:R-:W-:Y:S01]  /*24a0*/  IABS R13, R7 ;  /* 0x00000007000d7213 */ /* 0x000fe20000000000 */
[C---:B-1----:R-:W-:Y:S01]  /*24b0*/  VIADD R5, R0.reuse, 0x30 ;  /* 0x0000003000057836 */ /* 0x042fe20000000000 */
[----:B------:R-:W-:Y:S01]  /*24c0*/  IABS R15, R6 ;  /* 0x00000006000f7213 */ /* 0x000fe20000000000 */
[----:B------:R1:W-:Y:S01]  /*24d0*/  STL [R1+0x900], R7 ;  /* 0x0009000701007387 */ /* 0x0003e20000100800 */
[----:B------:R-:W-:-:S02]  /*24e0*/  VIADD R89, R0, 0x14e ;  /* 0x0000014e00597836 */ /* 0x000fc40000000000 */
[C---:B--2---:R-:W-:Y:S01]  /*24f0*/  VIADD R3, R0.reuse, 0x31 ;  /* 0x0000003100037836 */ /* 0x044fe20000000000 */
[----:B------:R-:W-:Y:S01]  /*2500*/  STL [R1+0x904], R6 ;  /* 0x0009040601007387 */ /* 0x000fe20000100800 */
[----:B------:R-:W-:Y:S01]  /*2510*/  IABS R17, R5 ;  /* 0x0000000500117213 */ /* 0x000fe20000000000 */
[----:B------:R-:W-:Y:S02]  /*2520*/  VIADD R88, R0, 0x14f ;  /* 0x0000014f00587836 */ /* 0x000fe40000000000 */
[----:B------:R2:W-:Y:S01]  /*2530*/  STL [R1+0x92c], R5 ;  /* 0x00092c0501007387 */ /* 0x0005e20000100800 */
[----:B------:R-:W-:Y:S01]  /*2540*/  IABS R19, R3 ;  /* 0x0000000300137213 */ /* 0x000fe20000000000 */
[C---:B-1----:R-:W-:Y:S02]  /*2550*/  IMAD.HI.U32 R7, R4.reuse, R15, RZ ;  /* 0x0000000f04077227 */ /* 0x042fe400078e00ff */
[----:B------:R1:W-:Y:S02]  /*2560*/  STL [R1+0x934], R3 ;  /* 0x0009340301007387 */ /* 0x0003e40000100800 */
        /* <DEDUP_REMOVED lines=93> */
[----:B------:R1:W-:Y:S01]  /*2b40*/  STL [R1+0x340], R10 ;  /* 0x0003400a01007387 */ /* 0x0003e20000100800 */
        /* <DEDUP_REMOVED lines=8> */
[----:B-1----:R-:W-:Y:S01]  /*2bd0*/  VIADD R10, R0, 0x42 ;  /* 0x00000042000a7836 */ /* 0x002fe20000000000 */
[----:B------:R1:W-:Y:S01]  /*2be0*/  STL [R1+0x334], R5 ;  /* 0x0003340501007387 */ /* 0x0003e20000100800 */
[----:B--2---:R-:W-:Y:S01]  /*2bf0*/  IMAD R3, R2, R9, R19 ;  /* 0x0000000902037224 */ /* 0x004fe200078e0213 */
[----:B------:R-:W-:Y:S01]  /*2c00*/  IABS R11, R8 ;  /* 0x00000008000b7213 */ /* 0x000fe20000000000 */
[C---:B------:R-:W-:Y:S01]  /*2c10*/  VIADD R109, R0.reuse, 0x162 ;  /* 0x00000162006d7836 */ /* 0x040fe20000000000 */
[----:B------:R-:W-:Y:S01]  /*2c20*/  IABS R13, R7 ;  /* 0x00000007000d7213 */ /* 0x000fe20000000000 */
[C---:B------:R-:W-:Y:S01]  /*2c30*/  VIADD R108, R0.reuse, 0x163 ;  /* 0x00000163006c7836 */ /* 0x040fe20000000000 */
[----:B------:R2:W-:Y:S01]  /*2c40*/  STL [R1+0x330], R3 ;  /* 0x0003300301007387 */ /* 0x0005e20000100800 */
[----:B---3--:R-:W-:-:S02]  /*2c50*/  VIADD R6, R0, 0x3e ;  /* 0x0000003e00067836 */ /* 0x008fc40000000000 */
[C---:B------:R-:W-:Y:S01]  /*2c60*/  VIADD R107, R0.reuse, 0x164 ;  /* 0x00000164006b7836 */ /* 0x040fe20000000000 */
[----:B------:R3:W-:Y:S01]  /*2c70*/  STL [R1+0x99c], R8 ;  /* 0x00099c0801007387 */ /* 0x0007e20000100800 */
[C---:B-1----:R-:W-:Y:S01]  /*2c80*/  VIADD R5, R0.reuse, 0x3f ;  /* 0x0000003f00057836 */ /* 0x042fe20000000000 */
[----:B------:R-:W-:Y:S01]  /*2c90*/  IABS R15, R6 ;  /* 0x00000006000f7213 */ /* 0x000fe20000000000 */
[C---:B------:R-:W-:Y:S01]  /*2ca0*/  VIADD R106, R0.reuse, 0x165 ;  /* 0x00000165006a7836 */ /* 0x040fe20000000000 */
[----:B------:R1:W-:Y:S01]  /*2cb0*/  STL [R1+0x9a0], R7 ;  /* 0x0009a00701007387 */ /* 0x0003e20000100800 */
[C---:B------:R-:W-:Y:S01]  /*2cc0*/  VIADD R114, R0.reuse, 0x167 ;  /* 0x0000016700727836 */ /* 0x040fe20000000000 */
[----:B------:R-:W-:Y:S01]  /*2cd0*/  IABS R17, R5 ;  /* 0x0000000500117213 */ /* 0x000fe20000000000 */
[C---:B--2---:R-:W-:Y:S01]  /*2ce0*/  VIADD R3, R0.reuse, 0x40 ;  /* 0x0000004000037836 */ /* 0x044fe20000000000 */
[----:B------:R-:W-:Y:S01]  /*2cf0*/  STL [R1+0x9a4], R6 ;  /* 0x0009a40601007387 */ /* 0x000fe20000100800 */
[----:B------:R-:W-:-:S02]  /*2d00*/  VIADD R113, R0, 0x168 ;  /* 0x0000016800717836 */ /* 0x000fc40000000000 */
[C---:B---3--:R-:W-:Y:S01]  /*2d10*/  IMAD.HI.U32 R8, R4.reuse, R17, RZ ;  /* 0x0000001104087227 */ /* 0x048fe200078e00ff */
[----:B------:R2:W-:Y:S01]  /*2d20*/  STL [R1+0x9cc], R5 ;  /* 0x0009cc0501007387 */ /* 0x0005e20000100800 */
[----:B------:R-:W-:Y:S02]  /*2d30*/  IABS R19, R3 ;  /* 0x0000000300137213 */ /* 0x000fe40000000000 */
[C---:B-1----:R-:W-:Y:S01]  /*2d40*/  IMAD.HI.U32 R7, R4.reuse, R15, RZ ;  /* 0x0000000f04077227 */ /* 0x042fe200078e00ff */
[----:B------:R1:W-:Y:S03]  /*2d50*/  STL [R1+0x9d4], R3 ;  /* 0x0009d40301007387 */ /* 0x0003e60000100800 */
[----:B------:R-:W-:Y:S02]  /*2d60*/  IMAD.MOV R7, RZ, RZ, -R7 ;  /* 0x000000ffff077224 */ /* 0x000fe400078e0a07 */
[----:B------:R-:W-:-:S04]  /*2d70*/  IMAD.HI.U32 R9, R4, R19, RZ ;  /* 0x0000001304097227 */ /* 0x000fc800078e00ff */
[----:B--2---:R-:W-:-:S04]  /*2d80*/  IMAD.HI.U32 R5, R4, R13, RZ ;  /* 0x0000000d04057227 */ /* 0x004fc800078e00ff */
[----:B-1----:R-:W-:-:S04]  /*2d90*/  IMAD.HI.U32 R3, R4, R11, RZ ;  /* 0x0000000b04037227 */ /* 0x002fc800078e00ff */
[----:B------:R-:W-:Y:S02]  /*2da0*/  IMAD.MOV R3, RZ, RZ, -R3 ;  /* 0x000000ffff037224 */ /* 0x000fe400078e0a03 */
[----:B------:R-:W-:Y:S02]  /*2db0*/  IMAD.MOV R5, RZ, RZ, -R5 ;  /* 0x000000ffff057224 */ /* 0x000fe400078e0a05 */
[C---:B------:R-:W-:Y:S02]  /*2dc0*/  IMAD R6, R2.reuse, R3, R11 ;  /* 0x0000000302067224 */ /* 0x040fe400078e020b */
[C---:B------:R-:W-:Y:S01]  /*2dd0*/  IMAD R5, R2.reuse, R5, R13 ;  /* 0x0000000502057224 */ /* 0x040fe200078e020d */
[----:B------:R-:W-:Y:S01]  /*2de0*/  IABS R13, R10 ;  /* 0x0000000a000d7213 */ /* 0x000fe20000000000 */
[----:B------:R-:W-:Y:S01]  /*2df0*/  IMAD R3, R2, R7, R15 ;  /* 0x0000000702037224 */ /* 0x000fe200078e020f */
[----:B------:R1:W-:Y:S01]  /*2e00*/  STL [R1+0x32c], R6 ;  /* 0x00032c0601007387 */ /* 0x0003e20000100800 */
[----:B------:R-:W-:-:S02]  /*2e10*/  VIADD R11, R0, 0x41 ;  /* 0x00000041000b7836 */ /* 0x000fc40000000000 */
[----:B------:R-:W-:Y:S01]  /*2e20*/  IMAD.MOV R8, RZ, RZ, -R8 ;  /* 0x000000ffff087224 */ /* 0x000fe200078e0a08 */
[----:B------:R2:W-:Y:S01]  /*2e30*/  STL [R1+0x328], R5 ;  /* 0x0003280501007387 */ /* 0x0005e20000100800 */
[----:B------:R-:W-:Y:S02]  /*2e40*/  IMAD.MOV R9, RZ, RZ, -R9 ;  /* 0x000000ffff097224 */ /* 0x000fe400078e0a09 */
[C---:B------:R-:W-:Y:S01]  /*2e50*/  IMAD R226, R2.reuse, R8, R17 ;  /* 0x0000000802e27224 */ /* 0x040fe200078e0211 */
[----:B------:R3:W-:Y:S01]  /*2e60*/  STL [R1+0x324], R3 ;  /* 0x0003240301007387 */ /* 0x0007e20000100800 */
[----:B------:R-:W-:Y:S02]  /*2e70*/  IMAD R224, R2, R9, R19 ;  /* 0x0000000902e07224 */ /* 0x000fe400078e0213 */
[C---:B-1----:R-:W-:Y:S01]  /*2e80*/  VIADD R6, R0.reuse, 0x43 ;  /* 0x0000004300067836 */ /* 0x042fe20000000000 */
[----:B------:R1:W-:Y:S01]  /*2e90*/  STL [R1+0x9d8], R11 ;  /* 0x0009d80b01007387 */ /* 0x0003e20000100800 */
[----:B------:R-:W-:-:S02]  /*2ea0*/  VIADD R112, R0, 0x169 ;  /* 0x0000016900707836 */ /* 0x000fc40000000000 */
[C---:B--2---:R-:W-:Y:S01]  /*2eb0*/  VIADD R5, R0.reuse, 0x44 ;  /* 0x0000004400057836 */ /* 0x044fe20000000000 */
[----:B------:R-:W-:Y:S01]  /*2ec0*/  STL [R1+0x9dc], R10 ;  /* 0x0009dc0a01007387 */ /* 0x000fe20000100800 */
[----:B------:R-:W-:Y:S01]  /*2ed0*/  IABS R15, R6 ;  /* 0x00000006000f7213 */ /* 0x000fe20000000000 */
[----:B---3--:R-:W-:Y:S02]  /*2ee0*/  VIADD R3, R0, 0x45 ;  /* 0x0000004500037836 */ /* 0x008fe40000000000 */
[----:B------:R-:W-:Y:S01]  /*2ef0*/  STL [R1+0x9e0], R6 ;  /* 0x0009e00601007387 */ /* 0x000fe20000100800 */
[----:B------:R-:W-:Y:S01]  /*2f00*/  IABS R17, R5 ;  /* 0x0000000500117213 */ /* 0x000fe20000000000 */
[C---:B------:R-:W-:Y:S01]  /*2f10*/  IMAD.HI.U32 R7, R4.reuse, R15, RZ ;  /* 0x0000000f04077227 */ /* 0x040fe200078e00ff */
[----:B-1----:R-:W-:Y:S01]  /*2f20*/  IABS R11, R11 ;  /* 0x0000000b000b7213 */ /* 0x002fe20000000000 */
[----:B------:R1:W-:Y:S01]  /*2f30*/  STL [R1+0x9f8], R5 ;  /* 0x0009f80501007387 */ /* 0x0003e20000100800 */
[----:B------:R-:W-:Y:S01]  /*2f40*/  IABS R19, R3 ;  /* 0x0000000300137213 */ /* 0x000fe20000000000 */
[----:B------:R-:W-:-:S02]  /*2f50*/  IMAD.HI.U32 R8, R4, R17, RZ ;  /* 0x0000001104087227 */ /* 0x000fc400078e00ff */
[----:B------:R2:W-:Y:S02]  /*2f60*/  STL [R1+0x9fc], R3 ;  /* 0x0009fc0301007387 */ /* 0x0005e40000100800 */
[----:B------:R-:W-:Y:S02]  /*2f70*/  IMAD.MOV R8, RZ, RZ, -R8 ;  /* 0x000000ffff087224 */ /* 0x000fe400078e0a08 */
[----:B------:R-:W-:Y:S02]  /*2f80*/  IMAD.MOV R7, RZ, RZ, -R7 ;  /* 0x000000ffff077224 */ /* 0x000fe400078e0a07 */
[----:B-1----:R-:W-:-:S04]  /*2f90*/  IMAD.HI.U32 R5, R4, R13, RZ ;  /* 0x0000000d04057227 */ /* 0x002fc800078e00ff */
[----:B--2---:R-:W-:-:S04]  /*2fa0*/  IMAD.HI.U32 R3, R4, R11, RZ ;  /* 0x0000000b04037227 */ /* 0x004fc800078e00ff */
[----:B------:R-:W-:Y:S02]  /*2fb0*/  IMAD.MOV R3, RZ, RZ, -R3 ;  /* 0x000000ffff037224 */ /* 0x000fe400078e0a03 */
[----:B------:R-:W-:Y:S02]  /*2fc0*/  IMAD.MOV R5, RZ, RZ, -R5 ;  /* 0x000000ffff057224 */ /* 0x000fe400078e0a05 */
[----:B------:R-:W-:Y:S02]  /*2fd0*/  IMAD R6, R2, R3, R11 ;  /* 0x0000000302067224 */ /* 0x000fe400078e020b */
[----:B------:R-:W-:-:S03]  /*2fe0*/  IMAD.HI.U32 R9, R4, R19, RZ ;  /* 0x0000001304097227 */ /* 0x000fc600078e00ff */
[----:B------:R1:W-:Y:S01]  /*2ff0*/  STL [R1+0x318], R6 ;  /* 0x0003180601007387 */ /* 0x0003e20000100800 */
[C---:B------:R-:W-:Y:S02]  /*3000*/  IMAD R5, R2.reuse, R5, R13 ;  /* 0x0000000502057224 */ /* 0x040fe400078e020d */
[C---:B------:R-:W-:Y:S02]  /*3010*/  IMAD R228, R2.reuse, R8, R17 ;  /* 0x0000000802e47224 */ /* 0x040fe400078e0211 */
[----:B------:R-:W-:Y:S01]  /*3020*/  IMAD R3, R2, R7, R15 ;  /* 0x0000000702037224 */ /* 0x000fe200078e020f */
[----:B------:R2:W-:Y:S01]  /*3030*/  STL [R1+0x314], R5 ;  /* 0x0003140501007387 */ /* 0x0005e20000100800 */
[----:B------:R-:W-:Y:S02]  /*3040*/  IMAD.MOV R9, RZ, RZ, -R9 ;  /* 0x000000ffff097224 */ /* 0x000fe400078e0a09 */
[C---:B------:R-:W-:Y:S01]  /*3050*/  VIADD R8, R0.reuse, 0x46 ;  /* 0x0000004600087836 */ /* 0x040fe20000000000 */
[----:B------:R-:W-:Y:S01]  /*3060*/  STL [R1+0x1e38], R228 ;  /* 0x001e38e401007387 */ /* 0x000fe20000100800 */
[----:B------:R-:W-:-:S02]  /*3070*/  VIADD R7, R0, 0x47 ;  /* 0x0000004700077836 */ /* 0x000fc40000000000 */
[C---:B-1----:R-:W-:Y:S01]  /*3080*/  VIADD R6, R0.reuse, 0x48 ;  /* 0x0000004800067836 */ /* 0x042fe20000000000 */
[----:B------:R1:W-:Y:S01]  /*3090*/  STL [R1+0x310], R3 ;  /* 0x0003100301007387 */ /* 0x0003e20000100800 */
[----:B------:R-:W-:Y:S01]  /*30a0*/  IABS R11, R8 ;  /* 0x00000008000b7213 */ /* 0x000fe20000000000 */
[C---:B--2---:R-:W-:Y:S01]  /*30b0*/  VIADD R5, R0.reuse, 0x49 ;  /* 0x0000004900057836 */ /* 0x044fe20000000000 */
[----:B------:R-:W-:Y:S01]  /*30c0*/  IABS R13, R7 ;  /* 0x00000007000d7213 */ /* 0x000fe20000000000 */
[C---:B------:R-:W-:Y:S01]  /*30d0*/  VIADD R111, R0.reuse, 0x16a ;  /* 0x0000016a006f7836 */ /* 0x040fe20000000000 */
[----:B------:R-:W-:Y:S01]  /*30e0*/  IABS R15, R6 ;  /* 0x00000006000f7213 */ /* 0x000fe20000000000 */
[C---:B------:R-:W-:Y:S01]  /*30f0*/  VIADD R119, R0.reuse, 0x16c ;  /* 0x0000016c00777836 */ /* 0x040fe20000000000 */
[----:B------:R-:W-:Y:S01]  /*3100*/  IABS R17, R5 ;  /* 0x0000000500117213 */ /* 0x000fe20000000000 */
[----:B------:R-:W-:Y:S02]  /*3110*/  VIADD R118, R0, 0x16d ;  /* 0x0000016d00767836 */ /* 0x000fe40000000000 */
[----:B-1----:R-:W-:-:S02]  /*3120*/  IMAD R3, R2, R9, R19 ;  /* 0x0000000902037224 */ /* 0x002fc400078e0213 */
[C---:B------:R-:W-:Y:S02]  /*3130*/  VIADD R117, R0.reuse, 0x16e ;  /* 0x0000016e00757836 */ /* 0x040fe40000000000 */
[C---:B------:R-:W-:Y:S01]  /*3140*/  VIADD R116, R0.reuse, 0x16f ;  /* 0x0000016f00747836 */ /* 0x040fe20000000000 */
[----:B------:R1:W-:Y:S01]  /*3150*/  STL [R1+0x308], R3 ;  /* 0x0003080301007387 */ /* 0x0003e20000100800 */
[C---:B------:R-:W-:Y:S02]  /*3160*/  VIADD R124, R0.reuse, 0x171 ;  /* 0x00000171007c7836 */ /* 0x040fe40000000000 */
[C---:B------:R-:W-:Y:S01]  /*3170*/  VIADD R123, R0.reuse, 0x172 ;  /* 0x00000172007b7836 */ /* 0x040fe20000000000 */
[----:B------:R2:W-:Y:S01]  /*3180*/  STL [R1+0xa04], R8 ;  /* 0x000a040801007387 */ /* 0x0005e20000100800 */
[C---:B------:R-:W-:Y:S02]  /*3190*/  VIADD R122, R0.reuse, 0x173 ;  /* 0x00000173007a7836 */ /* 0x040fe40000000000 */
[C---:B------:R-:W-:Y:S01]  /*31a0*/  VIADD R121, R0.reuse, 0x174 ;  /* 0x0000017400797836 */ /* 0x040fe20000000000 */
[----:B------:R3:W-:Y:S01]  /*31b0*/  STL [R1+0xa0c], R7 ;  /* 0x000a0c0701007387 */ /* 0x0007e20000100800 */
[----:B------:R-:W-:-:S02]  /*31c0*/  VIADD R129, R0, 0x176 ;  /* 0x0000017600817836 */ /* 0x000fc40000000000 */
[C---:B-1----:R-:W-:Y:S01]  /*31d0*/  VIADD R3, R0.reuse, 0x4a ;  /* 0x0000004a00037836 */ /* 0x042fe20000000000 */
[----:B------:R-:W-:Y:S01]  /*31e0*/  STL [R1+0xa14], R6 ;  /* 0x000a140601007387 */ /* 0x000fe20000100800 */
[----:B------:R-:W-:Y:S02]  /*31f0*/  VIADD R128, R0, 0x177 ;  /* 0x0000017700807836 */ /* 0x000fe40000000000 */
        /* <DEDUP_REMOVED lines=305> */
[C---:B------:R-:W-:Y:S02]  /*4510*/  IMAD R10, R2.reuse, R3, R11 ;  /* 0x00000003020a7224 */ /* 0x040fe400078e020b */
[----:B------:R-:W-:Y:S02]  /*4520*/  IMAD R3, R2, R5, R13 ;  /* 0x0000000502037224 */ /* 0x000fe400078e020d */
[----:B------:R-:W-:Y:S01]  /*4530*/  IMAD.MOV R8, RZ, RZ, -R8 ;  /* 0x000000ffff087224 */ /* 0x000fe200078e0a08 */
[----:B------:R-:W-:Y:S01]  /*4540*/  STL [R1+0x278], R10 ;  /* 0x0002780a01007387 */ /* 0x000fe20000100800 */
[----:B------:R-:W-:-:S02]  /*4550*/  IMAD.MOV R9, RZ, RZ, -R9 ;  /* 0x000000ffff097224 */ /* 0x000fc400078e0a09 */
[C---:B------:R-:W-:Y:S01]  /*4560*/  IMAD R6, R2.reuse, R7, R15 ;  /* 0x0000000702067224 */ /* 0x040fe200078e020f */
[----:B------:R1:W-:Y:S01]  /*4570*/  STL [R1+0x274], R3 ;  /* 0x0002740301007387 */ /* 0x0003e20000100800 */
[----:B------:R-:W-:Y:S02]  /*4580*/  IMAD R5, R2, R8, R17 ;  /* 0x0000000802057224 */ /* 0x000fe400078e0211 */
[C---:B------:R-:W-:Y:S01]  /*4590*/  VIADD R8, R0.reuse, 0x6e ;  /* 0x0000006e00087836 */ /* 0x040fe20000000000 */
[----:B------:R2:W-:Y:S01]  /*45a0*/  STL [R1+0x270], R6 ;  /* 0x0002700601007387 */ /* 0x0005e20000100800 */
[C---:B------:R-:W-:Y:S02]  /*45b0*/  VIADD R7, R0.reuse, 0x6f ;  /* 0x0000006f00077836 */ /* 0x040fe40000000000 */
[----:B------:R-:W-:Y:S01]  /*45c0*/  VIADD R186, R0, 0x1b5 ;  /* 0x000001b500ba7836 */ /* 0x000fe20000000000 */
[----:B------:R3:W-:Y:S01]  /*45d0*/  STL [R1+0x26c], R5 ;  /* 0x00026c0501007387 */ /* 0x0007e20000100800 */
[----:B------:R-:W-:Y:S01]  /*45e0*/  IABS R11, R8 ;  /* 0x00000008000b7213 */ /* 0x000fe20000000000 */
[----:B-1----:R-:W-:Y:S01]  /*45f0*/  IMAD R3, R2, R9, R19 ;  /* 0x0000000902037224 */ /* 0x002fe200078e0213 */
[----:B------:R-:W-:Y:S01]  /*4600*/  IABS R13, R7 ;  /* 0x00000007000d7213 */ /* 0x000fe20000000000 */
[----:B------:R-:W-:-:S02]  /*4610*/  VIADD R194, R0, 0x1b7 ;  /* 0x000001b700c27836 */ /* 0x000fc40000000000 */
[C---:B--2---:R-:W-:Y:S01]  /*4620*/  VIADD R6, R0.reuse, 0x70 ;  /* 0x0000007000067836 */ /* 0x044fe20000000000 */
[----:B------:R1:W-:Y:S01]  /*4630*/  STL [R1+0x268], R3 ;  /* 0x0002680301007387 */ /* 0x0003e20000100800 */
[C---:B------:R-:W-:Y:S02]  /*4640*/  VIADD R193, R0.reuse, 0x1b8 ;  /* 0x000001b800c17836 */ /* 0x040fe40000000000 */
[C---:B---3--:R-:W-:Y:S01]  /*4650*/  VIADD R5, R0.reuse, 0x71 ;  /* 0x0000007100057836 */ /* 0x048fe20000000000 */
[----:B------:R2:W-:Y:S01]  /*4660*/  STL [R1+0xbb8], R8 ;  /* 0x000bb80801007387 */ /* 0x0005e20000100800 */
[----:B------:R-:W-:Y:S01]  /*4670*/  IABS R15, R6 ;  /* 0x00000006000f7213 */ /* 0x000fe20000000000 */
[C---:B------:R-:W-:Y:S02]  /*4680*/  VIADD R192, R0.reuse, 0x1b9 ;  /* 0x000001b900c07836 */ /* 0x040fe40000000000 */
[----:B------:R3:W-:Y:S01]  /*4690*/  STL [R1+0xbbc], R7 ;  /* 0x000bbc0701007387 */ /* 0x0007e20000100800 */
[----:B------:R-:W-:Y:S01]  /*46a0*/  IABS R17, R5 ;  /* 0x0000000500117213 */ /* 0x000fe20000000000 */
[----:B-1----:R-:W-:-:S02]  /*46b0*/  VIADD R3, R0, 0x72 ;  /* 0x0000007200037836 */ /* 0x002fc40000000000 */
[----:B------:R-:W-:Y:S01]  /*46c0*/  STL [R1+0xbc0], R6 ;  /* 0x000bc00601007387 */ /* 0x000fe20000100800 */
[----:B------:R-:W-:Y:S02]  /*46d0*/  VIADD R191, R0, 0x1ba ;  /* 0x000001ba00bf7836 */ /* 0x000fe40000000000 */
[----:B------:R-:W-:Y:S01]  /*46e0*/  IABS R19, R3 ;  /* 0x0000000300137213 */ /* 0x000fe20000000000 */
[----:B------:R1:W-:Y:S01]  /*46f0*/  STL [R1+0xbd8], R5 ;  /* 0x000bd80501007387 */ /* 0x0003e20000100800 */
[----:B--2---:R-:W-:-:S03]  /*4700*/  IMAD.HI.U32 R8, R4, R17, RZ ;  /* 0x0000001104087227 */ /* 0x004fc600078e00ff */
[----:B------:R2:W-:Y:S01]  /*4710*/  STL [R1+0xbdc], R3 ;  /* 0x000bdc0301007387 */ /* 0x0005e20000100800 */
[----:B---3--:R-:W-:-:S04]  /*4720*/  IMAD.HI.U32 R7, R4, R15, RZ ;  /* 0x0000000f04077227 */ /* 0x008fc800078e00ff */
[----:B------:R-:W-:Y:S02]  /*4730*/  IMAD.MOV R7, RZ, RZ, -R7 ;  /* 0x000000ffff077224 */ /* 0x000fe400078e0a07 */
[----:B-1----:R-:W-:-:S04]  /*4740*/  IMAD.HI.U32 R5, R4, R13, RZ ;  /* 0x0000000d04057227 */ /* 0x002fc800078e00ff */
[----:B--2---:R-:W-:-:S04]  /*4750*/  IMAD.HI.U32 R3, R4, R11, RZ ;  /* 0x0000000b04037227 */ /* 0x004fc800078e00ff */
[----:B------:R-:W-:Y:S02]  /*4760*/  IMAD.MOV R3, RZ, RZ, -R3 ;  /* 0x000000ffff037224 */ /* 0x000fe400078e0a03 */
[----:B------:R-:W-:Y:S02]  /*4770*/  IMAD.MOV R5, RZ, RZ, -R5 ;  /* 0x000000ffff057224 */ /* 0x000fe400078e0a05 */
[----:B------:R-:W-:-:S04]  /*4780*/  IMAD.HI.U32 R9, R4, R19, RZ ;  /* 0x0000001304097227 */ /* 0x000fc800078e00ff */
[C---:B------:R-:W-:Y:S02]  /*4790*/  IMAD R6, R2.reuse, R3, R11 ;  /* 0x0000000302067224 */ /* 0x040fe400078e020b */
[C---:B------:R-:W-:Y:S02]  /*47a0*/  IMAD R230, R2.reuse, R7, R15 ;  /* 0x0000000702e67224 */ /* 0x040fe400078e020f */
[C---:B------:R-:W-:Y:S01]  /*47b0*/  IMAD R3, R2.reuse, R5, R13 ;  /* 0x0000000502037224 */ /* 0x040fe200078e020d */
[----:B------:R1:W-:Y:S01]  /*47c0*/  STL [R1+0x264], R6 ;  /* 0x0002640601007387 */ /* 0x0003e20000100800 */
[----:B------:R-:W-:Y:S02]  /*47d0*/  IMAD.MOV R8, RZ, RZ, -R8 ;  /* 0x000000ffff087224 */ /* 0x000fe400078e0a08 */
[----:B------:R-:W-:Y:S01]  /*47e0*/  IMAD.MOV R9, RZ, RZ, -R9 ;  /* 0x000000ffff097224 */ /* 0x000fe200078e0a09 */
[----:B------:R-:W-:Y:S01]  /*47f0*/  STL [R1+0x1e2c], R230 ;  /* 0x001e2ce601007387 */ /* 0x000fe20000100800 */
[----:B------:R-:W-:-:S02]  /*4800*/  IMAD R214, R2, R8, R17 ;  /* 0x0000000802d67224 */ /* 0x000fc400078e0211 */
[C---:B------:R-:W-:Y:S01]  /*4810*/  VIADD R7, R0.reuse, 0x74 ;  /* 0x0000007400077836 */ /* 0x040fe20000000000 */
[----:B------:R2:W-:Y:S01]  /*4820*/  STL [R1+0x260], R3 ;  /* 0x0002600301007387 */ /* 0x0005e20000100800 */
[C---:B------:R-:W-:Y:S02]  /*4830*/  VIADD R8, R0.reuse, 0x73 ;  /* 0x0000007300087836 */ /* 0x040fe40000000000 */
[C---:B-1----:R-:W-:Y:S01]  /*4840*/  VIADD R6, R0.reuse, 0x75 ;  /* 0x0000007500067836 */ /* 0x042fe20000000000 */
[----:B------:R-:W-:Y:S01]  /*4850*/  IABS R11, R7 ;  /* 0x00000007000b7213 */ /* 0x000fe20000000000 */
[C---:B------:R-:W-:Y:S01]  /*4860*/  VIADD R5, R0.reuse, 0x76 ;  /* 0x0000007600057836 */ /* 0x040fe20000000000 */
[----:B------:R-:W-:Y:S01]  /*4870*/  IABS R13, R8 ;  /* 0x00000008000d7213 */ /* 0x000fe20000000000 */
[----:B------:R-:W-:Y:S02]  /*4880*/  VIADD R17, R0, 0x79 ;  /* 0x0000007900117836 */ /* 0x000fe40000000000 */
[----:B------:R-:W-:-:S04]  /*4890*/  IMAD.HI.U32 R12, R4, R11, RZ ;  /* 0x0000000b040c7227 */ /* 0x000fc800078e00ff */
[----:B--2---:R-:W-:Y:S01]  /*48a0*/  IMAD R3, R2, R9, R19 ;  /* 0x0000000902037224 */ /* 0x004fe200078e0213 */
[----:B------:R-:W-:Y:S01]  /*48b0*/  IABS R9, R6 ;  /* 0x0000000600097213 */ /* 0x000fe20000000000 */
[----:B------:R-:W-:-:S03]  /*48c0*/  IMAD.HI.U32 R14, R4, R13, RZ ;  /* 0x0000000d040e7227 */ /* 0x000fc600078e00ff */
[----:B------:R1:W-:Y:S01]  /*48d0*/  STL [R1+0x254], R3 ;  /* 0x0002540301007387 */ /* 0x0003e20000100800 */
[----:B------:R-:W-:Y:S02]  /*48e0*/  IMAD.MOV R12, RZ, RZ, -R12 ;  /* 0x000000ffff0c7224 */ /* 0x000fe400078e0a0c */
[----:B------:R-:W-:Y:S01]  /*48f0*/  IMAD.MOV R14, RZ, RZ, -R14 ;  /* 0x000000ffff0e7224 */ /* 0x000fe200078e0a0e */
[----:B------:R-:W-:Y:S01]  /*4900*/  STL [R1+0xbe4], R8 ;  /* 0x000be40801007387 */ /* 0x000fe20000100800 */
[----:B------:R-:W-:-:S03]  /*4910*/  IMAD.HI.U32 R10, R4, R9, RZ ;  /* 0x00000009040a7227 */ /* 0x000fc600078e00ff */
[----:B------:R2:W-:Y:S01]  /*4920*/  STL [R1+0xbec], R7 ;  /* 0x000bec0701007387 */ /* 0x0005e20000100800 */
[----:B------:R-:W-:Y:S01]  /*4930*/  IMAD R230, R2, R12, R11 ;  /* 0x0000000c02e67224 */ /* 0x000fe200078e020b */
[----:B------:R-:W-:Y:S01]  /*4940*/  IABS R11, R17 ;  /* 0x00000011000b7213 */ /* 0x000fe20000000000 */
[C---:B-1----:R-:W-:Y:S01]  /*4950*/  VIADD R3, R0.reuse, 0x77 ;  /* 0x0000007700037836 */ /* 0x042fe20000000000 */
[----:B------:R1:W-:Y:S01]  /*4960*/  STL [R1+0xbf4], R6 ;  /* 0x000bf40601007387 */ /* 0x0003e20000100800 */
[----:B------:R-:W-:Y:S02]  /*4970*/  IMAD.MOV R10, RZ, RZ, -R10 ;  /* 0x000000ffff0a7224 */ /* 0x000fe400078e0a0a */
[----:B------:R-:W-:Y:S01]  /*4980*/  VIADD R15, R0, 0x7b ;  /* 0x0000007b000f7836 */ /* 0x000fe20000000000 */
[----:B------:R-:W-:Y:S01]  /*4990*/  STL [R1+0xc14], R5 ;  /* 0x000c140501007387 */ /* 0x000fe20000100800 */
[----:B------:R-:W-:Y:S01]  /*49a0*/  IMAD R223, R2, R10, R9 ;  /* 0x0000000a02df7224 */ /* 0x000fe200078e0209 */
[----:B--2---:R-:W-:Y:S01]  /*49b0*/  IABS R7, R5 ;  /* 0x0000000500077213 */ /* 0x004fe20000000000 */
[----:B------:R-:W-:Y:S01]  /*49c0*/  IMAD.HI.U32 R12, R4, R11, RZ ;  /* 0x0000000b040c7227 */ /* 0x000fe200078e00ff */
[----:B------:R2:W-:Y:S01]  /*49d0*/  STL [R1+0xc18], R3 ;  /* 0x000c180301007387 */ /* 0x0005e20000100800 */
[----:B------:R-:W-:-:S02]  /*49e0*/  IABS R9, R16 ;  /* 0x0000001000097213 */ /* 0x000fc40000000000 */
[----:B-1----:R-:W-:Y:S01]  /*49f0*/  IMAD R6, R2, R14, R13 ;  /* 0x0000000e02067224 */ /* 0x002fe200078e020d */
[----:B------:R-:W-:Y:S01]  /*4a00*/  STL [R1+0x1e40], R230 ;  /* 0x001e40e601007387 */ /* 0x000fe20000100800 */
[C---:B------:R-:W-:Y:S01]  /*4a10*/  IMAD.HI.U32 R8, R4.reuse, R7, RZ ;  /* 0x0000000704087227 */ /* 0x040fe200078e00ff */
[----:B------:R-:W-:Y:S02]  /*4a20*/  IABS R13, R18 ;  /* 0x00000012000d7213 */ /* 0x000fe40000000000 */
[----:B------:R1:W-:Y:S01]  /*4a30*/  STL [R1+0x250], R6 ;  /* 0x0002500601007387 */ /* 0x0003e20000100800 */
[----:B------:R-:W-:Y:S01]  /*4a40*/  IMAD.MOV R8, RZ, RZ, -R8 ;  /* 0x000000ffff087224 */ /* 0x000fe200078e0a08 */
[----:B--2---:R-:W-:Y:S01]  /*4a50*/  IABS R3, R3 ;  /* 0x0000000300037213 */ /* 0x004fe20000000000 */
[----:B------:R-:W-:-:S04]  /*4a60*/  IMAD.HI.U32 R14, R4, R13, RZ ;  /* 0x0000000d040e7227 */ /* 0x000fc800078e00ff */
[----:B------:R-:W-:-:S04]  /*4a70*/  IMAD.HI.U32 R5, R4, R3, RZ ;  /* 0x0000000304057227 */ /* 0x000fc800078e00ff */
[----:B------:R-:W-:Y:S02]  /*4a80*/  IMAD.MOV R5, RZ, RZ, -R5 ;  /* 0x000000ffff057224 */ /* 0x000fe400078e0a05 */
[----:B-1----:R-:W-:Y:S02]  /*4a90*/  VIADD R6, R0, 0x7c ;  /* 0x0000007c00067836 */ /* 0x002fe40000000000 */
[C---:B------:R-:W-:Y:S02]  /*4aa0*/  IMAD R227, R2.reuse, R5, R3 ;  /* 0x0000000502e37224 */ /* 0x040fe400078e0203 */
[----:B------:R-:W-:Y:S01]  /*4ab0*/  IMAD R228, R2, R8, R7 ;  /* 0x0000000802e47224 */ /* 0x000fe200078e0207 */
[----:B------:R-:W-:Y:S01]  /*4ac0*/  IABS R7, R15 ;  /* 0x0000000f00077213 */ /* 0x000fe20000000000 */
[----:B------:R-:W-:Y:S01]  /*4ad0*/  IMAD.HI.U32 R10, R4, R9, RZ ;  /* 0x00000009040a7227 */ /* 0x000fe200078e00ff */
[----:B------:R-:W-:Y:S01]  /*4ae0*/  STL [R1+0x1e44], R227 ;  /* 0x001e44e301007387 */ /* 0x000fe20000100800 */
[----:B------:R-:W-:-:S02]  /*4af0*/  IABS R3, R6 ;  /* 0x0000000600037213 */ /* 0x000fc40000000000 */
[----:B------:R-:W-:Y:S01]  /*4b00*/  IMAD.MOV R14, RZ, RZ, -R14 ;  /* 0x000000ffff0e7224 */ /* 0x000fe200078e0a0e */
[----:B------:R1:W-:Y:S01]  /*4b10*/  STL [R1+0xc1c], R18 ;  /* 0x000c1c1201007387 */ /* 0x0003e20000100800 */
[----:B------:R-:W-:-:S03]  /*4b20*/  IMAD.HI.U32 R8, R4, R7, RZ ;  /* 0x0000000704087227 */ /* 0x000fc600078e00ff */
[----:B------:R-:W-:Y:S01]  /*4b30*/  STL [R1+0xc20], R17 ;  /* 0x000c201101007387 */ /* 0x000fe20000100800 */
[----:B------:R-:W-:Y:S02]  /*4b40*/  IMAD.MOV R12, RZ, RZ, -R12 ;  /* 0x000000ffff0c7224 */ /* 0x000fe400078e0a0c */
[----:B------:R-:W-:Y:S01]  /*4b50*/  IMAD.HI.U32 R5, R4, R3, RZ ;  /* 0x0000000304057227 */ /* 0x000fe200078e00ff */
[----:B------:R-:W-:Y:S03]  /*4b60*/  STL [R1+0xc24], R16 ;  /* 0x000c241001007387 */ /* 0x000fe60000100800 */
[----:B------:R-:W-:Y:S01]  /*4b70*/  IMAD.MOV R10, RZ, RZ, -R10 ;  /* 0x000000ffff0a7224 */ /* 0x000fe200078e0a0a */
[----:B------:R-:W-:Y:S01]  /*4b80*/  STL [R1+0xc28], R15 ;  /* 0x000c280f01007387 */ /* 0x000fe20000100800 */
[----:B------:R-:W-:Y:S02]  /*4b90*/  IMAD.MOV R8, RZ, RZ, -R8 ;  /* 0x000000ffff087224 */ /* 0x000fe400078e0a08 */
[----:B------:R-:W-:Y:S01]  /*4ba0*/  IMAD R11, R2, R12, R11 ;  /* 0x0000000c020b7224 */ /* 0x000fe200078e020b */
[----:B------:R2:W-:Y:S01]  /*4bb0*/  STL [R1+0xc2c], R6 ;  /* 0x000c2c0601007387 */ /* 0x0005e20000100800 */
[----:B------:R-:W-:-:S02]  /*4bc0*/  IMAD.MOV R5, RZ, RZ, -R5 ;  /* 0x000000ffff057224 */ /* 0x000fc400078e0a05 */
[C---:B------:R-:W-:Y:S02]  /*4bd0*/  IMAD R9, R2.reuse, R10, R9 ;  /* 0x0000000a02097224 */ /* 0x040fe400078e0209 */
[----:B------:R-:W-:Y:S02]  /*4be0*/  IMAD R3, R2, R5, R3 ;  /* 0x0000000502037224 */ /* 0x000fe400078e0203 */
[C---:B------:R-:W-:Y:S02]  /*4bf0*/  VIADD R10, R0.reuse, 0x7d ;  /* 0x0000007d000a7836 */ /* 0x040fe40000000000 */
[----:B-1----:R-:W-:Y:S02]  /*4c00*/  VIADD R18, R0, 0xaf ;  /* 0x000000af00127836 */ /* 0x002fe40000000000 */
[----:B--2---:R-:W-:Y:S01]  /*4c10*/  IMAD R6, R2, R14, R13 ;  /* 0x0000000e02067224 */ /* 0x004fe200078e020d */
[----:B------:R-:W-:Y:S01]  /*4c20*/  IABS R13, R10 ;  /* 0x0000000a000d7213 */ /* 0x000fe20000000000 */
[----:B------:R-:W-:-:S02]  /*4c30*/  VIADD R17, R0, 0xb0 ;  /* 0x000000b000117836 */ /* 0x000fc40000000000 */
[----:B------:R-:W-:Y:S01]  /*4c40*/  VIADD R16, R0, 0xb1 ;  /* 0x000000b100107836 */ /* 0x000fe20000000000 */
[----:B------:R1:W-:Y:S01]  /*4c50*/  STL [R1+0x23c], R6 ;  /* 0x00023c0601007387 */ /* 0x0003e20000100800 */
[----:B------:R-:W-:-:S03]  /*4c60*/  IMAD.HI.U32 R14, R4, R13, RZ ;  /* 0x0000000d040e7227 */ /* 0x000fc600078e00ff */
[----:B------:R-:W-:Y:S01]  /*4c70*/  STL [R1+0x238], R11 ;  /* 0x0002380b01007387 */ /* 0x000fe20000100800 */
[----:B------:R-:W-:Y:S02]  /*4c80*/  IMAD.MOV R14, RZ, RZ, -R14 ;  /* 0x000000ffff0e7224 */ /* 0x000fe400078e0a0e */
[C---:B------:R-:W-:Y:S01]  /*4c90*/  VIADD R15, R0.reuse, 0xb2 ;  /* 0x000000b2000f7836 */ /* 0x040fe20000000000 */
[----:B------:R2:W-:Y:S01]  /*4ca0*/  STL [R1+0x234], R9 ;  /* 0x0002340901007387 */ /* 0x0005e20000100800 */
[----:B------:R-:W-:Y:S02]  /*4cb0*/  VIADD R19, R0, 0xfa ;  /* 0x000000fa00137836 */ /* 0x000fe40000000000 */
[----:B-1----:R-:W-:Y:S02]  /*4cc0*/  IMAD R6, R2, R8, R7 ;  /* 0x0000000802067224 */ /* 0x002fe400078e0207 */
[C---:B------:R-:W-:Y:S02]  /*4cd0*/  VIADD R8, R0.reuse, 0x7f ;  /* 0x0000007f00087836 */ /* 0x040fe40000000000 */
[C---:B------:R-:W-:Y:S01]  /*4ce0*/  VIADD R7, R0.reuse, 0x80 ;  /* 0x0000008000077836 */ /* 0x040fe20000000000 */
[----:B------:R1:W-:Y:S01]  /*4cf0*/  STL [R1+0x230], R6 ;  /* 0x0002300601007387 */ /* 0x0003e20000100800 */
[----:B------:R-:W-:-:S02]  /*4d00*/  VIADD R199, R0, 0x1bc ;  /* 0x000001bc00c77836 */ /* 0x000fc40000000000 */
[C---:B--2---:R-:W-:Y:S01]  /*4d10*/  VIADD R9, R0.reuse, 0x7e ;  /* 0x0000007e00097836 */ /* 0x044fe20000000000 */
[----:B------:R2:W-:Y:S01]  /*4d20*/  STL [R1+0x22c], R3 ;  /* 0x00022c0301007387 */ /* 0x0005e20000100800 */
[C---:B------:R-:W-:Y:S02]  /*4d30*/  VIADD R198, R0.reuse, 0x1bd ;  /* 0x000001bd00c67836 */ /* 0x040fe40000000000 */
[C---:B------:R-:W-:Y:S01]  /*4d40*/  VIADD R197, R0.reuse, 0x1be ;  /* 0x000001be00c57836 */ /* 0x040fe20000000000 */
[----:B------:R-:W-:Y:S01]  /*4d50*/  STL [R1+0xc00], R10 ;  /* 0x000c000a01007387 */ /* 0x000fe20000100800 */
[----:B------:R-:W-:Y:S01]  /*4d60*/  IABS R11, R9 ;  /* 0x00000009000b7213 */ /* 0x000fe20000000000 */
[C---:B-1----:R-:W-:Y:S02]  /*4d70*/  VIADD R6, R0.reuse, 0x81 ;  /* 0x0000008100067836 */ /* 0x042fe40000000000 */
[----:B------:R1:W-:Y:S01]  /*4d80*/  STL [R1+0xc04], R9 ;  /* 0x000c040901007387 */ /* 0x0003e20000100800 */
[----:B------:R-:W-:-:S02]  /*4d90*/  VIADD R196, R0, 0x1bf ;  /* 0x000001bf00c47836 */ /* 0x000fc40000000000 */
[----:B--2---:R-:W-:Y:S01]  /*4da0*/  IABS R3, R6 ;  /* 0x0000000600037213 */ /* 0x004fe20000000000 */
[----:B------:R-:W-:Y:S01]  /*4db0*/  STL [R1+0xc08], R8 ;  /* 0x000c080801007387 */ /* 0x000fe20000100800 */
[----:B------:R-:W-:-:S03]  /*4dc0*/  IMAD.HI.U32 R12, R4, R11, RZ ;  /* 0x0000000b040c7227 */ /* 0x000fc600078e00ff */
[----:B------:R2:W-:Y:S01]  /*4dd0*/  STL [R1+0xc0c], R7 ;  /* 0x000c0c0701007387 */ /* 0x0005e20000100800 */
[----:B------:R-:W-:Y:S01]  /*4de0*/  IMAD.MOV R12, RZ, RZ, -R12 ;  /* 0x000000ffff0c7224 */ /* 0x000fe200078e0a0c */
[----:B-1----:R-:W-:Y:S01]  /*4df0*/  IABS R9, R8 ;  /* 0x0000000800097213 */ /* 0x002fe20000000000 */
[C---:B------:R-:W-:Y:S01]  /*4e00*/  IMAD.HI.U32 R5, R4.reuse, R3, RZ ;  /* 0x0000000304057227 */ /* 0x040fe200078e00ff */
[----:B------:R1:W-:Y:S03]  /*4e10*/  STL [R1+0xc10], R6 ;  /* 0x000c100601007387 */ /* 0x0003e60000100800 */
[----:B------:R-:W-:Y:S01]  /*4e20*/  IMAD.HI.U32 R10, R4, R9, RZ ;  /* 0x00000009040a7227 */ /* 0x000fe200078e00ff */
[----:B--2---:R-:W-:-:S03]  /*4e30*/  IABS R7, R7 ;  /* 0x0000000700077213 */ /* 0x004fc60000000000 */
[----:B------:R-:W-:Y:S02]  /*4e40*/  IMAD.MOV R10, RZ, RZ, -R10 ;  /* 0x000000ffff0a7224 */ /* 0x000fe400078e0a0a */
[----:B------:R-:W-:Y:S02]  /*4e50*/  IMAD R11, R2, R12, R11 ;  /* 0x0000000c020b7224 */ /* 0x000fe400078e020b */
[----:B------:R-:W-:-:S04]  /*4e60*/  IMAD.HI.U32 R8, R4, R7, RZ ;  /* 0x0000000704087227 */ /* 0x000fc800078e00ff */
[C---:B-1----:R-:W-:Y:S02]  /*4e70*/  IMAD R6, R2.reuse, R14, R13 ;  /* 0x0000000e02067224 */ /* 0x042fe400078e020d */
[----:B------:R-:W-:Y:S02]  /*4e80*/  IMAD.MOV R8, RZ, RZ, -R8 ;  /* 0x000000ffff087224 */ /* 0x000fe400078e0a08 */
[----:B------:R-:W-:Y:S01]  /*4e90*/  IMAD.MOV R5, RZ, RZ, -R5 ;  /* 0x000000ffff057224 */ /* 0x000fe200078e0a05 */
[----:B------:R1:W-:Y:S01]  /*4ea0*/  STL [R1+0x228], R6 ;  /* 0x0002280601007387 */ /* 0x0003e20000100800 */
[C---:B------:R-:W-:Y:S02]  /*4eb0*/  IMAD R9, R2.reuse, R10, R9 ;  /* 0x0000000a02097224 */ /* 0x040fe400078e0209 */
[----:B------:R-:W-:Y:S01]  /*4ec0*/  IMAD R3, R2, R5, R3 ;  /* 0x0000000502037224 */ /* 0x000fe200078e0203 */
[----:B------:R-:W-:Y:S01]  /*4ed0*/  STL [R1+0x224], R11 ;  /* 0x0002240b01007387 */ /* 0x000fe20000100800 */
[----:B------:R-:W-:-:S02]  /*4ee0*/  VIADD R10, R0, 0x82 ;  /* 0x00000082000a7836 */ /* 0x000fc40000000000 */
[C---:B------:R-:W-:Y:S01]  /*4ef0*/  VIADD R204, R0.reuse, 0x1c1 ;  /* 0x000001c100cc7836 */ /* 0x040fe20000000000 */
[----:B------:R2:W-:Y:S01]  /*4f00*/  STL [R1+0x220], R9 ;  /* 0x0002200901007387 */ /* 0x0005e20000100800 */
[----:B------:R-:W-:Y:S01]  /*4f10*/  VIADD R203, R0, 0x1c2 ;  /* 0x000001c200cb7836 */ /* 0x000fe20000000000 */
[----:B------:R-:W-:Y:S01]  /*4f20*/  IABS R13, R10 ;  /* 0x0000000a000d7213 */ /* 0x000fe20000000000 */
[----:B-1----:R-:W-:Y:S02]  /*4f30*/  IMAD R6, R2, R8, R7 ;  /* 0x0000000802067224 */ /* 0x002fe400078e0207 */
[C---:B------:R-:W-:Y:S02]  /*4f40*/  VIADD R8, R0.reuse, 0x84 ;  /* 0x0000008400087836 */ /* 0x040fe40000000000 */
[----:B------:R-:W-:Y:S01]  /*4f50*/  VIADD R7, R0, 0x85 ;  /* 0x0000008500077836 */ /* 0x000fe20000000000 */
[----:B------:R1:W-:Y:S01]  /*4f60*/  STL [R1+0x21c], R6 ;  /* 0x00021c0601007387 */ /* 0x0003e20000100800 */
[----:B------:R-:W-:-:S03]  /*4f70*/  IMAD.HI.U32 R14, R4, R13, RZ ;  /* 0x0000000d040e7227 */ /* 0x000fc600078e00ff */
[----:B------:R3:W-:Y:S01]  /*4f80*/  STL [R1+0x218], R3 ;  /* 0x0002180301007387 */ /* 0x0007e20000100800 */
[C---:B--2---:R-:W-:Y:S02]  /*4f90*/  VIADD R9, R0.reuse, 0x83 ;  /* 0x0000008300097836 */ /* 0x044fe40000000000 */
[----:B------:R-:W-:Y:S01]  /*4fa0*/  IMAD.MOV R14, RZ, RZ, -R14 ;  /* 0x000000ffff0e7224 */ /* 0x000fe200078e0a0e */
[----:B------:R-:W-:Y:S01]  /*4fb0*/  STL [R1+0xbe0], R10 ;  /* 0x000be00a01007387 */ /* 0x000fe20000100800 */
[C---:B------:R-:W-:Y:S01]  /*4fc0*/  VIADD R202, R0.reuse, 0x1c3 ;  /* 0x000001c300ca7836 */ /* 0x040fe20000000000 */
[----:B------:R-:W-:Y:S01]  /*4fd0*/  IABS R11, R9 ;  /* 0x00000009000b7213 */ /* 0x000fe20000000000 */
[C---:B-1----:R-:W-:Y:S01]  /*4fe0*/  VIADD R6, R0.reuse, 0x86 ;  /* 0x0000008600067836 */ /* 0x042fe20000000000 */
[----:B------:R1:W-:Y:S01]  /*4ff0*/  STL [R1+0xbe8], R9 ;  /* 0x000be80901007387 */ /* 0x0003e20000100800 */
[----:B------:R-:W-:Y:S02]  /*5000*/  VIADD R201, R0, 0x1c4 ;  /* 0x000001c400c97836 */ /* 0x000fe40000000000 */
[----:B------:R-:W-:Y:S01]  /*5010*/  IMAD.HI.U32 R12, R4, R11, RZ ;  /* 0x0000000b040c7227 */ /* 0x000fe200078e00ff */
[----:B------:R-:W-:Y:S01]  /*5020*/  STL [R1+0xbf0], R8 ;  /* 0x000bf00801007387 */ /* 0x000fe20000100800 */
[----:B---3--:R-:W-:-:S02]  /*5030*/  IABS R3, R6 ;  /* 0x0000000600037213 */ /* 0x008fc40000000000 */
[----:B------:R-:W-:Y:S01]  /*5040*/  IMAD.MOV R12, RZ, RZ, -R12 ;  /* 0x000000ffff0c7224 */ /* 0x000fe200078e0a0c */
[----:B------:R2:W-:Y:S01]  /*5050*/  STL [R1+0xbf8], R7 ;  /* 0x000bf80701007387 */ /* 0x0005e20000100800 */
[----:B------:R-:W-:Y:S01]  /*5060*/  VIADD R207, R0, 0x1c8 ;  /* 0x000001c800cf7836 */ /* 0x000fe20000000000 */
        /* <DEDUP_REMOVED lines=69> */
[----:B-1----:R-:W-:Y:S01]  /*54c0*/  VIADD R6, R0, 0x90 ;  /* 0x0000009000067836 */ /* 0x002fe20000000000 */
[----:B------:R-:W-:Y:S02]  /*54d0*/  IABS R11, R9 ;  /* 0x00000009000b7213 */ /* 0x000fe40000000000 */
[----:B------:R1:W-:Y:S02]  /*54e0*/  STL [R1+0xba0], R9 ;  /* 0x000ba00901007387 */ /* 0x0003e40000100800 */
[----:B---3--:R-:W-:-:S02]  /*54f0*/  IABS R3, R6 ;  /* 0x0000000600037213 */ /* 0x008fc40000000000 */
        /* <DEDUP_REMOVED lines=19> */
[----:B------:R-:W-:-:S03]  /*5630*/  VIADD R10, R0, 0x91 ;  /* 0x00000091000a7836 */ /* 0x000fc60000000000 */
[----:B------:R2:W-:Y:S01]  /*5640*/  STL [R1+0x1e4], R9 ;  /* 0x0001e40901007387 */ /* 0x0005e20000100800 */
[----:B-1----:R-:W-:Y:S01]  /*5650*/  IMAD R6, R2, R8, R7 ;  /* 0x0000000802067224 */ /* 0x002fe200078e0207 */
[----:B------:R-:W-:Y:S01]  /*5660*/  IABS R13, R10 ;  /* 0x0000000a000d7213 */ /* 0x000fe20000000000 */
        /* <DEDUP_REMOVED lines=10> */
[----:B------:R1:W-:Y:S01]  /*5710*/  STL [R1+0xb8c], R9 ;  /* 0x000b8c0901007387 */ /* 0x0003e20000100800 */
[----:B------:R-:W-:Y:S01]  /*5720*/  IMAD R233, R2, R14, R13 ;  /* 0x0000000e02e97224 */ /* 0x000fe200078e020d */
[----:B---3--:R-:W-:-:S02]  /*5730*/  IABS R3, R6 ;  /* 0x0000000600037213 */ /* 0x008fc40000000000 */
[----:B------:R-:W-:Y:S01]  /*5740*/  STL [R1+0xb90], R8 ;  /* 0x000b900801007387 */ /* 0x000fe20000100800 */
[----:B------:R-:W-:-:S03]  /*5750*/  IMAD.HI.U32 R12, R4, R11, RZ ;  /* 0x0000000b040c7227 */ /* 0x000fc600078e00ff */
[----:B------:R2:W-:Y:S01]  /*5760*/  STL [R1+0xb94], R7 ;  /* 0x000b940701007387 */ /* 0x0005e20000100800 */
[C---:B------:R-:W-:Y:S01]  /*5770*/  IMAD.HI.U32 R5, R4.reuse, R3, RZ ;  /* 0x0000000304057227 */ /* 0x040fe200078e00ff */
[----:B-1----:R-:W-:Y:S02]  /*5780*/  IABS R9, R8 ;  /* 0x0000000800097213 */ /* 0x002fe40000000000 */
[----:B------:R1:W-:Y:S01]  /*5790*/  STL [R1+0xb98], R6 ;  /* 0x000b980601007387 */ /* 0x0003e20000100800 */
[----:B------:R-:W-:Y:S02]  /*57a0*/  IMAD.MOV R12, RZ, RZ, -R12 ;  /* 0x000000ffff0c7224 */ /* 0x000fe400078e0a0c */
[----:B------:R-:W-:Y:S01]  /*57b0*/  IMAD.HI.U32 R10, R4, R9, RZ ;  /* 0x00000009040a7227 */ /* 0x000fe200078e00ff */
[----:B------:R3:W-:Y:S01]  /*57c0*/  STL [R1+0x1e24], R233 ;  /* 0x001e24e901007387 */ /* 0x0007e20000100800 */
[----:B--2---:R-:W-:Y:S02]  /*57d0*/  IABS R7, R7 ;  /* 0x0000000700077213 */ /* 0x004fe40000000000 */
[----:B------:R-:W-:-:S02]  /*57e0*/  IMAD.MOV R10, RZ, RZ, -R10 ;  /* 0x000000ffff0a7224 */ /* 0x000fc400078e0a0a */
[----:B------:R-:W-:Y:S02]  /*57f0*/  IMAD.MOV R5, RZ, RZ, -R5 ;  /* 0x000000ffff057224 */ /* 0x000fe400078e0a05 */
[----:B------:R-:W-:-:S04]  /*5800*/  IMAD.HI.U32 R8, R4, R7, RZ ;  /* 0x0000000704087227 */ /* 0x000fc800078e00ff */
[----:B------:R-:W-:Y:S02]  /*5810*/  IMAD.MOV R8, RZ, RZ, -R8 ;  /* 0x000000ffff087224 */ /* 0x000fe400078e0a08 */
[C---:B------:R-:W-:Y:S02]  /*5820*/  IMAD R11, R2.reuse, R12, R11 ;  /* 0x0000000c020b7224 */ /* 0x040fe400078e020b */
[C---:B------:R-:W-:Y:S02]  /*5830*/  IMAD R9, R2.reuse, R10, R9 ;  /* 0x0000000a02097224 */ /* 0x040fe400078e0209 */
[C---:B------:R-:W-:Y:S01]  /*5840*/  IMAD R234, R2.reuse, R5, R3 ;  /* 0x0000000502ea7224 */ /* 0x040fe200078e0203 */
[----:B------:R2:W-:Y:S01]  /*5850*/  STL [R1+0x1d4], R11 ;  /* 0x0001d40b01007387 */ /* 0x0005e20000100800 */
[----:B-1----:R-:W-:Y:S02]  /*5860*/  IMAD R6, R2, R8, R7 ;  /* 0x0000000802067224 */ /* 0x002fe400078e0207 */
[C---:B------:R-:W-:Y:S01]  /*5870*/  VIADD R12, R0.reuse, 0x96 ;  /* 0x00000096000c7836 */ /* 0x040fe20000000000 */
[----:B------:R1:W-:Y:S01]  /*5880*/  STL [R1+0x1d0], R9 ;  /* 0x0001d00901007387 */ /* 0x0003e20000100800 */
[----:B------:R-:W-:-:S02]  /*5890*/  VIADD R10, R0, 0x99 ;  /* 0x00000099000a7836 */ /* 0x000fc40000000000 */
[----:B---3--:R-:W-:Y:S01]  /*58a0*/  IMAD.MOV.U32 R233, RZ, RZ, R212 ;  /* 0x000000ffffe97224 */ /* 0x008fe200078e00d4 */
[----:B------:R-:W-:Y:S01]  /*58b0*/  STL [R1+0x1e28], R234 ;  /* 0x001e28ea01007387 */ /* 0x000fe20000100800 */
[----:B------:R-:W-:Y:S01]  /*58c0*/  IABS R13, R12 ;  /* 0x0000000c000d7213 */ /* 0x000fe20000000000 */
[C---:B--2---:R-:W-:Y:S01]  /*58d0*/  VIADD R11, R0.reuse, 0x97 ;  /* 0x00000097000b7836 */ /* 0x044fe20000000000 */
[----:B------:R-:W-:Y:S01]  /*58e0*/  IABS R7, R10 ;  /* 0x0000000a00077213 */ /* 0x000fe20000000000 */
[----:B------:R2:W-:Y:S01]  /*58f0*/  STL [R1+0x1cc], R6 ;  /* 0x0001cc0601007387 */ /* 0x0005e20000100800 */
[----:B-1----:R-:W-:-:S03]  /*5900*/  VIADD R9, R0, 0x98 ;  /* 0x0000009800097836 */ /* 0x002fc60000000000 */
[----:B------:R-:W-:Y:S01]  /*5910*/  STL [R1+0xb60], R12 ;  /* 0x000b600c01007387 */ /* 0x000fe20000100800 */
[----:B------:R-:W-:-:S03]  /*5920*/  IMAD.HI.U32 R14, R4, R13, RZ ;  /* 0x0000000d040e7227 */ /* 0x000fc600078e00ff */
[----:B------:R1:W-:Y:S01]  /*5930*/  STL [R1+0xb64], R11 ;  /* 0x000b640b01007387 */ /* 0x0003e20000100800 */
[----:B------:R-:W-:Y:S02]  /*5940*/  IMAD.MOV R14, RZ, RZ, -R14 ;  /* 0x000000ffff0e7224 */ /* 0x000fe400078e0a0e */
[----:B--2---:R-:W-:Y:S01]  /*5950*/  VIADD R6, R0, 0x9a ;  /* 0x0000009a00067836 */ /* 0x004fe20000000000 */
[----:B------:R2:W-:Y:S01]  /*5960*/  STL [R1+0xb68], R9 ;  /* 0x000b680901007387 */ /* 0x0005e20000100800 */
[----:B------:R-:W-:-:S03]  /*5970*/  IMAD.HI.U32 R8, R4, R7, RZ ;  /* 0x0000000704087227 */ /* 0x000fc600078e00ff */
[----:B------:R3:W-:Y:S01]  /*5980*/  STL [R1+0xb6c], R10 ;  /* 0x000b6c0a01007387 */ /* 0x0007e20000100800 */
[----:B------:R-:W-:Y:S01]  /*5990*/  IABS R3, R6 ;  /* 0x0000000600037213 */ /* 0x000fe20000000000 */
[----:B------:R-:W-:Y:S01]  /*59a0*/  IMAD.MOV R8, RZ, RZ, -R8 ;  /* 0x000000ffff087224 */ /* 0x000fe200078e0a08 */
[----:B-1----:R-:W-:Y:S01]  /*59b0*/  IABS R11, R11 ;  /* 0x0000000b000b7213 */ /* 0x002fe20000000000 */
[----:B------:R1:W-:Y:S01]  /*59c0*/  STL [R1+0xb70], R6 ;  /* 0x000b700601007387 */ /* 0x0003e20000100800 */
[----:B--2---:R-:W-:Y:S01]  /*59d0*/  IABS R9, R9 ;  /* 0x0000000900097213 */ /* 0x004fe20000000000 */
[C---:B------:R-:W-:Y:S01]  /*59e0*/  IMAD.HI.U32 R5, R4.reuse, R3, RZ ;  /* 0x0000000304057227 */ /* 0x040fe200078e00ff */
[----:B------:R-:W2:Y:S03]  /*59f0*/  S2R R234, SR_TID.X ;  /* 0x0000000000ea7919 */ /* 0x000ea60000002100 */
[----:B------:R-:W-:-:S04]  /*5a00*/  IMAD.HI.U32 R12, R4, R11, RZ ;  /* 0x0000000b040c7227 */ /* 0x000fc800078e00ff */
[----:B---3--:R-:W-:-:S04]  /*5a10*/  IMAD.HI.U32 R10, R4, R9, RZ ;  /* 0x00000009040a7227 */ /* 0x008fc800078e00ff */
[----:B------:R-:W-:Y:S02]  /*5a20*/  IMAD.MOV R12, RZ, RZ, -R12 ;  /* 0x000000ffff0c7224 */ /* 0x000fe400078e0a0c */
[----:B------:R-:W-:Y:S02]  /*5a30*/  IMAD.MOV R10, RZ, RZ, -R10 ;  /* 0x000000ffff0a7224 */ /* 0x000fe400078e0a0a */
[C---:B-1----:R-:W-:Y:S02]  /*5a40*/  IMAD R6, R2.reuse, R14, R13 ;  /* 0x0000000e02067224 */ /* 0x042fe400078e020d */
[C---:B------:R-:W-:Y:S02]  /*5a50*/  IMAD R11, R2.reuse, R12, R11 ;  /* 0x0000000c020b7224 */ /* 0x040fe400078e020b */
[----:B------:R-:W-:Y:S01]  /*5a60*/  IMAD.MOV R5, RZ, RZ, -R5 ;  /* 0x000000ffff057224 */ /* 0x000fe200078e0a05 */
[----:B------:R1:W-:Y:S01]  /*5a70*/  STL [R1+0x1c4], R6 ;  /* 0x0001c40601007387 */ /* 0x0003e20000100800 */
[----:B------:R-:W-:-:S02]  /*5a80*/  IMAD R9, R2, R10, R9 ;  /* 0x0000000a02097224 */ /* 0x000fc400078e0209 */
        /* <DEDUP_REMOVED lines=11> */
[C---:B---3--:R-:W-:Y:S02]  /*5b40*/  VIADD R9, R0.reuse, 0x9c ;  /* 0x0000009c00097836 */ /* 0x048fe40000000000 */
[----:B------:R-:W-:Y:S01]  /*5b50*/  IMAD.MOV R14, RZ, RZ, -R14 ;  /* 0x000000ffff0e7224 */ /* 0x000fe200078e0a0e */
[----:B------:R-:W-:Y:S01]  /*5b60*/  STL [R1+0xb40], R10 ;  /* 0x000b400a01007387 */ /* 0x000fe20000100800 */
[----:B-1----:R-:W-:Y:S01]  /*5b70*/  VIADD R6, R0, 0x9f ;  /* 0x0000009f00067836 */ /* 0x002fe20000000000 */
[----:B------:R-:W-:Y:S02]  /*5b80*/  IABS R11, R9 ;  /* 0x00000009000b7213 */ /* 0x000fe40000000000 */
[----:B------:R1:W-:Y:S02]  /*5b90*/  STL [R1+0xb48], R9 ;  /* 0x000b480901007387 */ /* 0x0003e40000100800 */
[----:B--2---:R-:W-:-:S02]  /*5ba0*/  IABS R3, R6 ;  /* 0x0000000600037213 */ /* 0x004fc40000000000 */
        /* <DEDUP_REMOVED lines=86> */
[C---:B-1----:R-:W-:Y:S02]  /*6110*/  IMAD R6, R2.reuse, R12, R11 ;  /* 0x0000000c02067224 */ /* 0x042fe400078e020b */
[----:B------:R-:W-:Y:S01]  /*6120*/  IMAD R3, R2, R5, R3 ;  /* 0x0000000502037224 */ /* 0x000fe200078e0203 */
[----:B------:R-:W-:Y:S01]  /*6130*/  STL [R1+0x1e30], R231 ;  /* 0x001e30e701007387 */ /* 0x000fe20000100800 */
[----:B------:R-:W-:Y:S02]  /*6140*/  VIADD R10, R0, 0xaa ;  /* 0x000000aa000a7836 */ /* 0x000fe40000000000 */
[----:B------:R-:W-:Y:S01]  /*6150*/  IMAD R229, R2, R8, R7 ;  /* 0x0000000802e57224 */ /* 0x000fe200078e0207 */
[----:B------:R1:W-:Y:S01]  /*6160*/  STL [R1+0x184], R6 ;  /* 0x0001840601007387 */ /* 0x0003e20000100800 */
[C---:B------:R-:W-:Y:S01]  /*6170*/  VIADD R9, R0.reuse, 0xab ;  /* 0x000000ab00097836 */ /* 0x040fe20000000000 */
[----:B---3--:R-:W-:Y:S01]  /*6180*/  IABS R13, R10 ;  /* 0x0000000a000d7213 */ /* 0x008fe20000000000 */
[C---:B------:R-:W-:Y:S01]  /*6190*/  VIADD R8, R0.reuse, 0xac ;  /* 0x000000ac00087836 */ /* 0x040fe20000000000 */
[----:B------:R2:W-:Y:S01]  /*61a0*/  STL [R1+0x178], R3 ;  /* 0x0001780301007387 */ /* 0x0005e20000100800 */
[----:B------:R-:W-:Y:S01]  /*61b0*/  VIADD R7, R0, 0xad ;  /* 0x000000ad00077836 */ /* 0x000fe20000000000 */
[----:B------:R-:W-:Y:S01]  /*61c0*/  IABS R11, R9 ;  /* 0x00000009000b7213 */ /* 0x000fe20000000000 */
[----:B------:R-:W-:Y:S01]  /*61d0*/  IMAD.HI.U32 R14, R4, R13, RZ ;  /* 0x0000000d040e7227 */ /* 0x000fe200078e00ff */
[----:B------:R-:W-:Y:S03]  /*61e0*/  STL [R1+0xae8], R10 ;  /* 0x000ae80a01007387 */ /* 0x000fe60000100800 */
[----:B-1----:R-:W-:Y:S01]  /*61f0*/  VIADD R6, R0, 0xae ;  /* 0x000000ae00067836 */ /* 0x002fe20000000000 */
[----:B------:R1:W-:Y:S01]  /*6200*/  STL [R1+0xaec], R9 ;  /* 0x000aec0901007387 */ /* 0x0003e20000100800 */
[----:B------:R-:W-:-:S02]  /*6210*/  IMAD.MOV R14, RZ, RZ, -R14 ;  /* 0x000000ffff0e7224 */ /* 0x000fc400078e0a0e */
[C---:B------:R-:W-:Y:S01]  /*6220*/  IMAD.HI.U32 R12, R4.reuse, R11, RZ ;  /* 0x0000000b040c7227 */ /* 0x040fe200078e00ff */
[----:B------:R-:W-:Y:S01]  /*6230*/  STL [R1+0xaf0], R8 ;  /* 0x000af00801007387 */ /* 0x000fe20000100800 */
[----:B--2---:R-:W-:Y:S02]  /*6240*/  IABS R3, R6 ;  /* 0x0000000600037213 */ /* 0x004fe40000000000 */
[----:B------:R-:W-:Y:S01]  /*6250*/  IMAD.MOV R12, RZ, RZ, -R12 ;  /* 0x000000ffff0c7224 */ /* 0x000fe200078e0a0c */
[----:B------:R2:W-:Y:S01]  /*6260*/  STL [R1+0xaf4], R7 ;  /* 0x000af40701007387 */ /* 0x0005e20000100800 */
[----:B-1----:R-:W-:Y:S01]  /*6270*/  IABS R9, R8 ;  /* 0x0000000800097213 */ /* 0x002fe20000000000 */
[C---:B------:R-:W-:Y:S02]  /*6280*/  IMAD.HI.U32 R5, R4.reuse, R3, RZ ;  /* 0x0000000304057227 */ /* 0x040fe400078e00ff */
[----:B------:R1:W-:Y:S02]  /*6290*/  STL [R1+0xaf8], R6 ;  /* 0x000af80601007387 */ /* 0x0003e40000100800 */
[----:B------:R-:W-:Y:S01]  /*62a0*/  IMAD.HI.U32 R10, R4, R9, RZ ;  /* 0x00000009040a7227 */ /* 0x000fe200078e00ff */
[----:B--2---:R-:W-:-:S03]  /*62b0*/  IABS R7, R7 ;  /* 0x0000000700077213 */ /* 0x004fc60000000000 */
[----:B------:R-:W-:Y:S02]  /*62c0*/  IMAD.MOV R10, RZ, RZ, -R10 ;  /* 0x000000ffff0a7224 */ /* 0x000fe400078e0a0a */
[----:B------:R-:W-:Y:S02]  /*62d0*/  IMAD.MOV R5, RZ, RZ, -R5 ;  /* 0x000000ffff057224 */ /* 0x000fe400078e0a05 */
[----:B------:R-:W-:-:S04]  /*62e0*/  IMAD.HI.U32 R8, R4, R7, RZ ;  /* 0x0000000704087227 */ /* 0x000fc800078e00ff */
[C---:B-1----:R-:W-:Y:S01]  /*62f0*/  IMAD R6, R2.reuse, R14, R13 ;  /* 0x0000000e02067224 */ /* 0x042fe200078e020d */
[----:B------:R-:W-:Y:S01]  /*6300*/  IABS R13, R18 ;  /* 0x00000012000d7213 */ /* 0x000fe20000000000 */
[C---:B------:R-:W-:Y:S01]  /*6310*/  IMAD R232, R2.reuse, R10, R9 ;  /* 0x0000000a02e87224 */ /* 0x040fe200078e0209 */
[----:B------:R-:W-:Y:S01]  /*6320*/  IABS R9, R16 ;  /* 0x0000001000097213 */ /* 0x000fe20000000000 */
[----:B------:R-:W-:Y:S01]  /*6330*/  IMAD.MOV R8, RZ, RZ, -R8 ;  /* 0x000000ffff087224 */ /* 0x000fe200078e0a08 */
[----:B------:R1:W-:Y:S01]  /*6340*/  STL [R1+0x174], R6 ;  /* 0x0001740601007387 */ /* 0x0003e20000100800 */
[C---:B------:R-:W-:Y:S01]  /*6350*/  IMAD R231, R2.reuse, R12, R11 ;  /* 0x0000000c02e77224 */ /* 0x040fe200078e020b */
[----:B------:R-:W-:Y:S01]  /*6360*/  IABS R11, R17 ;  /* 0x00000011000b7213 */ /* 0x000fe20000000000 */
[----:B------:R-:W-:Y:S01]  /*6370*/  IMAD R236, R2, R5, R3 ;  /* 0x0000000502ec7224 */ /* 0x000fe200078e0203 */
[----:B------:R2:W-:Y:S01]  /*6380*/  STL [R1+0x1e34], R232 ;  /* 0x001e34e801007387 */ /* 0x0005e20000100800 */
[----:B------:R-:W-:-:S04]  /*6390*/  IMAD.HI.U32 R14, R4, R13, RZ ;  /* 0x0000000d040e7227 */ /* 0x000fc800078e00ff */
[----:B------:R-:W-:-:S04]  /*63a0*/  IMAD.HI.U32 R12, R4, R11, RZ ;  /* 0x0000000b040c7227 */ /* 0x000fc800078e00ff */
[----:B-1----:R-:W-:Y:S02]  /*63b0*/  VIADD R6, R0, 0xb3 ;  /* 0x000000b300067836 */ /* 0x002fe40000000000 */
[----:B--2---:R-:W-:Y:S01]  /*63c0*/  IMAD R232, R2, R8, R7 ;  /* 0x0000000802e87224 */ /* 0x004fe200078e0207 */
[----:B------:R-:W-:Y:S01]  /*63d0*/  IABS R7, R15 ;  /* 0x0000000f00077213 */ /* 0x000fe20000000000 */
[C---:B------:R-:W-:Y:S01]  /*63e0*/  IMAD.HI.U32 R10, R4.reuse, R9, RZ ;  /* 0x00000009040a7227 */ /* 0x040fe200078e00ff */
[----:B------:R-:W-:Y:S02]  /*63f0*/  IABS R3, R6 ;  /* 0x0000000600037213 */ /* 0x000fe40000000000 */
[----:B------:R1:W-:Y:S01]  /*6400*/  STL [R1+0x1e48], R232 ;  /* 0x001e48e801007387 */ /* 0x0003e20000100800 */
[----:B------:R-:W-:Y:S02]  /*6410*/  IMAD.MOV R14, RZ, RZ, -R14 ;  /* 0x000000ffff0e7224 */ /* 0x000fe400078e0a0e */
[C---:B------:R-:W-:Y:S01]  /*6420*/  IMAD.HI.U32 R8, R4.reuse, R7, RZ ;  /* 0x0000000704087227 */ /* 0x040fe200078e00ff */
[----:B------:R-:W-:Y:S03]  /*6430*/  STL [R1+0x1e1c], R236 ;  /* 0x001e1cec01007387 */ /* 0x000fe60000100800 */
[----:B------:R-:W-:Y:S01]  /*6440*/  IMAD.MOV R12, RZ, RZ, -R12 ;  /* 0x000000ffff0c7224 */ /* 0x000fe200078e0a0c */
[----:B------:R2:W-:Y:S01]  /*6450*/  STL [R1+0xac0], R18 ;  /* 0x000ac01201007387 */ /* 0x0005e20000100800 */
[----:B------:R-:W-:Y:S01]  /*6460*/  IMAD.HI.U32 R5, R4, R3, RZ ;  /* 0x0000000304057227 */ /* 0x000fe200078e00ff */
[----:B-1----:R-:W-:-:S02]  /*6470*/  LOP3.LUT R232, R234, 0x3f, RZ, 0xc0, !PT ;  /* 0x0000003feae87812 */ /* 0x002fc400078ec0ff */
[----:B------:R1:W-:Y:S01]  /*6480*/  STL [R1+0xac4], R17 ;  /* 0x000ac41101007387 */ /* 0x0003e20000100800 */
[----:B------:R-:W-:Y:S02]  /*6490*/  IMAD.MOV R10, RZ, RZ, -R10 ;  /* 0x000000ffff0a7224 */ /* 0x000fe400078e0a0a */
[----:B------:R-:W-:Y:S01]  /*64a0*/  IMAD.MOV R8, RZ, RZ, -R8 ;  /* 0x000000ffff087224 */ /* 0x000fe200078e0a08 */
[----:B------:R3:W-:Y:S01]  /*64b0*/  STL [R1+0xac8], R16 ;  /* 0x000ac81001007387 */ /* 0x0007e20000100800 */
[C---:B------:R-:W-:Y:S02]  /*64c0*/  IMAD R11, R2.reuse, R12, R11 ;  /* 0x0000000c020b7224 */ /* 0x040fe400078e020b */
[----:B------:R-:W-:Y:S01]  /*64d0*/  IMAD.MOV R5, RZ, RZ, -R5 ;  /* 0x000000ffff057224 */ /* 0x000fe200078e0a05 */
[----:B------:R3:W-:Y:S01]  /*64e0*/  STL [R1+0xacc], R15 ;  /* 0x000acc0f01007387 */ /* 0x0007e20000100800 */
[C---:B------:R-:W-:Y:S02]  /*64f0*/  IMAD R9, R2.reuse, R10, R9 ;  /* 0x0000000a02097224 */ /* 0x040fe400078e0209 */
[----:B------:R-:W-:Y:S01]  /*6500*/  IMAD R3, R2, R5, R3 ;  /* 0x0000000502037224 */ /* 0x000fe200078e0203 */
[----:B------:R4:W-:Y:S01]  /*6510*/  STL [R1+0xad0], R6 ;  /* 0x000ad00601007387 */ /* 0x0009e20000100800 */
[----:B------:R-:W-:-:S02]  /*6520*/  VIADD R10, R0, 0xb4 ;  /* 0x000000b4000a7836 */ /* 0x000fc40000000000 */
[C---:B--2---:R-:W-:Y:S02]  /*6530*/  VIADD R18, R0.reuse, 0xfb ;  /* 0x000000fb00127836 */ /* 0x044fe40000000000 */
[C---:B-1----:R-:W-:Y:S02]  /*6540*/  VIADD R17, R0.reuse, 0xfc ;  /* 0x000000fc00117836 */ /* 0x042fe40000000000 */
[C---:B---3--:R-:W-:Y:S02]  /*6550*/  VIADD R16, R0.reuse, 0xfd ;  /* 0x000000fd00107836 */ /* 0x048fe40000000000 */
[----:B------:R-:W-:Y:S02]  /*6560*/  VIADD R15, R0, 0xfe ;  /* 0x000000fe000f7836 */ /* 0x000fe40000000000 */
[----:B----4-:R-:W-:Y:S01]  /*6570*/  IMAD R6, R2, R14, R13 ;  /* 0x0000000e02067224 */ /* 0x010fe200078e020d */
[----:B------:R-:W-:-:S04]  /*6580*/  IABS R13, R10 ;  /* 0x0000000a000d7213 */ /* 0x000fc80000000000 */
[----:B------:R1:W-:Y:S01]  /*6590*/  STL [R1+0x160], R6 ;  /* 0x0001600601007387 */ /* 0x0003e20000100800 */
[----:B------:R-:W-:-:S03]  /*65a0*/  IMAD.HI.U32 R14, R4, R13, RZ ;  /* 0x0000000d040e7227 */ /* 0x000fc600078e00ff */
[----:B------:R-:W-:Y:S01]  /*65b0*/  STL [R1+0x15c], R11 ;  /* 0x00015c0b01007387 */ /* 0x000fe20000100800 */
[----:B------:R-:W-:-:S03]  /*65c0*/  IMAD.MOV R14, RZ, RZ, -R14 ;  /* 0x000000ffff0e7224 */ /* 0x000fc600078e0a0e */
[----:B------:R2:W-:Y:S01]  /*65d0*/  STL [R1+0x158], R9 ;  /* 0x0001580901007387 */ /* 0x0005e20000100800 */
[----:B-1----:R-:W-:Y:S02]  /*65e0*/  IMAD R6, R2, R8, R7 ;  /* 0x0000000802067224 */ /* 0x002fe400078e0207 */
[C---:B------:R-:W-:Y:S02]  /*65f0*/  VIADD R8, R0.reuse, 0xb6 ;  /* 0x000000b600087836 */ /* 0x040fe40000000000 */
[C---:B------:R-:W-:Y:S01]  /*6600*/  VIADD R7, R0.reuse, 0xb7 ;  /* 0x000000b700077836 */ /* 0x040fe20000000000 */
[----:B------:R1:W-:Y:S01]  /*6610*/  STL [R1+0x154], R6 ;  /* 0x0001540601007387 */ /* 0x0003e20000100800 */
[----:B--2---:R-:W-:-:S03]  /*6620*/  VIADD R9, R0, 0xb5 ;  /* 0x000000b500097836 */ /* 0x004fc60000000000 */
[----:B------:R2:W-:Y:S04]  /*6630*/  STL [R1+0x150], R3 ;  /* 0x0001500301007387 */ /* 0x0005e80000100800 */
[----:B------:R-:W-:Y:S01]  /*6640*/  STL [R1+0xaa0], R10 ;  /* 0x000aa00a01007387 */ /* 0x000fe20000100800 */
[----:B------:R-:W-:Y:S01]  /*6650*/  IABS R11, R9 ;  /* 0x00000009000b7213 */ /* 0x000fe20000000000 */
[----:B-1----:R-:W-:Y:S02]  /*6660*/  VIADD R6, R0, 0xb8 ;  /* 0x000000b800067836 */ /* 0x002fe40000000000 */
[----:B------:R1:W-:Y:S02]  /*6670*/  STL [R1+0xaa8], R9 ;  /* 0x000aa80901007387 */ /* 0x0003e40000100800 */
[----:B------:R-:W-:Y:S01]  /*6680*/  IMAD.HI.U32 R12, R4, R11, RZ ;  /* 0x0000000b040c7227 */ /* 0x000fe200078e00ff */
[----:B--2---:R-:W-:Y:S01]  /*6690*/  IABS R3, R6 ;  /* 0x0000000600037213 */ /* 0x004fe20000000000 */
[----:B------:R-:W-:Y:S02]  /*66a0*/  STL [R1+0xab0], R8 ;  /* 0x000ab00801007387 */ /* 0x000fe40000100800 */
[----:B------:R-:W-:-:S02]  /*66b0*/  IMAD.MOV R12, RZ, RZ, -R12 ;  /* 0x000000ffff0c7224 */ /* 0x000fc400078e0a0c */
[----:B------:R2:W-:Y:S01]  /*66c0*/  STL [R1+0xab8], R7 ;  /* 0x000ab80701007387 */ /* 0x0005e20000100800 */
[----:B------:R-:W-:Y:S01]  /*66d0*/  IMAD.HI.U32 R5, R4, R3, RZ ;  /* 0x0000000304057227 */ /* 0x000fe200078e00ff */
[----:B-1----:R-:W-:Y:S02]  /*66e0*/  IABS R9, R8 ;  /* 0x0000000800097213 */ /* 0x002fe40000000000 */
[----:B------:R1:W-:Y:S01]  /*66f0*/  STL [R1+0xabc], R6 ;  /* 0x000abc0601007387 */ /* 0x0003e20000100800 */
[----:B------:R-:W-:Y:S02]  /*6700*/  IMAD R11, R2, R12, R11 ;  /* 0x0000000c020b7224 */ /* 0x000fe400078e020b */
[----:B------:R-:W-:Y:S01]  /*6710*/  IMAD.HI.U32 R10, R4, R9, RZ ;  /* 0x00000009040a7227 */ /* 0x000fe200078e00ff */
[----:B--2---:R-:W-:-:S03]  /*6720*/  IABS R7, R7 ;  /* 0x0000000700077213 */ /* 0x004fc60000000000 */
[----:B------:R-:W-:Y:S02]  /*6730*/  IMAD.MOV R10, RZ, RZ, -R10 ;  /* 0x000000ffff0a7224 */ /* 0x000fe400078e0a0a */
[----:B------:R-:W-:Y:S02]  /*6740*/  IMAD.MOV R5, RZ, RZ, -R5 ;  /* 0x000000ffff057224 */ /* 0x000fe400078e0a05 */
[----:B------:R-:W-:-:S04]  /*6750*/  IMAD.HI.U32 R8, R4, R7, RZ ;  /* 0x0000000704087227 */ /* 0x000fc800078e00ff */
[C---:B-1----:R-:W-:Y:S02]  /*6760*/  IMAD R6, R2.reuse, R14, R13 ;  /* 0x0000000e02067224 */ /* 0x042fe400078e020d */
[----:B------:R-:W-:Y:S02]  /*6770*/  IMAD.MOV R8, RZ, RZ, -R8 ;  /* 0x000000ffff087224 */ /* 0x000fe400078e0a08 */
[C---:B------:R-:W-:Y:S01]  /*6780*/  IMAD R9, R2.reuse, R10, R9 ;  /* 0x0000000a02097224 */ /* 0x040fe200078e0209 */
[----:B------:R1:W-:Y:S01]  /*6790*/  STL [R1+0x14c], R6 ;  /* 0x00014c0601007387 */ /* 0x0003e20000100800 */
[----:B------:R-:W-:Y:S02]  /*67a0*/  IMAD R3, R2, R5, R3 ;  /* 0x0000000502037224 */ /* 0x000fe400078e0203 */
[----:B------:R-:W-:Y:S01]  /*67b0*/  VIADD R10, R0, 0xb9 ;  /* 0x000000b9000a7836 */ /* 0x000fe20000000000 */
[----:B------:R-:W-:Y:S04]  /*67c0*/  STL [R1+0x148], R11 ;  /* 0x0001480b01007387 */ /* 0x000fe80000100800 */
[----:B------:R2:W-:Y:S01]  /*67d0*/  STL [R1+0x144], R9 ;  /* 0x0001440901007387 */ /* 0x0005e20000100800 */
[----:B------:R-:W-:Y:S01]  /*67e0*/  IABS R13, R10 ;  /* 0x0000000a000d7213 */ /* 0x000fe20000000000 */
[----:B-1----:R-:W-:-:S02]  /*67f0*/  IMAD R6, R2, R8, R7 ;  /* 0x0000000802067224 */ /* 0x002fc400078e0207 */
        /* <DEDUP_REMOVED lines=91> */
[----:B------:R-:W-:Y:S01]  /*6db0*/  STL [R1+0x1e20], R235 ;  /* 0x001e20eb01007387 */ /* 0x000fe20000100800 */
[----:B--2---:R-:W-:Y:S02]  /*6dc0*/  IABS R7, R7 ;  /* 0x0000000700077213 */ /* 0x004fe40000000000 */
[----:B------:R-:W-:-:S02]  /*6dd0*/  IMAD.MOV R10, RZ, RZ, -R10 ;  /* 0x000000ffff0a7224 */ /* 0x000fc400078e0a0a */
[----:B------:R-:W-:Y:S02]  /*6de0*/  IMAD R237, R2, R12, R11 ;  /* 0x0000000c02ed7224 */ /* 0x000fe400078e020b */
[----:B------:R-:W-:-:S03]  /*6df0*/  IMAD.HI.U32 R8, R4, R7, RZ ;  /* 0x0000000704087227 */ /* 0x000fc600078e00ff */
[----:B------:R2:W-:Y:S01]  /*6e00*/  STL [R1+0x1e14], R237 ;  /* 0x001e14ed01007387 */ /* 0x0005e20000100800 */
[----:B------:R-:W-:Y:S02]  /*6e10*/  IMAD.MOV R8, RZ, RZ, -R8 ;  /* 0x000000ffff087224 */ /* 0x000fe400078e0a08 */
[----:B------:R-:W-:Y:S02]  /*6e20*/  IMAD.MOV R5, RZ, RZ, -R5 ;  /* 0x000000ffff057224 */ /* 0x000fe400078e0a05 */
[C---:B------:R-:W-:Y:S02]  /*6e30*/  IMAD R9, R2.reuse, R10, R9 ;  /* 0x0000000a02097224 */ /* 0x040fe400078e0209 */
[C---:B-1----:R-:W-:Y:S02]  /*6e40*/  IMAD R6, R2.reuse, R8, R7 ;  /* 0x0000000802067224 */ /* 0x042fe400078e0207 */
[----:B------:R-:W-:Y:S01]  /*6e50*/  IMAD R3, R2, R5, R3 ;  /* 0x0000000502037224 */ /* 0x000fe200078e0203 */
[----:B------:R1:W-:Y:S01]  /*6e60*/  STL [R1+0x108], R9 ;  /* 0x0001080901007387 */ /* 0x0003e20000100800 */
[----:B------:R-:W-:-:S02]  /*6e70*/  VIADD R10, R0, 0xc8 ;  /* 0x000000c8000a7836 */ /* 0x000fc40000000000 */
[C---:B------:R-:W-:Y:S01]  /*6e80*/  VIADD R8, R0.reuse, 0xca ;  /* 0x000000ca00087836 */ /* 0x040fe20000000000 */
[----:B------:R3:W-:Y:S01]  /*6e90*/  STL [R1+0x104], R6 ;  /* 0x0001040601007387 */ /* 0x0007e20000100800 */
[C---:B------:R-:W-:Y:S01]  /*6ea0*/  VIADD R7, R0.reuse, 0xcb ;  /* 0x000000cb00077836 */ /* 0x040fe20000000000 */
[----:B------:R-:W-:Y:S01]  /*6eb0*/  IABS R13, R10 ;  /* 0x0000000a000d7213 */ /* 0x000fe20000000000 */
[C---:B--2---:R-:W-:Y:S01]  /*6ec0*/  VIADD R237, R0.reuse, 0x1d4 ;  /* 0x000001d400ed7836 */ /* 0x044fe20000000000 */
[----:B------:R2:W-:Y:S01]  /*6ed0*/  STL [R1+0x100], R3 ;  /* 0x0001000301007387 */ /* 0x0005e20000100800 */
[----:B------:R-:W-:Y:S02]  /*6ee0*/  IMAD.MOV.U32 R235, RZ, RZ, R226 ;  /* 0x000000ffffeb7224 */ /* 0x000fe400078e00e2 */
[----:B-1----:R-:W-:Y:S01]  /*6ef0*/  VIADD R9, R0, 0xc9 ;  /* 0x000000c900097836 */ /* 0x002fe20000000000 */
[----:B------:R-:W-:Y:S01]  /*6f00*/  STL [R1+0xa20], R10 ;  /* 0x000a200a01007387 */ /* 0x000fe20000100800 */
[----:B------:R-:W-:-:S03]  /*6f10*/  IMAD.HI.U32 R14, R4, R13, RZ ;  /* 0x0000000d040e7227 */ /* 0x000fc600078e00ff */
[----:B------:R1:W-:Y:S01]  /*6f20*/  STL [R1+0xa24], R9 ;  /* 0x000a240901007387 */ /* 0x0003e20000100800 */
[C---:B---3--:R-:W-:Y:S01]  /*6f30*/  VIADD R6, R0.reuse, 0xcc ;  /* 0x000000cc00067836 */ /* 0x048fe20000000000 */
[----:B------:R-:W-:Y:S01]  /*6f40*/  IABS R11, R9 ;  /* 0x00000009000b7213 */ /* 0x000fe20000000000 */
[----:B------:R-:W-:Y:S01]  /*6f50*/  IMAD.MOV R14, RZ, RZ, -R14 ;  /* 0x000000ffff0e7224 */ /* 0x000fe200078e0a0e */
[----:B------:R-:W-:Y:S01]  /*6f60*/  STL [R1+0xa28], R8 ;  /* 0x000a280801007387 */ /* 0x000fe20000100800 */
[----:B------:R-:W-:Y:S01]  /*6f70*/  VIADD R226, R0, 0x1d6 ;  /* 0x000001d600e27836 */ /* 0x000fe20000000000 */
[----:B--2---:R-:W-:Y:S01]  /*6f80*/  IABS R3, R6 ;  /* 0x0000000600037213 */ /* 0x004fe20000000000 */
[C---:B------:R-:W-:Y:S01]  /*6f90*/  IMAD.HI.U32 R12, R4.reuse, R11, RZ ;  /* 0x0000000b040c7227 */ /* 0x040fe200078e00ff */
[----:B------:R2:W-:Y:S01]  /*6fa0*/  STL [R1+0xa2c], R7 ;  /* 0x000a2c0701007387 */ /* 0x0005e20000100800 */
[----:B-1----:R-:W-:Y:S02]  /*6fb0*/  IABS R9, R8 ;  /* 0x0000000800097213 */ /* 0x002fe40000000000 */
[----:B------:R-:W-:Y:S01]  /*6fc0*/  IMAD.MOV R12, RZ, RZ, -R12 ;  /* 0x000000ffff0c7224 */ /* 0x000fe200078e0a0c */
[----:B------:R1:W-:Y:S01]  /*6fd0*/  STL [R1+0xa30], R6 ;  /* 0x000a300601007387 */ /* 0x0003e20000100800 */
[----:B------:R-:W-:-:S04]  /*6fe0*/  IMAD.HI.U32 R5, R4, R3, RZ ;  /* 0x0000000304057227 */ /* 0x000fc800078e00ff */
[----:B------:R-:W-:Y:S01]  /*6ff0*/  IMAD.HI.U32 R10, R4, R9, RZ ;  /* 0x00000009040a7227 */ /* 0x000fe200078e00ff */
[----:B--2---:R-:W-:-:S03]  /*7000*/  IABS R7, R7 ;  /* 0x0000000700077213 */ /* 0x004fc60000000000 */
[----:B------:R-:W-:Y:S02]  /*7010*/  IMAD.MOV R10, RZ, RZ, -R10 ;  /* 0x000000ffff0a7224 */ /* 0x000fe400078e0a0a */
[----:B------:R-:W-:-:S04]  /*7020*/  IMAD.HI.U32 R8, R4, R7, RZ ;  /* 0x0000000704087227 */ /* 0x000fc800078e00ff */
[C---:B------:R-:W-:Y:S02]  /*7030*/  IMAD R238, R2.reuse, R14, R13 ;  /* 0x0000000e02ee7224 */ /* 0x040fe400078e020d */
[----:B------:R-:W-:Y:S02]  /*7040*/  IMAD.MOV R8, RZ, RZ, -R8 ;  /* 0x000000ffff087224 */ /* 0x000fe400078e0a08 */
[C---:B------:R-:W-:Y:S01]  /*7050*/  IMAD R11, R2.reuse, R12, R11 ;  /* 0x0000000c020b7224 */ /* 0x040fe200078e020b */
[----:B------:R-:W-:Y:S01]  /*7060*/  STL [R1+0x1e18], R238 ;  /* 0x001e18ee01007387 */ /* 0x000fe20000100800 */
[----:B------:R-:W-:Y:S02]  /*7070*/  IMAD.MOV R5, RZ, RZ, -R5 ;  /* 0x000000ffff057224 */ /* 0x000fe400078e0a05 */
[C---:B------:R-:W-:Y:S01]  /*7080*/  IMAD R9, R2.reuse, R10, R9 ;  /* 0x0000000a02097224 */ /* 0x040fe200078e0209 */
[----:B------:R-:W-:Y:S01]  /*7090*/  STL [R1+0xf8], R11 ;  /* 0x0000f80b01007387 */ /* 0x000fe20000100800 */
[----:B-1----:R-:W-:-:S02]  /*70a0*/  IMAD R6, R2, R8, R7 ;  /* 0x0000000802067224 */ /* 0x002fc400078e0207 */
[----:B------:R-:W-:Y:S01]  /*70b0*/  IMAD R3, R2, R5, R3 ;  /* 0x0000000502037224 */ /* 0x000fe200078e0203 */
[----:B------:R1:W-:Y:S01]  /*70c0*/  STL [R1+0xf4], R9 ;  /* 0x0000f40901007387 */ /* 0x0003e20000100800 */
[C---:B------:R-:W-:Y:S02]  /*70d0*/  VIADD R10, R0.reuse, 0xcd ;  /* 0x000000cd000a7836 */ /* 0x040fe40000000000 */
[C---:B------:R-:W-:Y:S01]  /*70e0*/  VIADD R8, R0.reuse, 0xcf ;  /* 0x000000cf00087836 */ /* 0x040fe20000000000 */
[----:B------:R2:W-:Y:S01]  /*70f0*/  STL [R1+0xf0], R6 ;  /* 0x0000f00601007387 */ /* 0x0005e20000100800 */
[C---:B------:R-:W-:Y:S01]  /*7100*/  VIADD R7, R0.reuse, 0xd0 ;  /* 0x000000d000077836 */ /* 0x040fe20000000000 */
[----:B------:R-:W-:Y:S02]  /*7110*/  IABS R13, R10 ;  /* 0x0000000a000d7213 */ /* 0x000fe40000000000 */
[----:B------:R3:W-:Y:S01]  /*7120*/  STL [R1+0xec], R3 ;  /* 0x0000ec0301007387 */ /* 0x0007e20000100800 */
[----:B-1----:R-:W-:-:S03]  /*7130*/  VIADD R9, R0, 0xce ;  /* 0x000000ce00097836 */ /* 0x002fc60000000000 */
[----:B------:R-:W-:Y:S01]  /*7140*/  STL [R1+0xa00], R10 ;  /* 0x000a000a01007387 */ /* 0x000fe20000100800 */
[----:B------:R-:W-:Y:S01]  /*7150*/  IMAD.HI.U32 R14, R4, R13, RZ ;  /* 0x0000000d040e7227 */ /* 0x000fe200078e00ff */
[----:B------:R-:W-:Y:S02]  /*7160*/  IABS R11, R9 ;  /* 0x00000009000b7213 */ /* 0x000fe40000000000 */
[----:B------:R1:W-:Y:S01]  /*7170*/  STL [R1+0xa08], R9 ;  /* 0x000a080901007387 */ /* 0x0003e20000100800 */
[----:B--2---:R-:W-:Y:S02]  /*7180*/  VIADD R6, R0, 0xd1 ;  /* 0x000000d100067836 */ /* 0x004fe40000000000 */
[----:B------:R-:W-:Y:S01]  /*7190*/  IMAD.MOV R14, RZ, RZ, -R14 ;  /* 0x000000ffff0e7224 */ /* 0x000fe200078e0a0e */
[----:B------:R-:W-:Y:S01]  /*71a0*/  STL [R1+0xa10], R8 ;  /* 0x000a100801007387 */ /* 0x000fe20000100800 */
[----:B------:R-:W-:Y:S01]  /*71b0*/  IMAD.HI.U32 R12, R4, R11, RZ ;  /* 0x0000000b040c7227 */ /* 0x000fe200078e00ff */
[----:B---3--:R-:W-:-:S02]  /*71c0*/  IABS R3, R6 ;  /* 0x0000000600037213 */ /* 0x008fc40000000000 */
        /* <DEDUP_REMOVED lines=98> */
[----:B------:R-:W-:Y:S02]  /*77f0*/  STL [R1+0x9a8], R10 ;  /* 0x0009a80a01007387 */ /* 0x000fe40000100800 */
[----:B------:R-:W-:Y:S01]  /*7800*/  IABS R11, R9 ;  /* 0x00000009000b7213 */ /* 0x000fe20000000000 */
[----:B-1----:R-:W-:Y:S01]  /*7810*/  VIADD R6, R0, 0xe0 ;  /* 0x000000e000067836 */ /* 0x002fe20000000000 */
[----:B------:R1:W-:Y:S01]  /*7820*/  STL [R1+0x9ac], R9 ;  /* 0x0009ac0901007387 */ /* 0x0003e20000100800 */
[----:B------:R-:W-:Y:S02]  /*7830*/  IMAD R13, R2, R14, R13 ;  /* 0x0000000e020d7224 */ /* 0x000fe400078e020d */
[----:B------:R-:W-:Y:S01]  /*7840*/  IMAD.HI.U32 R12, R4, R11, RZ ;  /* 0x0000000b040c7227 */ /* 0x000fe200078e00ff */
[----:B------:R-:W-:Y:S01]  /*7850*/  STL [R1+0x9b0], R8 ;  /* 0x0009b00801007387 */ /* 0x000fe20000100800 */
[----:B---3--:R-:W-:-:S02]  /*7860*/  IABS R3, R6 ;  /* 0x0000000600037213 */ /* 0x008fc40000000000 */
[----:B------:R-:W-:Y:S01]  /*7870*/  IMAD.MOV R12, RZ, RZ, -R12 ;  /* 0x000000ffff0c7224 */ /* 0x000fe200078e0a0c */
[----:B------:R2:W-:Y:S01]  /*7880*/  STL [R1+0x9b4], R7 ;  /* 0x0009b40701007387 */ /* 0x0005e20000100800 */
[----:B-1----:R-:W-:Y:S01]  /*7890*/  IABS R9, R8 ;  /* 0x0000000800097213 */ /* 0x002fe20000000000 */
[C---:B------:R-:W-:Y:S02]  /*78a0*/  IMAD.HI.U32 R5, R4.reuse, R3, RZ ;  /* 0x0000000304057227 */ /* 0x040fe400078e00ff */
[----:B------:R1:W-:Y:S02]  /*78b0*/  STL [R1+0x9b8], R6 ;  /* 0x0009b80601007387 */ /* 0x0003e40000100800 */
[----:B------:R-:W-:Y:S02]  /*78c0*/  IMAD.HI.U32 R10, R4, R9, RZ ;  /* 0x00000009040a7227 */ /* 0x000fe400078e00ff */
[----:B------:R3:W-:Y:S01]  /*78d0*/  STL [R1+0xac], R13 ;  /* 0x0000ac0d01007387 */ /* 0x0007e20000100800 */
[----:B--2---:R-:W-:Y:S01]  /*78e0*/  IABS R7, R7 ;  /* 0x0000000700077213 */ /* 0x004fe20000000000 */
[----:B------:R-:W-:-:S02]  /*78f0*/  IMAD.MOV R10, RZ, RZ, -R10 ;  /* 0x000000ffff0a7224 */ /* 0x000fc400078e0a0a */
[----:B------:R-:W-:Y:S02]  /*7900*/  IMAD.MOV R5, RZ, RZ, -R5 ;  /* 0x000000ffff057224 */ /* 0x000fe400078e0a05 */
[----:B------:R-:W-:-:S04]  /*7910*/  IMAD.HI.U32 R8, R4, R7, RZ ;  /* 0x0000000704087227 */ /* 0x000fc800078e00ff */
[C---:B------:R-:W-:Y:S02]  /*7920*/  IMAD R239, R2.reuse, R10, R9 ;  /* 0x0000000a02ef7224 */ /* 0x040fe400078e0209 */
[C---:B-1----:R-:W-:Y:S02]  /*7930*/  IMAD R6, R2.reuse, R12, R11 ;  /* 0x0000000c02067224 */ /* 0x042fe400078e020b */
[----:B------:R-:W-:Y:S01]  /*7940*/  IMAD.MOV R8, RZ, RZ, -R8 ;  /* 0x000000ffff087224 */ /* 0x000fe200078e0a08 */
[----:B------:R-:W-:Y:S01]  /*7950*/  STL [R1+0x1e4c], R239 ;  /* 0x001e4cef01007387 */ /* 0x000fe20000100800 */
[----:B------:R-:W-:Y:S02]  /*7960*/  IMAD R3, R2, R5, R3 ;  /* 0x0000000502037224 */ /* 0x000fe400078e0203 */
[C---:B------:R-:W-:Y:S01]  /*7970*/  VIADD R10, R0.reuse, 0xe1 ;  /* 0x000000e1000a7836 */ /* 0x040fe20000000000 */
[----:B------:R1:W-:Y:S01]  /*7980*/  STL [R1+0xa8], R6 ;  /* 0x0000a80601007387 */ /* 0x0003e20000100800 */
[----:B------:R-:W-:-:S03]  /*7990*/  VIADD R9, R0, 0xe2 ;  /* 0x000000e200097836 */ /* 0x000fc60000000000 */
[----:B---3--:R-:W-:Y:S02]  /*79a0*/  IABS R13, R10 ;  /* 0x0000000a000d7213 */ /* 0x008fe40000000000 */
[----:B------:R-:W-:-:S03]  /*79b0*/  IABS R11, R9 ;  /* 0x00000009000b7213 */ /* 0x000fc60000000000 */
[----:B------:R-:W-:-:S04]  /*79c0*/  IMAD.HI.U32 R14, R4, R13, RZ ;  /* 0x0000000d040e7227 */ /* 0x000fc800078e00ff */
[----:B-1----:R-:W-:Y:S02]  /*79d0*/  IMAD R6, R2, R8, R7 ;  /* 0x0000000802067224 */ /* 0x002fe400078e0207 */
[C---:B------:R-:W-:Y:S02]  /*79e0*/  VIADD R8, R0.reuse, 0xe3 ;  /* 0x000000e300087836 */ /* 0x040fe40000000000 */
[----:B------:R-:W-:Y:S01]  /*79f0*/  VIADD R7, R0, 0xe4 ;  /* 0x000000e400077836 */ /* 0x000fe20000000000 */
[----:B------:R1:W-:Y:S01]  /*7a00*/  STL [R1+0xa0], R6 ;  /* 0x0000a00601007387 */ /* 0x0003e20000100800 */
[----:B------:R-:W-:-:S03]  /*7a10*/  IMAD.HI.U32 R12, R4, R11, RZ ;  /* 0x0000000b040c7227 */ /* 0x000fc600078e00ff */
[----:B------:R2:W-:Y:S01]  /*7a20*/  STL [R1+0x9c], R3 ;  /* 0x00009c0301007387 */ /* 0x0005e20000100800 */
[----:B------:R-:W-:Y:S02]  /*7a30*/  IMAD.MOV R14, RZ, RZ, -R14 ;  /* 0x000000ffff0e7224 */ /* 0x000fe400078e0a0e */
[----:B------:R-:W-:Y:S01]  /*7a40*/  IMAD.MOV R12, RZ, RZ, -R12 ;  /* 0x000000ffff0c7224 */ /* 0x000fe200078e0a0c */
[----:B------:R-:W-:Y:S01]  /*7a50*/  STL [R1+0x980], R10 ;  /* 0x0009800a01007387 */ /* 0x000fe20000100800 */
[----:B-1----:R-:W-:-:S03]  /*7a60*/  VIADD R6, R0, 0xe5 ;  /* 0x000000e500067836 */ /* 0x002fc60000000000 */
[----:B------:R1:W-:Y:S01]  /*7a70*/  STL [R1+0x984], R9 ;  /* 0x0009840901007387 */ /* 0x0003e20000100800 */
[----:B------:R-:W-:Y:S01]  /*7a80*/  IMAD R11, R2, R12, R11 ;  /* 0x0000000c020b7224 */ /* 0x000fe200078e020b */
[----:B--2---:R-:W-:Y:S02]  /*7a90*/  IABS R3, R6 ;  /* 0x0000000600037213 */ /* 0x004fe40000000000 */
[----:B------:R-:W-:Y:S04]  /*7aa0*/  STL [R1+0x988], R8 ;  /* 0x0009880801007387 */ /* 0x000fe80000100800 */
[----:B------:R2:W-:Y:S01]  /*7ab0*/  STL [R1+0x98c], R7 ;  /* 0x00098c0701007387 */ /* 0x0005e20000100800 */
[----:B------:R-:W-:Y:S01]  /*7ac0*/  IMAD.HI.U32 R5, R4, R3, RZ ;  /* 0x0000000304057227 */ /* 0x000fe200078e00ff */
[----:B-1----:R-:W-:-:S02]  /*7ad0*/  IABS R9, R8 ;  /* 0x0000000800097213 */ /* 0x002fc40000000000 */
[----:B------:R1:W-:Y:S01]  /*7ae0*/  STL [R1+0x990], R6 ;  /* 0x0009900601007387 */ /* 0x0003e20000100800 */
[----:B------:R-:W-:Y:S02]  /*7af0*/  IMAD.MOV R5, RZ, RZ, -R5 ;  /* 0x000000ffff057224 */ /* 0x000fe400078e0a05 */
[----:B------:R-:W-:Y:S01]  /*7b00*/  IMAD.HI.U32 R10, R4, R9, RZ ;  /* 0x00000009040a7227 */ /* 0x000fe200078e00ff */
[----:B--2---:R-:W-:-:S03]  /*7b10*/  IABS R7, R7 ;  /* 0x0000000700077213 */ /* 0x004fc60000000000 */
[----:B------:R-:W-:Y:S02]  /*7b20*/  IMAD.MOV R10, RZ, RZ, -R10 ;  /* 0x000000ffff0a7224 */ /* 0x000fe400078e0a0a */
[----:B------:R-:W-:Y:S02]  /*7b30*/  IMAD R3, R2, R5, R3 ;  /* 0x0000000502037224 */ /* 0x000fe400078e0203 */
[----:B------:R-:W-:-:S04]  /*7b40*/  IMAD.HI.U32 R8, R4, R7, RZ ;  /* 0x0000000704087227 */ /* 0x000fc800078e00ff */
[C---:B-1----:R-:W-:Y:S02]  /*7b50*/  IMAD R6, R2.reuse, R14, R13 ;  /* 0x0000000e02067224 */ /* 0x042fe400078e020d */
[----:B------:R-:W-:Y:S02]  /*7b60*/  IMAD.MOV R8, RZ, RZ, -R8 ;  /* 0x000000ffff087224 */ /* 0x000fe400078e0a08 */
[----:B------:R-:W-:Y:S01]  /*7b70*/  IMAD R9, R2, R10, R9 ;  /* 0x0000000a02097224 */ /* 0x000fe200078e0209 */
[----:B------:R1:W-:Y:S01]  /*7b80*/  STL [R1+0x98], R6 ;  /* 0x0000980601007387 */ /* 0x0003e20000100800 */
[----:B------:R-:W-:-:S03]  /*7b90*/  VIADD R10, R0, 0xe6 ;  /* 0x000000e6000a7836 */ /* 0x000fc60000000000 */
[----:B------:R-:W-:Y:S02]  /*7ba0*/  STL [R1+0x7c], R11 ;  /* 0x00007c0b01007387 */ /* 0x000fe40000100800 */
[----:B------:R-:W-:Y:S02]  /*7bb0*/  IABS R13, R10 ;  /* 0x0000000a000d7213 */ /* 0x000fe40000000000 */
[----:B------:R2:W-:Y:S01]  /*7bc0*/  STL [R1+0x78], R9 ;  /* 0x0000780901007387 */ /* 0x0005e20000100800 */
        /* <DEDUP_REMOVED lines=29> */
[----:B------:R-:W-:Y:S02]  /*7da0*/  IMAD R9, R2, R10, R9 ;  /* 0x0000000a02097224 */ /* 0x000fe400078e0209 */
[----:B------:R-:W-:Y:S01]  /*7db0*/  VIADD R10, R0, 0xeb ;  /* 0x000000eb000a7836 */ /* 0x000fe20000000000 */
[----:B------:R-:W-:Y:S01]  /*7dc0*/  STL [R1+0x68], R11 ;  /* 0x0000680b01007387 */ /* 0x000fe20000100800 */
[----:B------:R-:W-:-:S03]  /*7dd0*/  IMAD R3, R2, R5, R3 ;  /* 0x0000000502037224 */ /* 0x000fc600078e0203 */
[----:B------:R2:W-:Y:S01]  /*7de0*/  STL [R1+0x64], R9 ;  /* 0x0000640901007387 */ /* 0x0005e20000100800 */
        /* <DEDUP_REMOVED lines=30> */
[C---:B------:R-:W-:Y:S02]  /*7fd0*/  IMAD R9, R2.reuse, R10, R9 ;  /* 0x0000000a02097224 */ /* 0x040fe400078e0209 */
[----:B------:R-:W-:Y:S01]  /*7fe0*/  IMAD R3, R2, R5, R3 ;  /* 0x0000000502037224 */ /* 0x000fe200078e0203 */
[----:B------:R-:W-:Y:S01]  /*7ff0*/  STL [R1+0x54], R11 ;  /* 0x0000540b01007387 */ /* 0x000fe20000100800 */
[----:B------:R-:W-:-:S03]  /*8000*/  VIADD R10, R0, 0xf0 ;  /* 0x000000f0000a7836 */ /* 0x000fc60000000000 */
[----:B------:R2:W-:Y:S01]  /*8010*/  STL [R1+0x50], R9 ;  /* 0x0000500901007387 */ /* 0x0005e20000100800 */
[----:B-1----:R-:W-:Y:S02]  /*8020*/  IMAD R6, R2, R8, R7 ;  /* 0x0000000802067224 */ /* 0x002fe400078e0207 */
[C---:B------:R-:W-:Y:S02]  /*8030*/  VIADD R8, R0.reuse, 0xf1 ;  /* 0x000000f100087836 */ /* 0x040fe40000000000 */
[C---:B------:R-:W-:Y:S01]  /*8040*/  VIADD R7, R0.reuse, 0xf2 ;  /* 0x000000f200077836 */ /* 0x040fe20000000000 */
[----:B------:R1:W-:Y:S01]  /*8050*/  STL [R1+0x4c], R6 ;  /* 0x00004c0601007387 */ /* 0x0003e20000100800 */
[----:B--2---:R-:W-:-:S03]  /*8060*/  VIADD R9, R0, 0xf3 ;  /* 0x000000f300097836 */ /* 0x004fc60000000000 */
[----:B------:R2:W-:Y:S04]  /*8070*/  STL [R1+0x48], R3 ;  /* 0x0000480301007387 */ /* 0x0005e80000100800 */
[----:B------:R3:W-:Y:S01]  /*8080*/  STL [R1+0x91c], R10 ;  /* 0x00091c0a01007387 */ /* 0x0007e20000100800 */
[----:B------:R-:W-:Y:S01]  /*8090*/  IABS R5, R9 ;  /* 0x0000000900057213 */ /* 0x000fe20000000000 */
[----:B-1----:R-:W-:Y:S02]  /*80a0*/  VIADD R6, R0, 0xf4 ;  /* 0x000000f400067836 */ /* 0x002fe40000000000 */
[----:B------:R1:W-:Y:S02]  /*80b0*/  STL [R1+0x920], R8 ;  /* 0x0009200801007387 */ /* 0x0003e40000100800 */
[----:B------:R-:W-:Y:S01]  /*80c0*/  IMAD.HI.U32 R13, R4, R5, RZ ;  /* 0x00000005040d7227 */ /* 0x000fe200078e00ff */
[----:B--2---:R-:W-:Y:S01]  /*80d0*/  IABS R3, R6 ;  /* 0x0000000600037213 */ /* 0x004fe20000000000 */
[----:B------:R2:W-:Y:S01]  /*80e0*/  STL [R1+0x924], R7 ;  /* 0x0009240701007387 */ /* 0x0005e20000100800 */
[----:B---3--:R-:W-:Y:S01]  /*80f0*/  IABS R10, R10 ;  /* 0x0000000a000a7213 */ /* 0x008fe20000000000 */
[----:B------:R-:W-:-:S02]  /*8100*/  IMAD.MOV R13, RZ, RZ, -R13 ;  /* 0x000000ffff0d7224 */ /* 0x000fc400078e0a0d */
[----:B------:R3:W-:Y:S01]  /*8110*/  STL [R1+0x928], R9 ;  /* 0x0009280901007387 */ /* 0x0007e20000100800 */
[C---:B------:R-:W-:Y:S01]  /*8120*/  IMAD.HI.U32 R14, R4.reuse, R3, RZ ;  /* 0x00000003040e7227 */ /* 0x040fe200078e00ff */
[----:B-1----:R-:W-:Y:S02]  /*8130*/  IABS R8, R8 ;  /* 0x0000000800087213 */ /* 0x002fe40000000000 */
[----:B------:R1:W-:Y:S01]  /*8140*/  STL [R1+0x930], R6 ;  /* 0x0009300601007387 */ /* 0x0003e20000100800 */
[----:B------:R-:W-:Y:S01]  /*8150*/  IMAD.HI.U32 R11, R4, R10, RZ ;  /* 0x0000000a040b7227 */ /* 0x000fe200078e00ff */
[----:B--2---:R-:W-:-:S03]  /*8160*/  IABS R7, R7 ;  /* 0x0000000700077213 */ /* 0x004fc60000000000 */
[----:B------:R-:W-:Y:S02]  /*8170*/  IMAD.MOV R11, RZ, RZ, -R11 ;  /* 0x000000ffff0b7224 */ /* 0x000fe400078e0a0b */
[----:B---3--:R-:W-:-:S04]  /*8180*/  IMAD.HI.U32 R9, R4, R8, RZ ;  /* 0x0000000804097227 */ /* 0x008fc800078e00ff */
[----:B------:R-:W-:-:S04]  /*8190*/  IMAD.HI.U32 R12, R4, R7, RZ ;  /* 0x00000007040c7227 */ /* 0x000fc800078e00ff */
[----:B------:R-:W-:Y:S02]  /*81a0*/  IMAD.MOV R9, RZ, RZ, -R9 ;  /* 0x000000ffff097224 */ /* 0x000fe400078e0a09 */
[----:B------:R-:W-:Y:S02]  /*81b0*/  IMAD.MOV R12, RZ, RZ, -R12 ;  /* 0x000000ffff0c7224 */ /* 0x000fe400078e0a0c */
[----:B------:R-:W-:Y:S02]  /*81c0*/  IMAD.MOV R14, RZ, RZ, -R14 ;  /* 0x000000ffff0e7224 */ /* 0x000fe400078e0a0e */
[C---:B------:R-:W-:Y:S02]  /*81d0*/  IMAD R10, R2.reuse, R11, R10 ;  /* 0x0000000b020a7224 */ /* 0x040fe400078e020a */
[C---:B------:R-:W-:Y:S02]  /*81e0*/  IMAD R8, R2.reuse, R9, R8 ;  /* 0x0000000902087224 */ /* 0x040fe400078e0208 */
[C---:B-1----:R-:W-:Y:S01]  /*81f0*/  IMAD R6, R2.reuse, R12, R7 ;  /* 0x0000000c02067224 */ /* 0x042fe200078e0207 */
[----:B------:R1:W-:Y:S01]  /*8200*/  STL [R1+0x44], R10 ;  /* 0x0000440a01007387 */ /* 0x0003e20000100800 */
[----:B------:R-:W-:-:S02]  /*8210*/  IMAD R240, R2, R14, R3 ;  /* 0x0000000e02f07224 */ /* 0x000fc400078e0203 */
[----:B------:R-:W-:Y:S01]  /*8220*/  IMAD R5, R2, R13, R5 ;  /* 0x0000000d02057224 */ /* 0x000fe200078e0205 */
[----:B------:R2:W-:Y:S01]  /*8230*/  STL [R1+0x40], R8 ;  /* 0x0000400801007387 */ /* 0x0005e20000100800 */
[C---:B------:R-:W-:Y:S02]  /*8240*/  VIADD R9, R0.reuse, 0xf6 ;  /* 0x000000f600097836 */ /* 0x040fe40000000000 */
[C---:B------:R-:W-:Y:S01]  /*8250*/  VIADD R7, R0.reuse, 0xf7 ;  /* 0x000000f700077836 */ /* 0x040fe20000000000 */
[----:B------:R3:W-:Y:S01]  /*8260*/  STL [R1+0x3c], R6 ;  /* 0x00003c0601007387 */ /* 0x0007e20000100800 */
[C---:B-1----:R-:W-:Y:S01]  /*8270*/  VIADD R10, R0.reuse, 0xf5 ;  /* 0x000000f5000a7836 */ /* 0x042fe20000000000 */
[----:B------:R-:W-:Y:S02]  /*8280*/  IABS R3, R9 ;  /* 0x0000000900037213 */ /* 0x000fe40000000000 */
[----:B------:R-:W-:Y:S01]  /*8290*/  STL [R1+0x1df4], R240 ;  /* 0x001df4f001007387 */ /* 0x000fe20000100800 */
[----:B--2---:R-:W-:-:S03]  /*82a0*/  VIADD R8, R0, 0xf8 ;  /* 0x000000f800087836 */ /* 0x004fc60000000000 */
[----:B------:R1:W-:Y:S01]  /*82b0*/  STL [R1+0x38], R5 ;  /* 0x0000380501007387 */ /* 0x0003e20000100800 */
[----:B------:R-:W-:-:S03]  /*82c0*/  IMAD.HI.U32 R11, R4, R3, RZ ;  /* 0x00000003040b7227 */ /* 0x000fc600078e00ff */
[----:B------:R2:W-:Y:S01]  /*82d0*/  STL [R1+0x908], R10 ;  /* 0x0009080a01007387 */ /* 0x0005e20000100800 */
[----:B---3--:R-:W-:Y:S02]  /*82e0*/  VIADD R6, R0, 0xf9 ;  /* 0x000000f900067836 */ /* 0x008fe40000000000 */
[----:B------:R-:W-:Y:S01]  /*82f0*/  IMAD.MOV R11, RZ, RZ, -R11 ;  /* 0x000000ffff0b7224 */ /* 0x000fe200078e0a0b */
[----:B------:R3:W-:Y:S01]  /*8300*/  STL [R1+0x90c], R9 ;  /* 0x00090c0901007387 */ /* 0x0007e20000100800 */
[----:B-1----:R-:W-:Y:S02]  /*8310*/  IABS R5, R10 ;  /* 0x0000000a00057213 */ /* 0x002fe40000000000 */
[----:B------:R-:W-:Y:S01]  /*8320*/  IMAD R252, R2, R11, R3 ;  /* 0x0000000b02fc7224 */ /* 0x000fe200078e0203 */
[----:B------:R1:W-:Y:S01]  /*8330*/  STL [R1+0x910], R7 ;  /* 0x0009100701007387 */ /* 0x0003e20000100800 */
[----:B------:R-:W-:Y:S01]  /*8340*/  IABS R3, R19 ;  /* 0x0000001300037213 */ /* 0x000fe20000000000 */
[----:B--2---:R-:W-:-:S02]  /*8350*/  IMAD.HI.U32 R10, R4, R5, RZ ;  /* 0x00000005040a7227 */ /* 0x004fc400078e00ff */
[----:B------:R2:W-:Y:S01]  /*8360*/  STL [R1+0x914], R8 ;  /* 0x0009140801007387 */ /* 0x0005e20000100800 */
[----:B---3--:R-:W-:Y:S01]  /*8370*/  IABS R9, R6 ;  /* 0x0000000600097213 */ /* 0x008fe20000000000 */
[----:B------:R-:W-:Y:S02]  /*8380*/  IMAD.MOV R10, RZ, RZ, -R10 ;  /* 0x000000ffff0a7224 */ /* 0x000fe400078e0a0a */
[----:B------:R3:W-:Y:S01]  /*8390*/  STL [R1+0x918], R6 ;  /* 0x0009180601007387 */ /* 0x0007e20000100800 */
[----:B-1----:R-:W-:Y:S01]  /*83a0*/  IABS R7, R7 ;  /* 0x0000000700077213 */ /* 0x002fe20000000000 */
[----:B------:R-:W-:Y:S01]  /*83b0*/  IMAD.HI.U32 R14, R4, R9, RZ ;  /* 0x00000009040e7227 */ /* 0x000fe200078e00ff */
[----:B--2---:R-:W-:-:S03]  /*83c0*/  IABS R8, R8 ;  /* 0x0000000800087213 */ /* 0x004fc60000000000 */
[----:B------:R-:W-:-:S04]  /*83d0*/  IMAD.HI.U32 R12, R4, R7, RZ ;  /* 0x00000007040c7227 */ /* 0x000fc800078e00ff */
[----:B------:R-:W-:-:S04]  /*83e0*/  IMAD.HI.U32 R13, R4, R8, RZ ;  /* 0x00000008040d7227 */ /* 0x000fc800078e00ff */
[----:B------:R-:W-:Y:S02]  /*83f0*/  IMAD.MOV R12, RZ, RZ, -R12 ;  /* 0x000000ffff0c7224 */ /* 0x000fe400078e0a0c */
[----:B------:R-:W-:Y:S02]  /*8400*/  IMAD.MOV R13, RZ, RZ, -R13 ;  /* 0x000000ffff0d7224 */ /* 0x000fe400078e0a0d */
[----:B------:R-:W-:Y:S02]  /*8410*/  IMAD.MOV R14, RZ, RZ, -R14 ;  /* 0x000000ffff0e7224 */ /* 0x000fe400078e0a0e */
[C---:B---3--:R-:W-:Y:S01]  /*8420*/  IMAD R6, R2.reuse, R10, R5 ;  /* 0x0000000a02067224 */ /* 0x048fe200078e0205 */
[----:B------:R-:W-:Y:S01]  /*8430*/  IABS R5, R18 ;  /* 0x0000001200057213 */ /* 0x000fe20000000000 */
[C---:B------:R-:W-:Y:S01]  /*8440*/  IMAD R251, R2.reuse, R12, R7 ;  /* 0x0000000c02fb7224 */ /* 0x040fe200078e0207 */
[----:B------:R-:W-:Y:S01]  /*8450*/  IABS R7, R17 ;  /* 0x0000001100077213 */ /* 0x000fe20000000000 */
[C---:B------:R-:W-:Y:S01]  /*8460*/  IMAD R250, R2.reuse, R13, R8 ;  /* 0x0000000d02fa7224 */ /* 0x040fe200078e0208 */
[----:B------:R-:W-:Y:S01]  /*8470*/  STL [R1+0x1dec], R6 ;  /* 0x001dec0601007387 */ /* 0x000fe20000100800 */
[----:B------:R-:W-:Y:S01]  /*8480*/  IMAD R249, R2, R14, R9 ;  /* 0x0000000e02f97224 */ /* 0x000fe200078e0209 */
[----:B------:R-:W-:Y:S01]  /*8490*/  IABS R8, R16 ;  /* 0x0000001000087213 */ /* 0x000fe20000000000 */
[----:B------:R-:W-:Y:S01]  /*84a0*/  IMAD.HI.U32 R10, R4, R3, RZ ;  /* 0x00000003040a7227 */ /* 0x000fe200078e00ff */
[----:B------:R-:W-:Y:S01]  /*84b0*/  STL [R1+0x1df0], R252 ;  /* 0x001df0fc01007387 */ /* 0x000fe20000100800 */
[----:B------:R-:W-:-:S02]  /*84c0*/  IABS R9, R15 ;  /* 0x0000000f00097213 */ /* 0x000fc40000000000 */
[C---:B------:R-:W-:Y:S01]  /*84d0*/  IMAD.HI.U32 R11, R4.reuse, R5, RZ ;  /* 0x00000005040b7227 */ /* 0x040fe200078e00ff */
[----:B------:R-:W-:Y:S03]  /*84e0*/  STL [R1+0x1df8], R251 ;  /* 0x001df8fb01007387 */ /* 0x000fe60000100800 */
[C---:B------:R-:W-:Y:S01]  /*84f0*/  IMAD.HI.U32 R12, R4.reuse, R7, RZ ;  /* 0x00000007040c7227 */ /* 0x040fe200078e00ff */
[----:B------:R-:W-:Y:S03]  /*8500*/  STL [R1+0x1dfc], R250 ;  /* 0x001dfcfa01007387 */ /* 0x000fe60000100800 */
[C---:B------:R-:W-:Y:S01]  /*8510*/  IMAD.HI.U32 R13, R4.reuse, R8, RZ ;  /* 0x00000008040d7227 */ /* 0x040fe200078e00ff */
[----:B------:R-:W-:Y:S03]  /*8520*/  STL [R1+0x1de8], R249 ;  /* 0x001de8f901007387 */ /* 0x000fe60000100800 */
[----:B------:R-:W-:Y:S01]  /*8530*/  IMAD.HI.U32 R14, R4, R9, RZ ;  /* 0x00000009040e7227 */ /* 0x000fe200078e00ff */
[----:B------:R-:W-:Y:S03]  /*8540*/  STL [R1+0x8e0], R19 ;  /* 0x0008e01301007387 */ /* 0x000fe60000100800 */
[----:B------:R-:W-:Y:S01]  /*8550*/  IMAD.MOV R10, RZ, RZ, -R10 ;  /* 0x000000ffff0a7224 */ /* 0x000fe200078e0a0a */
[----:B------:R1:W-:Y:S01]  /*8560*/  STL [R1+0x8e4], R18 ;  /* 0x0008e41201007387 */ /* 0x0003e20000100800 */
[----:B------:R-:W-:-:S02]  /*8570*/  IMAD.MOV R11, RZ, RZ, -R11 ;  /* 0x000000ffff0b7224 */ /* 0x000fc400078e0a0b */
[----:B------:R-:W-:Y:S01]  /*8580*/  IMAD.MOV R12, RZ, RZ, -R12 ;  /* 0x000000ffff0c7224 */ /* 0x000fe200078e0a0c */
[----:B------:R2:W-:Y:S01]  /*8590*/  STL [R1+0x8e8], R17 ;  /* 0x0008e81101007387 */ /* 0x0005e20000100800 */
[----:B------:R-:W-:Y:S02]  /*85a0*/  IMAD.MOV R13, RZ, RZ, -R13 ;  /* 0x000000ffff0d7224 */ /* 0x000fe400078e0a0d */
[----:B------:R-:W-:Y:S01]  /*85b0*/  IMAD.MOV R14, RZ, RZ, -R14 ;  /* 0x000000ffff0e7224 */ /* 0x000fe200078e0a0e */
[----:B------:R-:W-:Y:S01]  /*85c0*/  STL [R1+0x8ec], R16 ;  /* 0x0008ec1001007387 */ /* 0x000fe20000100800 */
[----:B------:R-:W-:Y:S02]  /*85d0*/  IMAD R242, R2, R10, R3 ;  /* 0x0000000a02f27224 */ /* 0x000fe400078e0203 */
[----:B-1----:R-:W-:Y:S01]  /*85e0*/  VIADD R18, R0, 0xff ;  /* 0x000000ff00127836 */ /* 0x002fe20000000000 */
[----:B------:R1:W-:Y:S01]  /*85f0*/  STL [R1+0x8f0], R15 ;  /* 0x0008f00f01007387 */ /* 0x0003e20000100800 */
[----:B------:R-:W-:-:S02]  /*8600*/  IMAD R241, R2, R11, R5 ;  /* 0x0000000b02f17224 */ /* 0x000fc400078e0205 */
[----:B--2---:R-:W-:Y:S01]  /*8610*/  VIADD R17, R0, 0x100 ;  /* 0x0000010000117836 */ /* 0x004fe20000000000 */
[----:B------:R-:W-:Y:S01]  /*8620*/  IABS R3, R18 ;  /* 0x0000001200037213 */ /* 0x000fe20000000000 */
[C---:B------:R-:W-:Y:S01]  /*8630*/  IMAD R248, R2.reuse, R12, R7 ;  /* 0x0000000c02f87224 */ /* 0x040fe200078e0207 */
[----:B------:R-:W-:Y:S01]  /*8640*/  STL [R1+0x1de0], R242 ;  /* 0x001de0f201007387 */ /* 0x000fe20000100800 */
[C---:B------:R-:W-:Y:S01]  /*8650*/  IMAD R247, R2.reuse, R13, R8 ;  /* 0x0000000d02f77224 */ /* 0x040fe200078e0208 */
[----:B------:R-:W-:Y:S01]  /*8660*/  IABS R5, R17 ;  /* 0x0000001100057213 */ /* 0x000fe20000000000 */
[----:B------:R-:W-:Y:S01]  /*8670*/  IMAD R246, R2, R14, R9 ;  /* 0x0000000e02f67224 */ /* 0x000fe200078e0209 */
[----:B------:R-:W-:Y:S01]  /*8680*/  STL [R1+0x1de4], R241 ;  /* 0x001de4f101007387 */ /* 0x000fe20000100800 */
[C---:B-1----:R-:W-:Y:S02]  /*8690*/  VIADD R15, R0.reuse, 0x102 ;  /* 0x00000102000f7836 */ /* 0x042fe40000000000 */
[C---:B------:R-:W-:Y:S01]  /*86a0*/  VIADD R16, R0.reuse, 0x101 ;  /* 0x0000010100107836 */ /* 0x040fe20000000000 */
[----:B------:R-:W-:Y:S01]  /*86b0*/  STL [R1+0x1e00], R248 ;  /* 0x001e00f801007387 */ /* 0x000fe20000100800 */
[----:B------:R-:W-:Y:S01]  /*86c0*/  VIADD R6, R0, 0x103 ;  /* 0x0000010300067836 */ /* 0x000fe20000000000 */
[----:B------:R-:W-:Y:S01]  /*86d0*/  IABS R8, R15 ;  /* 0x0000000f00087213 */ /* 0x000fe20000000000 */
[----:B------:R-:W-:Y:S01]  /*86e0*/  IMAD.HI.U32 R10, R4, R3, RZ ;  /* 0x00000003040a7227 */ /* 0x000fe200078e00ff */
[----:B------:R-:W-:Y:S01]  /*86f0*/  STL [R1+0x1e04], R247 ;  /* 0x001e04f701007387 */ /* 0x000fe20000100800 */
[----:B------:R-:W-:-:S02]  /*8700*/  IABS R7, R16 ;  /* 0x0000001000077213 */ /* 0x000fc40000000000 */
[C---:B------:R-:W-:Y:S01]  /*8710*/  IMAD.HI.U32 R11, R4.reuse, R5, RZ ;  /* 0x00000005040b7227 */ /* 0x040fe200078e00ff */
[----:B------:R-:W-:Y:S01]  /*8720*/  STL [R1+0x1e08], R246 ;  /* 0x001e08f601007387 */ /* 0x000fe20000100800 */
[----:B------:R-:W-:Y:S02]  /*8730*/  IABS R9, R6 ;  /* 0x0000000600097213 */ /* 0x000fe40000000000 */
[----:B------:R-:W-:Y:S01]  /*8740*/  IMAD.HI.U32 R13, R4, R8, RZ ;  /* 0x00000008040d7227 */ /* 0x000fe200078e00ff */
[----:B------:R-:W-:Y:S03]  /*8750*/  STL [R1+0x8c0], R18 ;  /* 0x0008c01201007387 */ /* 0x000fe60000100800 */
[----:B------:R-:W-:Y:S01]  /*8760*/  IMAD.MOV R10, RZ, RZ, -R10 ;  /* 0x000000ffff0a7224 */ /* 0x000fe200078e0a0a */
[----:B------:R1:W-:Y:S01]  /*8770*/  STL [R1+0x8c8], R17 ;  /* 0x0008c81101007387 */ /* 0x0003e20000100800 */
[----:B------:R-:W-:-:S02]  /*8780*/  IMAD.MOV R11, RZ, RZ, -R11 ;  /* 0x000000ffff0b7224 */ /* 0x000fc400078e0a0b */
[----:B------:R-:W-:Y:S01]  /*8790*/  IMAD.HI.U32 R12, R4, R7, RZ ;  /* 0x00000007040c7227 */ /* 0x000fe200078e00ff */
[----:B------:R-:W-:Y:S03]  /*87a0*/  STL [R1+0x8d0], R16 ;  /* 0x0008d01001007387 */ /* 0x000fe60000100800 */
[----:B------:R-:W-:Y:S01]  /*87b0*/  IMAD.MOV R13, RZ, RZ, -R13 ;  /* 0x000000ffff0d7224 */ /* 0x000fe200078e0a0d */
[----:B------:R-:W-:Y:S01]  /*87c0*/  STL [R1+0x8d8], R15 ;  /* 0x0008d80f01007387 */ /* 0x000fe20000100800 */
[----:B------:R-:W-:Y:S02]  /*87d0*/  IMAD R245, R2, R10, R3 ;  /* 0x0000000a02f57224 */ /* 0x000fe400078e0203 */
[C---:B-1----:R-:W-:Y:S01]  /*87e0*/  VIADD R17, R0.reuse, 0x105 ;  /* 0x0000010500117836 */ /* 0x042fe20000000000 */
[----:B------:R1:W-:Y:S01]  /*87f0*/  STL [R1+0x8dc], R6 ;  /* 0x0008dc0601007387 */ /* 0x0003e20000100800 */
[----:B------:R-:W-:-:S02]  /*8800*/  VIADD R18, R0, 0x104 ;  /* 0x0000010400127836 */ /* 0x000fc40000000000 */
[----:B------:R-:W-:Y:S01]  /*8810*/  IMAD.HI.U32 R14, R4, R9, RZ ;  /* 0x00000009040e7227 */ /* 0x000fe200078e00ff */
[----:B------:R-:W-:Y:S03]  /*8820*/  STL [R1+0x1e0c], R245 ;  /* 0x001e0cf501007387 */ /* 0x000fe60000100800 */
[----:B------:R-:W-:Y:S01]  /*8830*/  IMAD R244, R2, R11, R5 ;  /* 0x0000000b02f47224 */ /* 0x000fe200078e0205 */
[----:B------:R-:W-:Y:S01]  /*8840*/  IABS R5, R17 ;  /* 0x0000001100057213 */ /* 0x000fe20000000000 */
[----:B------:R-:W-:Y:S02]  /*8850*/  IMAD.MOV R12, RZ, RZ, -R12 ;  /* 0x000000ffff0c7224 */ /* 0x000fe400078e0a0c */
[----:B-1----:R-:W-:Y:S01]  /*8860*/  VIADD R6, R0, 0x107 ;  /* 0x0000010700067836 */ /* 0x002fe20000000000 */
[----:B------:R-:W-:Y:S01]  /*8870*/  STL [R1+0x1e10], R244 ;  /* 0x001e10f401007387 */ /* 0x000fe20000100800 */
[----:B------:R-:W-:Y:S01]  /*8880*/  IMAD R3, R2, R13, R8 ;  /* 0x0000000d02037224 */ /* 0x000fe200078e0208 */
[----:B------:R-:W-:Y:S01]  /*8890*/  IABS R8, R18 ;  /* 0x0000001200087213 */ /* 0x000fe20000000000 */
[C---:B------:R-:W-:Y:S01]  /*88a0*/  VIADD R15, R0.reuse, 0x106 ;  /* 0x00000106000f7836 */ /* 0x040fe20000000000 */
[----:B------:R1:W-:Y:S01]  /*88b0*/  STL [R1+0x8a4], R18 ;  /* 0x0008a41201007387 */ /* 0x0003e20000100800 */
[----:B------:R-:W-:Y:S01]  /*88c0*/  IMAD.MOV R14, RZ, RZ, -R14 ;  /* 0x000000ffff0e7224 */ /* 0x000fe200078e0a0e */
[----:B------:R-:W-:Y:S01]  /*88d0*/  IABS R11, R6 ;  /* 0x00000006000b7213 */ /* 0x000fe20000000000 */
[----:B------:R-:W-:Y:S01]  /*88e0*/  VIADD R16, R0, 0x1ff ;  /* 0x000001ff00107836 */ /* 0x000fe20000000000 */
[----:B------:R2:W-:Y:S01]  /*88f0*/  STL [R1+0x8a8], R17 ;  /* 0x0008a81101007387 */ /* 0x0005e20000100800 */
[----:B------:R-:W-:Y:S01]  /*8900*/  IMAD R243, R2, R12, R7 ;  /* 0x0000000c02f37224 */ /* 0x000fe200078e0207 */
[----:B------:R-:W-:Y:S01]  /*8910*/  IABS R10, R15 ;  /* 0x0000000f000a7213 */ /* 0x000fe20000000000 */
[----:B------:R-:W-:Y:S01]  /*8920*/  IMAD.HI.U32 R13, R4, R5, RZ ;  /* 0x00000005040d7227 */ /* 0x000fe200078e00ff */
[----:B------:R-:W-:Y:S03]  /*8930*/  STL [R1+0x8b0], R15 ;  /* 0x0008b00f01007387 */ /* 0x000fe60000100800 */
[----:B------:R-:W-:Y:S01]  /*8940*/  IMAD R7, R2, R14, R9 ;  /* 0x0000000e02077224 */ /* 0x000fe200078e0209 */
[----:B------:R3:W-:Y:S01]  /*8950*/  STL [R1+0x8ac], R16 ;  /* 0x0008ac1001007387 */ /* 0x0007e20000100800 */
[----:B------:R-:W-:Y:S01]  /*8960*/  IMAD.HI.U32 R14, R4, R8, RZ ;  /* 0x00000008040e7227 */ /* 0x000fe200078e00ff */
[----:B------:R-:W-:-:S02]  /*8970*/  IABS R9, R16 ;  /* 0x0000001000097213 */ /* 0x000fc40000000000 */
[----:B------:R4:W-:Y:S01]  /*8980*/  STL [R1+0x8b4], R6 ;  /* 0x0008b40601007387 */ /* 0x0009e20000100800 */
[----:B-1----:R-:W-:-:S04]  /*8990*/  IMAD.HI.U32 R18, R4, R11, RZ ;  /* 0x0000000b04127227 */ /* 0x002fc800078e00ff */
[----:B--2---:R-:W-:Y:S02]  /*89a0*/  IMAD.MOV R17, RZ, RZ, -R14 ;  /* 0x000000ffff117224 */ /* 0x004fe400078e0a0e */
[----:B---3--:R-:W-:Y:S02]  /*89b0*/  IMAD.MOV R16, RZ, RZ, -R13 ;  /* 0x000000ffff107224 */ /* 0x008fe400078e0a0d */
[----:B------:R-:W-:-:S04]  /*89c0*/  IMAD.HI.U32 R15, R4, R10, RZ ;  /* 0x0000000a040f7227 */ /* 0x000fc800078e00ff */
[----:B----4-:R-:W-:Y:S02]  /*89d0*/  VIADD R6, R0, 0x10c ;  /* 0x0000010c00067836 */ /* 0x010fe40000000000 */
[----:B------:R-:W-:Y:S02]  /*89e0*/  IMAD R5, R2, R16, R5 ;  /* 0x0000001002057224 */ /* 0x000fe400078e0205 */
[----:B------:R-:W-:Y:S01]  /*89f0*/  IMAD.MOV R14, RZ, RZ, -R18 ;  /* 0x000000ffff0e7224 */ /* 0x000fe200078e0a12 */
[----:B------:R-:W-:Y:S01]  /*8a00*/  IABS R16, R6 ;  /* 0x0000000600107213 */ /* 0x000fe20000000000 */
[----:B------:R-:W-:Y:S01]  /*8a10*/  VIADD R19, R0, 0x108 ;  /* 0x0000010800137836 */ /* 0x000fe20000000000 */
[----:B------:R-:W-:Y:S01]  /*8a20*/  STL [R1+0x448], R5 ;  /* 0x0004480501007387 */ /* 0x000fe20000100800 */
[----:B------:R-:W-:Y:S02]  /*8a30*/  IMAD R8, R2, R17, R8 ;  /* 0x0000001102087224 */ /* 0x000fe400078e0208 */
[----:B------:R-:W-:Y:S01]  /*8a40*/  VIADD R18, R0, 0x109 ;  /* 0x0000010900127836 */ /* 0x000fe20000000000 */
[----:B------:R-:W-:Y:S01]  /*8a50*/  STL [R1+0x87c], R19 ;  /* 0x00087c1301007387 */ /* 0x000fe20000100800 */
[----:B------:R-:W-:-:S02]  /*8a60*/  IMAD.MOV R13, RZ, RZ, -R15 ;  /* 0x000000ffff0d7224 */ /* 0x000fc400078e0a0f */
[C---:B------:R-:W-:Y:S01]  /*8a70*/  VIADD R17, R0.reuse, 0x10a ;  /* 0x0000010a00117836 */ /* 0x040fe20000000000 */
[----:B------:R-:W-:Y:S01]  /*8a80*/  STL [R1+0x880], R18 ;  /* 0x0008801201007387 */ /* 0x000fe20000100800 */
[----:B------:R-:W-:Y:S02]  /*8a90*/  VIADD R15, R0, 0x10b ;  /* 0x0000010b000f7836 */ /* 0x000fe40000000000 */
[C---:B------:R-:W-:Y:S01]  /*8aa0*/  IMAD.HI.U32 R20, R4.reuse, R16, RZ ;  /* 0x0000001004147227 */ /* 0x040fe200078e00ff */
[----:B------:R-:W-:Y:S03]  /*8ab0*/  STL [R1+0x884], R17 ;  /* 0x0008841101007387 */ /* 0x000fe60000100800 */
[----:B------:R-:W-:Y:S01]  /*8ac0*/  IMAD.MOV R20, RZ, RZ, -R20 ;  /* 0x000000ffff147224 */ /* 0x000fe200078e0a14 */
[----:B------:R1:W-:Y:S01]  /*8ad0*/  STL [R1+0x888], R15 ;  /* 0x0008880f01007387 */ /* 0x0003e20000100800 */
[----:B------:R-:W-:-:S03]  /*8ae0*/  IMAD.HI.U32 R12, R4, R9, RZ ;  /* 0x00000009040c7227 */ /* 0x000fc600078e00ff */
[----:B------:R2:W-:Y:S01]  /*8af0*/  STL [R1+0x890], R6 ;  /* 0x0008900601007387 */ /* 0x0005e20000100800 */
[C---:B------:R-:W-:Y:S01]  /*8b00*/  IMAD R16, R2.reuse, R20, R16 ;  /* 0x0000001402107224 */ /* 0x040fe200078e0210 */
[----:B------:R-:W-:Y:S01]  /*8b10*/  IABS R20, R21 ;  /* 0x0000001500147213 */ /* 0x000fe20000000000 */
[----:B------:R-:W-:Y:S01]  /*8b20*/  IMAD.MOV R12, RZ, RZ, -R12 ;  /* 0x000000ffff0c7224 */ /* 0x000fe200078e0a0c */
[----:B------:R-:W-:Y:S01]  /*8b30*/  STL [R1+0x868], R24 ;  /* 0x0008681801007387 */ /* 0x000fe20000100800 */
[C---:B------:R-:W-:Y:S01]  /*8b40*/  IMAD R10, R2.reuse, R13, R10 ;  /* 0x0000000d020a7224 */ /* 0x040fe200078e020a */
[----:B-1----:R-:W-:Y:S01]  /*8b50*/  IABS R15, R15 ;  /* 0x0000000f000f7213 */ /* 0x002fe20000000000 */
[----:B------:R-:W-:Y:S01]  /*8b60*/  IMAD R11, R2, R14, R11 ;  /* 0x0000000e020b7224 */ /* 0x000fe200078e020b */
[----:B------:R-:W-:Y:S01]  /*8b70*/  STL [R1+0x86c], R23 ;  /* 0x00086c1701007387 */ /* 0x000fe20000100800 */
[----:B------:R-:W-:Y:S01]  /*8b80*/  IABS R13, R18 ;  /* 0x00000012000d7213 */ /* 0x000fe20000000000 */
[----:B--2---:R-:W-:Y:S01]  /*8b90*/  VIADD R6, R0, 0x111 ;  /* 0x0000011100067836 */ /* 0x004fe20000000000 */
[----:B------:R-:W-:Y:S01]  /*8ba0*/  IABS R14, R17 ;  /* 0x00000011000e7213 */ /* 0x000fe20000000000 */
[----:B------:R-:W-:Y:S01]  /*8bb0*/  STL [R1+0x870], R22 ;  /* 0x0008701601007387 */ /* 0x000fe20000100800 */
[----:B------:R-:W-:Y:S01]  /*8bc0*/  IMAD R9, R2, R12, R9 ;  /* 0x0000000c02097224 */ /* 0x000fe200078e0209 */
[----:B------:R-:W-:Y:S01]  /*8bd0*/  IABS R12, R19 ;  /* 0x00000013000c7213 */ /* 0x000fe20000000000 */
[C---:B------:R-:W-:Y:S01]  /*8be0*/  IMAD.HI.U32 R19, R4.reuse, R15, RZ ;  /* 0x0000000f04137227 */ /* 0x040fe200078e00ff */
[----:B------:R1:W-:Y:S03]  /*8bf0*/  STL [R1+0x874], R21 ;  /* 0x0008741501007387 */ /* 0x0003e60000100800 */
[C---:B------:R-:W-:Y:S01]  /*8c00*/  IMAD.HI.U32 R17, R4.reuse, R13, RZ ;  /* 0x0000000d04117227 */ /* 0x040fe200078e00ff */
[----:B------:R2:W-:Y:S03]  /*8c10*/  STL [R1+0x878], R6 ;  /* 0x0008780601007387 */ /* 0x0005e60000100800 */
[----:B------:R-:W-:Y:S01]  /*8c20*/  IMAD.HI.U32 R18, R4, R14, RZ ;  /* 0x0000000e04127227 */ /* 0x000fe200078e00ff */
[----:B------:R-:W-:Y:S01]  /*8c30*/  STL [R1+0x840], R29 ;  /* 0x0008401d01007387 */ /* 0x000fe20000100800 */
[----:B-1----:R-:W-:-:S02]  /*8c40*/  IABS R21, R6 ;  /* 0x0000000600157213 */ /* 0x002fc40000000000 */
[----:B------:R-:W-:Y:S01]  /*8c50*/  IMAD.MOV R19, RZ, RZ, -R19 ;  /* 0x000000ffff137224 */ /* 0x000fe200078e0a13 */
[----:B------:R-:W-:Y:S01]  /*8c60*/  STL [R1+0x844], R28 ;  /* 0x0008441c01007387 */ /* 0x000fe20000100800 */
[----:B------:R-:W-:Y:S02]  /*8c70*/  IMAD.MOV R17, RZ, RZ, -R17 ;  /* 0x000000ffff117224 */ /* 0x000fe400078e0a11 */
[----:B------:R-:W-:Y:S01]  /*8c80*/  IMAD.HI.U32 R25, R4, R21, RZ ;  /* 0x0000001504197227 */ /* 0x000fe200078e00ff */
[----:B------:R-:W-:Y:S03]  /*8c90*/  STL [R1+0x848], R27 ;  /* 0x0008481b01007387 */ /* 0x000fe60000100800 */
[----:B------:R-:W-:Y:S01]  /*8ca0*/  IMAD.MOV R25, RZ, RZ, -R25 ;  /* 0x000000ffff197224 */ /* 0x000fe200078e0a19 */
[----:B------:R1:W-:Y:S01]  /*8cb0*/  STL [R1+0x84c], R26 ;  /* 0x00084c1a01007387 */ /* 0x0003e20000100800 */
[----:B--2---:R-:W-:-:S02]  /*8cc0*/  VIADD R6, R0, 0x116 ;  /* 0x0000011600067836 */ /* 0x004fc40000000000 */
[C---:B------:R-:W-:Y:S01]  /*8cd0*/  IMAD R21, R2.reuse, R25, R21 ;  /* 0x0000001902157224 */ /* 0x040fe200078e0215 */
[----:B------:R-:W-:Y:S01]  /*8ce0*/  IABS R25, R26 ;  /* 0x0000001a00197213 */ /* 0x000fe20000000000 */
[----:B------:R-:W-:Y:S01]  /*8cf0*/  IMAD.MOV R18, RZ, RZ, -R18 ;  /* 0x000000ffff127224 */ /* 0x000fe200078e0a12 */
[----:B------:R2:W-:Y:S01]  /*8d00*/  STL [R1+0x850], R6 ;  /* 0x0008500601007387 */ /* 0x0005e20000100800 */
[C---:B------:R-:W-:Y:S01]  /*8d10*/  IMAD R15, R2.reuse, R19, R15 ;  /* 0x00000013020f7224 */ /* 0x040fe200078e020f */
[----:B------:R-:W-:Y:S01]  /*8d20*/  IABS R19, R22 ;  /* 0x0000001600137213 */ /* 0x000fe20000000000 */
[C---:B------:R-:W-:Y:S01]  /*8d30*/  IMAD R13, R2.reuse, R17, R13 ;  /* 0x00000011020d7224 */ /* 0x040fe200078e020d */
[----:B-1----:R-:W-:Y:S01]  /*8d40*/  IABS R26, R6 ;  /* 0x00000006001a7213 */ /* 0x002fe20000000000 */
[----:B------:R-:W-:Y:S01]  /*8d50*/  STL [R1+0x820], R34 ;  /* 0x0008202201007387 */ /* 0x000fe20000100800 */
[----:B------:R-:W-:Y:S01]  /*8d60*/  IMAD R14, R2, R18, R14 ;  /* 0x00000012020e7224 */ /* 0x000fe200078e020e */
[----:B------:R-:W-:Y:S01]  /*8d70*/  IABS R17, R24 ;  /* 0x0000001800117213 */ /* 0x000fe20000000000 */
[----:B------:R-:W-:Y:S01]  /*8d80*/  IMAD.HI.U32 R24, R4, R20, RZ ;  /* 0x0000001404187227 */ /* 0x000fe200078e00ff */
[----:B------:R-:W-:Y:S01]  /*8d90*/  STL [R1+0x828], R33 ;  /* 0x0008282101007387 */ /* 0x000fe20000100800 */
[----:B------:R-:W-:-:S02]  /*8da0*/  IABS R18, R23 ;  /* 0x0000001700127213 */ /* 0x000fc40000000000 */
[----:B------:R-:W-:Y:S01]  /*8db0*/  IMAD.HI.U32 R30, R4, R26, RZ ;  /* 0x0000001a041e7227 */ /* 0x000fe200078e00ff */
[----:B------:R-:W-:Y:S03]  /*8dc0*/  STL [R1+0x830], R32 ;  /* 0x0008302001007387 */ /* 0x000fe60000100800 */
[----:B------:R-:W-:Y:S01]  /*8dd0*/  IMAD.MOV R30, RZ, RZ, -R30 ;  /* 0x000000ffff1e7224 */ /* 0x000fe200078e0a1e */
[----:B------:R1:W-:Y:S01]  /*8de0*/  STL [R1+0x838], R31 ;  /* 0x0008381f01007387 */ /* 0x0003e20000100800 */
[----:B--2---:R-:W-:Y:S02]  /*8df0*/  VIADD R6, R0, 0x11b ;  /* 0x0000011b00067836 */ /* 0x004fe40000000000 */
[----:B------:R-:W-:Y:S01]  /*8e00*/  IMAD R26, R2, R30, R26 ;  /* 0x0000001e021a7224 */ /* 0x000fe200078e021a */
[----:B------:R-:W-:Y:S01]  /*8e10*/  IABS R30, R31 ;  /* 0x0000001f001e7213 */ /* 0x000fe20000000000 */
[C---:B------:R-:W-:Y:S01]  /*8e20*/  IMAD.HI.U32 R23, R4.reuse, R19, RZ ;  /* 0x0000001304177227 */ /* 0x040fe200078e00ff */
[----:B------:R2:W-:Y:S03]  /*8e30*/  STL [R1+0x83c], R6 ;  /* 0x00083c0601007387 */ /* 0x0005e60000100800 */
[----:B------:R-:W-:Y:S01]  /*8e40*/  IMAD.MOV R24, RZ, RZ, -R24 ;  /* 0x000000ffff187224 */ /* 0x000fe200078e0a18 */
[----:B-1----:R-:W-:Y:S01]  /*8e50*/  IABS R31, R6 ;  /* 0x00000006001f7213 */ /* 0x002fe20000000000 */
[----:B------:R-:W-:Y:S01]  /*8e60*/  STL [R1+0x804], R39 ;  /* 0x0008042701007387 */ /* 0x000fe20000100800 */
[----:B------:R-:W-:-:S03]  /*8e70*/  IMAD.HI.U32 R22, R4, R18, RZ ;  /* 0x0000001204167227 */ /* 0x000fc600078e00ff */
[----:B------:R-:W-:Y:S01]  /*8e80*/  STL [R1+0x808], R38 ;  /* 0x0008082601007387 */ /* 0x000fe20000100800 */
[----:B------:R-:W-:-:S03]  /*8e90*/  IMAD.HI.U32 R35, R4, R31, RZ ;  /* 0x0000001f04237227 */ /* 0x000fc600078e00ff */
[----:B------:R-:W-:Y:S01]  /*8ea0*/  STL [R1+0x80c], R37 ;  /* 0x00080c2501007387 */ /* 0x000fe20000100800 */
[----:B------:R-:W-:Y:S02]  /*8eb0*/  IMAD.MOV R35, RZ, RZ, -R35 ;  /* 0x000000ffff237224 */ /* 0x000fe400078e0a23 */
[----:B--2---:R-:W-:Y:S01]  /*8ec0*/  VIADD R6, R0, 0x120 ;  /* 0x0000012000067836 */ /* 0x004fe20000000000 */
[----:B------:R1:W-:Y:S01]  /*8ed0*/  STL [R1+0x810], R36 ;  /* 0x0008102401007387 */ /* 0x0003e20000100800 */
[C---:B------:R-:W-:Y:S01]  /*8ee0*/  IMAD R31, R2.reuse, R35, R31 ;  /* 0x00000023021f7224 */ /* 0x040fe200078e021f */
[----:B------:R-:W-:Y:S01]  /*8ef0*/  IABS R35, R36 ;  /* 0x0000002400237213 */ /* 0x000fe20000000000 */
[----:B------:R-:W-:Y:S01]  /*8f00*/  IMAD.MOV R23, RZ, RZ, -R23 ;  /* 0x000000ffff177224 */ /* 0x000fe200078e0a17 */
        /* <DEDUP_REMOVED lines=12> */
[C---:B------:R-:W-:Y:S01]  /*8fd0*/  IMAD.HI.U32 R40, R4.reuse, R36, RZ ;  /* 0x0000002404287227 */ /* 0x040fe200078e00ff */
[----:B------:R-:W-:Y:S03]  /*8fe0*/  STL [R1+0x7e4], R42 ;  /* 0x0007e42a01007387 */ /* 0x000fe60000100800 */
[----:B------:R-:W-:Y:S01]  /*8ff0*/  IMAD.MOV R40, RZ, RZ, -R40 ;  /* 0x000000ffff287224 */ /* 0x000fe200078e0a28 */
[----:B------:R1:W-:Y:S01]  /*9000*/  STL [R1+0x7e8], R41 ;  /* 0x0007e82901007387 */ /* 0x0003e20000100800 */
[----:B------:R-:W-:-:S03]  /*9010*/  IMAD.HI.U32 R28, R4, R24, RZ ;  /* 0x00000018041c7227 */ /* 0x000fc600078e00ff */
[----:B------:R2:W-:Y:S01]  /*9020*/  STL [R1+0x7f0], R6 ;  /* 0x0007f00601007387 */ /* 0x0005e20000100800 */
[----:B------:R-:W-:Y:S01]  /*9030*/  IMAD R36, R2, R40, R36 ;  /* 0x0000002802247224 */ /* 0x000fe200078e0224 */
[----:B------:R-:W-:Y:S01]  /*9040*/  IABS R40, R41 ;  /* 0x0000002900287213 */ /* 0x000fe20000000000 */
[C---:B------:R-:W-:Y:S01]  /*9050*/  IMAD.HI.U32 R29, R4.reuse, R25, RZ ;  /* 0x00000019041d7227 */ /* 0x040fe200078e00ff */
[----:B------:R-:W-:Y:S01]  /*9060*/  STL [R1+0x7c8], R49 ;  /* 0x0007c83101007387 */ /* 0x000fe20000100800 */
[----:B-1----:R-:W-:Y:S02]  /*9070*/  IABS R41, R6 ;  /* 0x0000000600297213 */ /* 0x002fe40000000000 */
[C---:B------:R-:W-:Y:S01]  /*9080*/  IMAD.HI.U32 R27, R4.reuse, R23, RZ ;  /* 0x00000017041b7227 */ /* 0x040fe200078e00ff */
[----:B------:R-:W-:Y:S03]  /*9090*/  STL [R1+0x7cc], R48 ;  /* 0x0007cc3001007387 */ /* 0x000fe60000100800 */
        /* <DEDUP_REMOVED lines=9> */
[----:B------:R-:W-:Y:S02]  /*9130*/  IMAD.MOV R29, RZ, RZ, -R29 ;  /* 0x000000ffff1d7224 */ /* 0x000fe400078e0a1d */
[----:B------:R-:W-:Y:S01]  /*9140*/  IMAD.MOV R27, RZ, RZ, -R27 ;  /* 0x000000ffff1b7224 */ /* 0x000fe200078e0a1b */
[----:B-1----:R-:W-:Y:S01]  /*9150*/  IABS R46, R6 ;  /* 0x00000006002e7213 */ /* 0x002fe20000000000 */
[----:B------:R-:W-:Y:S01]  /*9160*/  STL [R1+0x7a0], R54 ;  /* 0x0007a03601007387 */ /* 0x000fe20000100800 */
[C---:B------:R-:W-:Y:S01]  /*9170*/  IMAD R24, R2.reuse, R28, R24 ;  /* 0x0000001c02187224 */ /* 0x040fe200078e0218 */
[----:B------:R-:W-:Y:S01]  /*9180*/  IABS R28, R33 ;  /* 0x00000021001c7213 */ /* 0x000fe20000000000 */
[----:B------:R-:W-:Y:S01]  /*9190*/  IMAD R25, R2, R29, R25 ;  /* 0x0000001d02197224 */ /* 0x000fe200078e0219 */
[----:B------:R-:W-:Y:S01]  /*91a0*/  STL [R1+0x7a4], R53 ;  /* 0x0007a43501007387 */ /* 0x000fe20000100800 */
[----:B------:R-:W-:Y:S01]  /*91b0*/  IMAD.HI.U32 R50, R4, R46, RZ ;  /* 0x0000002e04327227 */ /* 0x000fe200078e00ff */
[----:B------:R-:W-:-:S02]  /*91c0*/  IABS R29, R32 ;  /* 0x00000020001d7213 */ /* 0x000fc40000000000 */
[----:B------:R-:W-:Y:S01]  /*91d0*/  STL [R1+0x7a8], R52 ;  /* 0x0007a83401007387 */ /* 0x000fe20000100800 */
[----:B------:R-:W-:Y:S02]  /*91e0*/  IMAD.MOV R50, RZ, RZ, -R50 ;  /* 0x000000ffff327224 */ /* 0x000fe400078e0a32 */
[----:B--2---:R-:W-:Y:S01]  /*91f0*/  VIADD R6, R0, 0x12f ;  /* 0x0000012f00067836 */ /* 0x004fe20000000000 */
[----:B------:R1:W-:Y:S01]  /*9200*/  STL [R1+0x7ac], R51 ;  /* 0x0007ac3301007387 */ /* 0x0003e20000100800 */
[C---:B------:R-:W-:Y:S01]  /*9210*/  IMAD R46, R2.reuse, R50, R46 ;  /* 0x00000032022e7224 */ /* 0x040fe200078e022e */
[----:B------:R-:W-:Y:S01]  /*9220*/  IABS R50, R51 ;  /* 0x0000003300327213 */ /* 0x000fe20000000000 */
[----:B------:R-:W-:Y:S01]  /*9230*/  IMAD R23, R2, R27, R23 ;  /* 0x0000001b02177224 */ /* 0x000fe200078e0217 */
[----:B------:R2:W-:Y:S01]  /*9240*/  STL [R1+0x7b0], R6 ;  /* 0x0007b00601007387 */ /* 0x0005e20000100800 */
[----:B------:R-:W-:Y:S01]  /*9250*/  IABS R27, R34 ;  /* 0x00000022001b7213 */ /* 0x000fe20000000000 */
[----:B------:R-:W-:-:S02]  /*9260*/  IMAD.HI.U32 R34, R4, R30, RZ ;  /* 0x0000001e04227227 */ /* 0x000fc400078e00ff */
[----:B------:R-:W-:Y:S01]  /*9270*/  STL [R1+0x780], R59 ;  /* 0x0007803b01007387 */ /* 0x000fe20000100800 */
[----:B-1----:R-:W-:Y:S01]  /*9280*/  IABS R51, R6 ;  /* 0x0000000600337213 */ /* 0x002fe20000000000 */
[C---:B------:R-:W-:Y:S02]  /*9290*/  IMAD.HI.U32 R32, R4.reuse, R28, RZ ;  /* 0x0000001c04207227 */ /* 0x040fe400078e00ff */
[----:B------:R-:W-:Y:S02]  /*92a0*/  STL [R1+0x788], R58 ;  /* 0x0007883a01007387 */ /* 0x000fe40000100800 */
[----:B------:R-:W-:Y:S02]  /*92b0*/  IMAD.HI.U32 R55, R4, R51, RZ ;  /* 0x0000003304377227 */ /* 0x000fe400078e00ff */
[----:B------:R-:W-:Y:S02]  /*92c0*/  STL [R1+0x790], R57 ;  /* 0x0007903901007387 */ /* 0x000fe40000100800 */
[----:B------:R-:W-:-:S02]  /*92d0*/  IMAD.MOV R55, RZ, RZ, -R55 ;  /* 0x000000ffff377224 */ /* 0x000fc400078e0a37 */
[----:B------:R1:W-:Y:S01]  /*92e0*/  STL [R1+0x798], R56 ;  /* 0x0007983801007387 */ /* 0x0003e20000100800 */
[----:B--2---:R-:W-:Y:S02]  /*92f0*/  VIADD R6, R0, 0x134 ;  /* 0x0000013400067836 */ /* 0x004fe40000000000 */
[----:B------:R-:W-:Y:S01]  /*9300*/  IMAD R51, R2, R55, R51 ;  /* 0x0000003702337224 */ /* 0x000fe200078e0233 */
[----:B------:R-:W-:Y:S01]  /*9310*/  IABS R55, R56 ;  /* 0x0000003800377213 */ /* 0x000fe20000000000 */
[----:B------:R-:W-:Y:S01]  /*9320*/  IMAD.HI.U32 R33, R4, R29, RZ ;  /* 0x0000001d04217227 */ /* 0x000fe200078e00ff */
[----:B------:R2:W-:Y:S03]  /*9330*/  STL [R1+0x79c], R6 ;  /* 0x00079c0601007387 */ /* 0x0005e60000100800 */
[----:B------:R-:W-:Y:S01]  /*9340*/  IMAD.MOV R34, RZ, RZ, -R34 ;  /* 0x000000ffff227224 */ /* 0x000fe200078e0a22 */
[----:B-1----:R-:W-:Y:S01]  /*9350*/  IABS R56, R6 ;  /* 0x0000000600387213 */ /* 0x002fe20000000000 */
[----:B------:R-:W-:Y:S01]  /*9360*/  STL [R1+0x764], R64 ;  /* 0x0007644001007387 */ /* 0x000fe20000100800 */
[----:B------:R-:W-:-:S02]  /*9370*/  IMAD.MOV R32, RZ, RZ, -R32 ;  /* 0x000000ffff207224 */ /* 0x000fc400078e0a20 */
[----:B------:R-:W-:Y:S01]  /*9380*/  IMAD.MOV R33, RZ, RZ, -R33 ;  /* 0x000000ffff217224 */ /* 0x000fe200078e0a21 */
        /* <DEDUP_REMOVED lines=8> */
[C---:B------:R-:W-:Y:S01]  /*9410*/  IMAD R30, R2.reuse, R34, R30 ;  /* 0x00000022021e7224 */ /* 0x040fe200078e021e */
[----:B------:R-:W-:Y:S01]  /*9420*/  IABS R34, R37 ;  /* 0x0000002500227213 */ /* 0x000fe20000000000 */
[C---:B------:R-:W-:Y:S01]  /*9430*/  IMAD R28, R2.reuse, R32, R28 ;  /* 0x00000020021c7224 */ /* 0x040fe200078e021c */
[----:B------:R-:W-:Y:S01]  /*9440*/  IABS R32, R39 ;  /* 0x0000002700207213 */ /* 0x000fe20000000000 */
[----:B------:R-:W-:Y:S01]  /*9450*/  IMAD R29, R2, R33, R29 ;  /* 0x00000021021d7224 */ /* 0x000fe200078e021d */
[----:B------:R-:W-:Y:S01]  /*9460*/  IABS R33, R38 ;  /* 0x0000002600217213 */ /* 0x000fe20000000000 */
[C---:B------:R-:W-:Y:S01]  /*9470*/  IMAD.HI.U32 R39, R4.reuse, R35, RZ ;  /* 0x0000002304277227 */ /* 0x040fe200078e00ff */
[----:B-1----:R-:W-:Y:S01]  /*9480*/  IABS R61, R6 ;  /* 0x00000006003d7213 */ /* 0x002fe20000000000 */
[----:B------:R1:W-:Y:S02]  /*9490*/  STL [R1+0x774], R6 ;  /* 0x0007740601007387 */ /* 0x0003e40000100800 */
[----:B------:R-:W-:-:S02]  /*94a0*/  IMAD.HI.U32 R38, R4, R34, RZ ;  /* 0x0000002204267227 */ /* 0x000fc400078e00ff */
[----:B------:R-:W-:Y:S02]  /*94b0*/  STL [R1+0x74c], R69 ;  /* 0x00074c4501007387 */ /* 0x000fe40000100800 */
[----:B------:R-:W-:Y:S02]  /*94c0*/  IMAD.HI.U32 R65, R4, R61, RZ ;  /* 0x0000003d04417227 */ /* 0x000fe400078e00ff */
[----:B------:R-:W-:Y:S02]  /*94d0*/  STL [R1+0x750], R68 ;  /* 0x0007504401007387 */ /* 0x000fe40000100800 */
[----:B------:R-:W-:Y:S02]  /*94e0*/  IMAD.MOV R65, RZ, RZ, -R65 ;  /* 0x000000ffff417224 */ /* 0x000fe400078e0a41 */
[----:B------:R-:W-:Y:S01]  /*94f0*/  IMAD.MOV R39, RZ, RZ, -R39 ;  /* 0x000000ffff277224 */ /* 0x000fe200078e0a27 */
[----:B------:R-:W-:Y:S01]  /*9500*/  STL [R1+0x754], R67 ;  /* 0x0007544301007387 */ /* 0x000fe20000100800 */
[----:B-1----:R-:W-:-:S02]  /*9510*/  VIADD R6, R0, 0x13e ;  /* 0x0000013e00067836 */ /* 0x002fc40000000000 */
[----:B------:R-:W-:Y:S01]  /*9520*/  IMAD.HI.U32 R37, R4, R33, RZ ;  /* 0x0000002104257227 */ /* 0x000fe200078e00ff */
[----:B------:R1:W-:Y:S03]  /*9530*/  STL [R1+0x758], R66 ;  /* 0x0007584201007387 */ /* 0x0003e60000100800 */
[----:B------:R-:W-:Y:S01]  /*9540*/  IMAD.MOV R38, RZ, RZ, -R38 ;  /* 0x000000ffff267224 */ /* 0x000fe200078e0a26 */
[----:B------:R2:W-:Y:S01]  /*9550*/  STL [R1+0x75c], R6 ;  /* 0x00075c0601007387 */ /* 0x0005e20000100800 */
[C---:B------:R-:W-:Y:S01]  /*9560*/  IMAD R61, R2.reuse, R65, R61 ;  /* 0x00000041023d7224 */ /* 0x040fe200078e023d */
[----:B------:R-:W-:Y:S01]  /*9570*/  IABS R65, R66 ;  /* 0x0000004200417213 */ /* 0x000fe20000000000 */
[C---:B------:R-:W-:Y:S01]  /*9580*/  IMAD R35, R2.reuse, R39, R35 ;  /* 0x0000002702237224 */ /* 0x040fe200078e0223 */
[----:B------:R-:W-:Y:S01]  /*9590*/  IABS R39, R42 ;  /* 0x0000002a00277213 */ /* 0x000fe20000000000 */
[----:B------:R-:W-:Y:S01]  /*95a0*/  IMAD.MOV R37, RZ, RZ, -R37 ;  /* 0x000000ffff257224 */ /* 0x000fe200078e0a25 */
[----:B-1----:R-:W-:Y:S01]  /*95b0*/  IABS R66, R6 ;  /* 0x0000000600427213 */ /* 0x002fe20000000000 */
[C---:B------:R-:W-:Y:S01]  /*95c0*/  IMAD R34, R2.reuse, R38, R34 ;  /* 0x0000002602227224 */ /* 0x040fe200078e0222 */
[----:B------:R-:W-:Y:S01]  /*95d0*/  IABS R38, R43 ;  /* 0x0000002b00267213 */ /* 0x000fe20000000000 */
[----:B------:R-:W-:Y:S01]  /*95e0*/  IMAD R33, R2, R37, R33 ;  /* 0x0000002502217224 */ /* 0x000fe200078e0221 */
[----:B------:R-:W-:Y:S01]  /*95f0*/  IABS R37, R44 ;  /* 0x0000002c00257213 */ /* 0x000fe20000000000 */
[C---:B------:R-:W-:Y:S01]  /*9600*/  IMAD.HI.U32 R43, R4.reuse, R39, RZ ;  /* 0x00000027042b7227 */ /* 0x040fe200078e00ff */
[----:B------:R-:W-:Y:S03]  /*9610*/  STL [R1+0x738], R74 ;  /* 0x0007384a01007387 */ /* 0x000fe60000100800 */
[C---:B------:R-:W-:Y:S01]  /*9620*/  IMAD.HI.U32 R70, R4.reuse, R66, RZ ;  /* 0x0000004204467227 */ /* 0x040fe200078e00ff */
[----:B------:R-:W-:Y:S03]  /*9630*/  STL [R1+0x73c], R73 ;  /* 0x00073c4901007387 */ /* 0x000fe60000100800 */
[C---:B------:R-:W-:Y:S01]  /*9640*/  IMAD.HI.U32 R44, R4.reuse, R40, RZ ;  /* 0x00000028042c7227 */ /* 0x040fe200078e00ff */
[----:B------:R-:W-:Y:S03]  /*9650*/  STL [R1+0x740], R72 ;  /* 0x0007404801007387 */ /* 0x000fe60000100800 */
[----:B------:R-:W-:Y:S01]  /*9660*/  IMAD.HI.U32 R42, R4, R38, RZ ;  /* 0x00000026042a7227 */ /* 0x000fe200078e00ff */
[----:B------:R1:W-:Y:S03]  /*9670*/  STL [R1+0x744], R71 ;  /* 0x0007444701007387 */ /* 0x0003e60000100800 */
[----:B------:R-:W-:-:S02]  /*9680*/  IMAD.MOV R43, RZ, RZ, -R43 ;  /* 0x000000ffff2b7224 */ /* 0x000fc400078e0a2b */
[----:B------:R-:W-:Y:S02]  /*9690*/  IMAD.MOV R70, RZ, RZ, -R70 ;  /* 0x000000ffff467224 */ /* 0x000fe400078e0a46 */
[----:B------:R-:W-:Y:S02]  /*96a0*/  IMAD.MOV R44, RZ, RZ, -R44 ;  /* 0x000000ffff2c7224 */ /* 0x000fe400078e0a2c */
[----:B--2---:R-:W-:Y:S02]  /*96b0*/  VIADD R6, R0, 0x143 ;  /* 0x0000014300067836 */ /* 0x004fe40000000000 */
[----:B------:R-:W-:Y:S02]  /*96c0*/  IMAD.MOV R42, RZ, RZ, -R42 ;  /* 0x000000ffff2a7224 */ /* 0x000fe400078e0a2a */
[C---:B------:R-:W-:Y:S01]  /*96d0*/  IMAD R39, R2.reuse, R43, R39 ;  /* 0x0000002b02277224 */ /* 0x040fe200078e0227 */
[----:B------:R-:W-:Y:S01]  /*96e0*/  IABS R43, R48 ;  /* 0x00000030002b7213 */ /* 0x000fe20000000000 */
[C---:B------:R-:W-:Y:S01]  /*96f0*/  IMAD R66, R2.reuse, R70, R66 ;  /* 0x0000004602427224 */ /* 0x040fe200078e0242 */
[----:B------:R-:W-:Y:S01]  /*9700*/  IABS R70, R71 ;  /* 0x0000004700467213 */ /* 0x000fe20000000000 */
[C---:B------:R-:W-:Y:S01]  /*9710*/  IMAD R40, R2.reuse, R44, R40 ;  /* 0x0000002c02287224 */ /* 0x040fe200078e0228 */
[----:B------:R-:W-:Y:S01]  /*9720*/  IABS R44, R47 ;  /* 0x0000002f002c7213 */ /* 0x000fe20000000000 */
[----:B------:R-:W-:Y:S01]  /*9730*/  IMAD R38, R2, R42, R38 ;  /* 0x0000002a02267224 */ /* 0x000fe200078e0226 */
[----:B-1----:R-:W-:Y:S01]  /*9740*/  IABS R71, R6 ;  /* 0x0000000600477213 */ /* 0x002fe20000000000 */
[C---:B------:R-:W-:Y:S01]  /*9750*/  IMAD.HI.U32 R47, R4.reuse, R43, RZ ;  /* 0x0000002b042f7227 */ /* 0x040fe200078e00ff */
[----:B------:R-:W-:Y:S01]  /*9760*/  IABS R42, R49 ;  /* 0x00000031002a7213 */ /* 0x000fe20000000000 */
[----:B------:R1:W-:Y:S02]  /*9770*/  STL [R1+0x748], R6 ;  /* 0x0007480601007387 */ /* 0x0003e40000100800 */
[----:B------:R-:W-:-:S02]  /*9780*/  IMAD.HI.U32 R49, R4, R45, RZ ;  /* 0x0000002d04317227 */ /* 0x000fc400078e00ff */
[----:B------:R-:W-:Y:S02]  /*9790*/  STL [R1+0x724], R79 ;  /* 0x0007244f01007387 */ /* 0x000fe40000100800 */
[C---:B------:R-:W-:Y:S02]  /*97a0*/  IMAD.HI.U32 R48, R4.reuse, R44, RZ ;  /* 0x0000002c04307227 */ /* 0x040fe400078e00ff */
[----:B------:R-:W-:Y:S02]  /*97b0*/  STL [R1+0x728], R78 ;  /* 0x0007284e01007387 */ /* 0x000fe40000100800 */
[----:B------:R-:W-:Y:S02]  /*97c0*/  IMAD.HI.U32 R75, R4, R71, RZ ;  /* 0x00000047044b7227 */ /* 0x000fe400078e00ff */
[----:B------:R-:W-:Y:S02]  /*97d0*/  STL [R1+0x72c], R77 ;  /* 0x00072c4d01007387 */ /* 0x000fe40000100800 */
[----:B------:R-:W-:-:S02]  /*97e0*/  IMAD.MOV R49, RZ, RZ, -R49 ;  /* 0x000000ffff317224 */ /* 0x000fc400078e0a31 */
[----:B------:R-:W-:Y:S01]  /*97f0*/  IMAD.MOV R47, RZ, RZ, -R47 ;  /* 0x000000ffff2f7224 */ /* 0x000fe200078e0a2f */
[----:B------:R2:W-:Y:S01]  /*9800*/  STL [R1+0x730], R76 ;  /* 0x0007304c01007387 */ /* 0x0005e20000100800 */
[----:B------:R-:W-:Y:S02]  /*9810*/  IMAD.MOV R48, RZ, RZ, -R48 ;  /* 0x000000ffff307224 */ /* 0x000fe400078e0a30 */
[----:B------:R-:W-:Y:S02]  /*9820*/  IMAD.MOV R75, RZ, RZ, -R75 ;  /* 0x000000ffff4b7224 */ /* 0x000fe400078e0a4b */
[----:B------:R-:W-:Y:S01]  /*9830*/  IMAD R45, R2, R49, R45 ;  /* 0x00000031022d7224 */ /* 0x000fe200078e022d */
[----:B------:R-:W-:Y:S01]  /*9840*/  IABS R49, R52 ;  /* 0x0000003400317213 */ /* 0x000fe20000000000 */
[----:B-1----:R-:W-:Y:S02]  /*9850*/  VIADD R6, R0, 0x148 ;  /* 0x0000014800067836 */ /* 0x002fe40000000000 */
[C---:B------:R-:W-:Y:S01]  /*9860*/  IMAD R43, R2.reuse, R47, R43 ;  /* 0x0000002f022b7224 */ /* 0x040fe200078e022b */
[----:B------:R-:W-:Y:S01]  /*9870*/  IABS R47, R54 ;  /* 0x00000036002f7213 */ /* 0x000fe20000000000 */
[C---:B------:R-:W-:Y:S01]  /*9880*/  IMAD R44, R2.reuse, R48, R44 ;  /* 0x00000030022c7224 */ /* 0x040fe200078e022c */
[----:B------:R-:W-:Y:S01]  /*9890*/  IABS R48, R53 ;  /* 0x0000003500307213 */ /* 0x000fe20000000000 */
[----:B------:R-:W-:Y:S01]  /*98a0*/  IMAD R71, R2, R75, R71 ;  /* 0x0000004b02477224 */ /* 0x000fe200078e0247 */
[----:B------:R-:W-:Y:S01]  /*98b0*/  IABS R75, R76 ;  /* 0x0000004c004b7213 */ /* 0x000fe20000000000 */
[C---:B------:R-:W-:Y:S01]  /*98c0*/  IMAD.HI.U32 R54, R4.reuse, R50, RZ ;  /* 0x0000003204367227 */ /* 0x040fe200078e00ff */
[----:B--2---:R-:W-:Y:S01]  /*98d0*/  IABS R76, R6 ;  /* 0x00000006004c7213 */ /* 0x004fe20000000000 */
[----:B------:R1:W-:Y:S02]  /*98e0*/  STL [R1+0x734], R6 ;  /* 0x0007340601007387 */ /* 0x0003e40000100800 */
[----:B------:R-:W-:-:S02]  /*98f0*/  IMAD.HI.U32 R53, R4, R49, RZ ;  /* 0x0000003104357227 */ /* 0x000fc400078e00ff */
[----:B------:R-:W-:Y:S02]  /*9900*/  STL [R1+0x710], R84 ;  /* 0x0007105401007387 */ /* 0x000fe40000100800 */
[----:B------:R-:W-:Y:S02]  /*9910*/  IMAD.MOV R54, RZ, RZ, -R54 ;  /* 0x000000ffff367224 */ /* 0x000fe400078e0a36 */
[C---:B------:R-:W-:Y:S01]  /*9920*/  IMAD.HI.U32 R52, R4.reuse, R48, RZ ;  /* 0x0000003004347227 */ /* 0x040fe200078e00ff */
[----:B------:R-:W-:Y:S03]  /*9930*/  STL [R1+0x714], R83 ;  /* 0x0007145301007387 */ /* 0x000fe60000100800 */
[----:B------:R-:W-:Y:S01]  /*9940*/  IMAD.MOV R53, RZ, RZ, -R53 ;  /* 0x000000ffff357224 */ /* 0x000fe200078e0a35 */
[----:B------:R-:W-:Y:S01]  /*9950*/  STL [R1+0x718], R82 ;  /* 0x0007185201007387 */ /* 0x000fe20000100800 */
[----:B------:R-:W-:-:S03]  /*9960*/  IMAD.HI.U32 R80, R4, R76, RZ ;  /* 0x0000004c04507227 */ /* 0x000fc600078e00ff */
[----:B------:R2:W-:Y:S01]  /*9970*/  STL [R1+0x71c], R81 ;  /* 0x00071c5101007387 */ /* 0x0005e20000100800 */
[C---:B------:R-:W-:Y:S01]  /*9980*/  IMAD R50, R2.reuse, R54, R50 ;  /* 0x0000003602327224 */ /* 0x040fe200078e0232 */
[----:B------:R-:W-:Y:S01]  /*9990*/  IABS R54, R57 ;  /* 0x0000003900367213 */ /* 0x000fe20000000000 */
[----:B------:R-:W-:Y:S02]  /*99a0*/  IMAD.MOV R52, RZ, RZ, -R52 ;  /* 0x000000ffff347224 */ /* 0x000fe400078e0a34 */
[----:B------:R-:W-:Y:S01]  /*99b0*/  IMAD R49, R2, R53, R49 ;  /* 0x0000003502317224 */ /* 0x000fe200078e0231 */
[----:B------:R-:W-:Y:S01]  /*99c0*/  IABS R53, R58 ;  /* 0x0000003a00357213 */ /* 0x000fe20000000000 */
[----:B------:R-:W-:Y:S02]  /*99d0*/  IMAD.MOV R80, RZ, RZ, -R80 ;  /* 0x000000ffff507224 */ /* 0x000fe400078e0a50 */
[----:B-1----:R-:W-:Y:S02]  /*99e0*/  VIADD R6, R0, 0x14d ;  /* 0x0000014d00067836 */ /* 0x002fe40000000000 */
[----:B------:R-:W-:Y:S01]  /*99f0*/  IMAD R48, R2, R52, R48 ;  /* 0x0000003402307224 */ /* 0x000fe200078e0230 */
[----:B------:R-:W-:Y:S01]  /*9a00*/  IABS R52, R59 ;  /* 0x0000003b00347213 */ /* 0x000fe20000000000 */
[----:B------:R-:W-:Y:S01]  /*9a10*/  IMAD.HI.U32 R58, R4, R54, RZ ;  /* 0x00000036043a7227 */ /* 0x000fe200078e00ff */
[----:B------:R1:W-:Y:S03]  /*9a20*/  STL [R1+0x720], R6 ;  /* 0x0007200601007387 */ /* 0x0003e60000100800 */
[----:B------:R-:W-:Y:S01]  /*9a30*/  IMAD R76, R2, R80, R76 ;  /* 0x00000050024c7224 */ /* 0x000fe200078e024c */
[----:B------:R-:W-:Y:S01]  /*9a40*/  IABS R80, R81 ;  /* 0x0000005100507213 */ /* 0x000fe20000000000 */
[C---:B------:R-:W-:Y:S01]  /*9a50*/  IMAD.HI.U32 R59, R4.reuse, R55, RZ ;  /* 0x00000037043b7227 */ /* 0x040fe200078e00ff */
[----:B--2---:R-:W-:Y:S01]  /*9a60*/  IABS R81, R6 ;  /* 0x0000000600517213 */ /* 0x004fe20000000000 */
[----:B------:R-:W-:Y:S02]  /*9a70*/  STL [R1+0x6fc], R89 ;  /* 0x0006fc5901007387 */ /* 0x000fe40000100800 */
[----:B------:R-:W-:-:S02]  /*9a80*/  IMAD.HI.U32 R57, R4, R53, RZ ;  /* 0x0000003504397227 */ /* 0x000fc400078e00ff */
[----:B------:R-:W-:Y:S02]  /*9a90*/  STL [R1+0x700], R88 ;  /* 0x0007005801007387 */ /* 0x000fe40000100800 */
[----:B------:R-:W-:Y:S02]  /*9aa0*/  IMAD.MOV R58, RZ, RZ, -R58 ;  /* 0x000000ffff3a7224 */ /* 0x000fe400078e0a3a */
[----:B------:R-:W-:Y:S01]  /*9ab0*/  IMAD.MOV R59, RZ, RZ, -R59 ;  /* 0x000000ffff3b7224 */ /* 0x000fe200078e0a3b */
[----:B------:R-:W-:Y:S01]  /*9ac0*/  STL [R1+0x704], R87 ;  /* 0x0007045701007387 */ /* 0x000fe20000100800 */
[----:B------:R-:W-:Y:S02]  /*9ad0*/  IMAD.MOV R57, RZ, RZ, -R57 ;  /* 0x000000ffff397224 */ /* 0x000fe400078e0a39 */
[----:B------:R-:W-:Y:S01]  /*9ae0*/  IMAD.HI.U32 R85, R4, R81, RZ ;  /* 0x0000005104557227 */ /* 0x000fe200078e00ff */
[----:B------:R2:W-:Y:S03]  /*9af0*/  STL [R1+0x708], R86 ;  /* 0x0007085601007387 */ /* 0x0005e60000100800 */
[C---:B------:R-:W-:Y:S01]  /*9b00*/  IMAD R54, R2.reuse, R58, R54 ;  /* 0x0000003a02367224 */ /* 0x040fe200078e0236 */
[----:B------:R-:W-:Y:S01]  /*9b10*/  IABS R58, R63 ;  /* 0x0000003f003a7213 */ /* 0x000fe20000000000 */
[C---:B------:R-:W-:Y:S01]  /*9b20*/  IMAD R55, R2.reuse, R59, R55 ;  /* 0x0000003b02377224 */ /* 0x040fe200078e0237 */
[----:B------:R-:W-:Y:S01]  /*9b30*/  IABS R59, R62 ;  /* 0x0000003e003b7213 */ /* 0x000fe20000000000 */
[----:B------:R-:W-:Y:S01]  /*9b40*/  IMAD R53, R2, R57, R53 ;  /* 0x0000003902357224 */ /* 0x000fe200078e0235 */
[----:B------:R-:W-:Y:S01]  /*9b50*/  IABS R57, R64 ;  /* 0x0000004000397213 */ /* 0x000fe20000000000 */
[----:B------:R-:W-:-:S02]  /*9b60*/  IMAD.MOV R85, RZ, RZ, -R85 ;  /* 0x000000ffff557224 */ /* 0x000fc400078e0a55 */
[----:B------:R-:W-:-:S04]  /*9b70*/  IMAD.HI.U32 R64, R4, R60, RZ ;  /* 0x0000003c04407227 */ /* 0x000fc800078e00ff */
[----:B-1----:R-:W-:Y:S02]  /*9b80*/  VIADD R6, R0, 0x152 ;  /* 0x0000015200067836 */ /* 0x002fe40000000000 */
[----:B------:R-:W-:-:S03]  /*9b90*/  IMAD.HI.U32 R62, R4, R58, RZ ;  /* 0x0000003a043e7227 */ /* 0x000fc600078e00ff */
[----:B------:R1:W-:Y:S01]  /*9ba0*/  STL [R1+0x70c], R6 ;  /* 0x00070c0601007387 */ /* 0x0003e20000100800 */
[----:B------:R-:W-:-:S03]  /*9bb0*/  IMAD.HI.U32 R63, R4, R59, RZ ;  /* 0x0000003b043f7227 */ /* 0x000fc600078e00ff */
[----:B------:R-:W-:Y:S01]  /*9bc0*/  STL [R1+0x6e8], R94 ;  /* 0x0006e85e01007387 */ /* 0x000fe20000100800 */
[C---:B------:R-:W-:Y:S01]  /*9bd0*/  IMAD R81, R2.reuse, R85, R81 ;  /* 0x0000005502517224 */ /* 0x040fe200078e0251 */
[----:B------:R-:W-:Y:S01]  /*9be0*/  IABS R85, R86 ;  /* 0x0000005600557213 */ /* 0x000fe20000000000 */
[----:B------:R-:W-:Y:S01]  /*9bf0*/  IMAD.MOV R64, RZ, RZ, -R64 ;  /* 0x000000ffff407224 */ /* 0x000fe200078e0a40 */
[----:B--2---:R-:W-:Y:S01]  /*9c00*/  IABS R86, R6 ;  /* 0x0000000600567213 */ /* 0x004fe20000000000 */
[----:B------:R-:W-:Y:S01]  /*9c10*/  IMAD.MOV R62, RZ, RZ, -R62 ;  /* 0x000000ffff3e7224 */ /* 0x000fe200078e0a3e */
[----:B------:R-:W-:Y:S01]  /*9c20*/  STL [R1+0x6ec], R93 ;  /* 0x0006ec5d01007387 */ /* 0x000fe20000100800 */
[----:B------:R-:W-:Y:S02]  /*9c30*/  IMAD.MOV R63, RZ, RZ, -R63 ;  /* 0x000000ffff3f7224 */ /* 0x000fe400078e0a3f */
[C---:B------:R-:W-:Y:S01]  /*9c40*/  IMAD R60, R2.reuse, R64, R60 ;  /* 0x00000040023c7224 */ /* 0x040fe200078e023c */
[----:B------:R-:W-:Y:S01]  /*9c50*/  IABS R64, R67 ;  /* 0x0000004300407213 */ /* 0x000fe20000000000 */
[----:B------:R-:W-:Y:S01]  /*9c60*/  IMAD R58, R2, R62, R58 ;  /* 0x0000003e023a7224 */ /* 0x000fe200078e023a */
[----:B------:R-:W-:Y:S01]  /*9c70*/  IABS R62, R69 ;  /* 0x00000045003e7213 */ /* 0x000fe20000000000 */
[----:B------:R-:W-:Y:S01]  /*9c80*/  IMAD.HI.U32 R90, R4, R86, RZ ;  /* 0x00000056045a7227 */ /* 0x000fe200078e00ff */
[----:B------:R-:W-:Y:S03]  /*9c90*/  STL [R1+0x6f0], R92 ;  /* 0x0006f05c01007387 */ /* 0x000fe60000100800 */
[----:B------:R-:W-:Y:S01]  /*9ca0*/  IMAD R59, R2, R63, R59 ;  /* 0x0000003f023b7224 */ /* 0x000fe200078e023b */
[----:B------:R-:W-:Y:S01]  /*9cb0*/  IABS R63, R68 ;  /* 0x00000044003f7213 */ /* 0x000fe20000000000 */
[C---:B------:R-:W-:Y:S01]  /*9cc0*/  IMAD.HI.U32 R69, R4.reuse, R65, RZ ;  /* 0x0000004104457227 */ /* 0x040fe200078e00ff */
[----:B------:R2:W-:Y:S03]  /*9cd0*/  STL [R1+0x6f4], R91 ;  /* 0x0006f45b01007387 */ /* 0x0005e60000100800 */
[----:B------:R-:W-:-:S04]  /*9ce0*/  IMAD.HI.U32 R68, R4, R64, RZ ;  /* 0x0000004004447227 */ /* 0x000fc800078e00ff */
[----:B------:R-:W-:Y:S02]  /*9cf0*/  IMAD.MOV R90, RZ, RZ, -R90 ;  /* 0x000000ffff5a7224 */ /* 0x000fe400078e0a5a */
[----:B-1----:R-:W-:Y:S02]  /*9d00*/  VIADD R6, R0, 0x157 ;  /* 0x0000015700067836 */ /* 0x002fe40000000000 */
[----:B------:R-:W-:Y:S02]  /*9d10*/  IMAD.MOV R69, RZ, RZ, -R69 ;  /* 0x000000ffff457224 */ /* 0x000fe400078e0a45 */
[----:B------:R-:W-:Y:S01]  /*9d20*/  IMAD.HI.U32 R67, R4, R63, RZ ;  /* 0x0000003f04437227 */ /* 0x000fe200078e00ff */
[----:B------:R1:W-:Y:S03]  /*9d30*/  STL [R1+0x6f8], R6 ;  /* 0x0006f80601007387 */ /* 0x0003e60000100800 */
[----:B------:R-:W-:Y:S01]  /*9d40*/  IMAD.MOV R68, RZ, RZ, -R68 ;  /* 0x000000ffff447224 */ /* 0x000fe200078e0a44 */
[----:B------:R-:W-:Y:S01]  /*9d50*/  STL [R1+0x6d4], R99 ;  /* 0x0006d46301007387 */ /* 0x000fe20000100800 */
[C---:B------:R-:W-:Y:S01]  /*9d60*/  IMAD R86, R2.reuse, R90, R86 ;  /* 0x0000005a02567224 */ /* 0x040fe200078e0256 */
[----:B------:R-:W-:Y:S01]  /*9d70*/  IABS R90, R91 ;  /* 0x0000005b005a7213 */ /* 0x000fe20000000000 */
[C---:B------:R-:W-:Y:S01]  /*9d80*/  IMAD R65, R2.reuse, R69, R65 ;  /* 0x0000004502417224 */ /* 0x040fe200078e0241 */
[----:B--2---:R-:W-:Y:S01]  /*9d90*/  IABS R91, R6 ;  /* 0x00000006005b7213 */ /* 0x004fe20000000000 */
[----:B------:R-:W-:Y:S01]  /*9da0*/  IMAD.MOV R67, RZ, RZ, -R67 ;  /* 0x000000ffff437224 */ /* 0x000fe200078e0a43 */
[----:B------:R-:W-:Y:S01]  /*9db0*/  IABS R69, R72 ;  /* 0x0000004800457213 */ /* 0x000fe20000000000 */
        /* <DEDUP_REMOVED lines=9> */
[----:B------:R2:W-:Y:S03]  /*9e50*/  STL [R1+0x6e0], R96 ;  /* 0x0006e06001007387 */ /* 0x0005e60000100800 */
[----:B------:R-:W-:-:S04]  /*9e60*/  IMAD.HI.U32 R72, R4, R68, RZ ;  /* 0x0000004404487227 */ /* 0x000fc800078e00ff */
[----:B------:R-:W-:Y:S02]  /*9e70*/  IMAD.MOV R95, RZ, RZ, -R95 ;  /* 0x000000ffff5f7224 */ /* 0x000fe400078e0a5f */
[----:B------:R-:W-:Y:S02]  /*9e80*/  IMAD.MOV R73, RZ, RZ, -R73 ;  /* 0x000000ffff497224 */ /* 0x000fe400078e0a49 */
[----:B-1----:R-:W-:Y:S02]  /*9e90*/  VIADD R6, R0, 0x15c ;  /* 0x0000015c00067836 */ /* 0x002fe40000000000 */
[----:B------:R-:W-:Y:S02]  /*9ea0*/  IMAD.MOV R74, RZ, RZ, -R74 ;  /* 0x000000ffff4a7224 */ /* 0x000fe400078e0a4a */
[----:B------:R-:W-:Y:S01]  /*9eb0*/  IMAD.MOV R72, RZ, RZ, -R72 ;  /* 0x000000ffff487224 */ /* 0x000fe200078e0a48 */
[----:B------:R1:W-:Y:S01]  /*9ec0*/  STL [R1+0x6e4], R6 ;  /* 0x0006e40601007387 */ /* 0x0003e20000100800 */
[----:B------:R-:W-:-:S03]  /*9ed0*/  IMAD.HI.U32 R5, R4, R12, RZ ;  /* 0x0000000c04057227 */ /* 0x000fc600078e00ff */
[----:B------:R-:W-:Y:S01]  /*9ee0*/  STL [R1+0x6c0], R104 ;  /* 0x0006c06801007387 */ /* 0x000fe20000100800 */
[C---:B------:R-:W-:Y:S01]  /*9ef0*/  IMAD R91, R2.reuse, R95, R91 ;  /* 0x0000005f025b7224 */ /* 0x040fe200078e025b */
[----:B------:R-:W-:Y:S01]  /*9f00*/  IABS R95, R96 ;  /* 0x00000060005f7213 */ /* 0x000fe20000000000 */
[C---:B------:R-:W-:Y:S01]  /*9f10*/  IMAD R69, R2.reuse, R73, R69 ;  /* 0x0000004902457224 */ /* 0x040fe200078e0245 */
[----:B------:R-:W-:Y:S01]  /*9f20*/  IABS R73, R78 ;  /* 0x0000004e00497213 */ /* 0x000fe20000000000 */
[C---:B------:R-:W-:Y:S01]  /*9f30*/  IMAD R70, R2.reuse, R74, R70 ;  /* 0x0000004a02467224 */ /* 0x040fe200078e0246 */
[----:B--2---:R-:W-:Y:S01]  /*9f40*/  IABS R96, R6 ;  /* 0x0000000600607213 */ /* 0x004fe20000000000 */
[----:B------:R-:W-:Y:S01]  /*9f50*/  IMAD R68, R2, R72, R68 ;  /* 0x0000004802447224 */ /* 0x000fe200078e0244 */
[----:B------:R-:W-:Y:S01]  /*9f60*/  IABS R74, R77 ;  /* 0x0000004d004a7213 */ /* 0x000fe20000000000 */
[----:B------:R-:W-:Y:S01]  /*9f70*/  IMAD.MOV R5, RZ, RZ, -R5 ;  /* 0x000000ffff057224 */ /* 0x000fe200078e0a05 */
[----:B------:R-:W-:Y:S01]  /*9f80*/  IABS R72, R79 ;  /* 0x0000004f00487213 */ /* 0x000fe20000000000 */
[C---:B------:R-:W-:Y:S01]  /*9f90*/  IMAD.HI.U32 R79, R4.reuse, R75, RZ ;  /* 0x0000004b044f7227 */ /* 0x040fe200078e00ff */
[----:B------:R-:W-:Y:S03]  /*9fa0*/  STL [R1+0x6c4], R103 ;  /* 0x0006c46701007387 */ /* 0x000fe60000100800 */
[C---:B------:R-:W-:Y:S01]  /*9fb0*/  IMAD.HI.U32 R77, R4.reuse, R73, RZ ;  /* 0x00000049044d7227 */ /* 0x040fe200078e00ff */
[----:B------:R-:W-:Y:S03]  /*9fc0*/  STL [R1+0x6c8], R102 ;  /* 0x0006c86601007387 */ /* 0x000fe60000100800 */
[----:B------:R-:W-:Y:S01]  /*9fd0*/  IMAD.HI.U32 R100, R4, R96, RZ ;  /* 0x0000006004647227 */ /* 0x000fe200078e00ff */
[----:B------:R2:W-:Y:S03]  /*9fe0*/  STL [R1+0x6cc], R101 ;  /* 0x0006cc6501007387 */ /* 0x0005e60000100800 */
[----:B------:R-:W-:-:S02]  /*9ff0*/  IMAD R12, R2, R5, R12 ;  /* 0x00000005020c7224 */ /* 0x000fc400078e020c */
[----:B------:R-:W-:-:S04]  /*a000*/  IMAD.HI.U32 R78, R4, R74, RZ ;  /* 0x0000004a044e7227 */ /* 0x000fc800078e00ff */
[----:B------:R-:W-:-:S04]  /*a010*/  IMAD.HI.U32 R5, R4, R17, RZ ;  /* 0x0000001104057227 */ /* 0x000fc800078e00ff */
[----:B------:R-:W-:Y:S02]  /*a020*/  IMAD.MOV R79, RZ, RZ, -R79 ;  /* 0x000000ffff4f7224 */ /* 0x000fe400078e0a4f */
[----:B------:R-:W-:Y:S02]  /*a030*/  IMAD.MOV R77, RZ, RZ, -R77 ;  /* 0x000000ffff4d7224 */ /* 0x000fe400078e0a4d */
[----:B------:R-:W-:Y:S02]  /*a040*/  IMAD.MOV R100, RZ, RZ, -R100 ;  /* 0x000000ffff647224 */ /* 0x000fe400078e0a64 */
[----:B------:R-:W-:Y:S02]  /*a050*/  IMAD.MOV R78, RZ, RZ, -R78 ;  /* 0x000000ffff4e7224 */ /* 0x000fe400078e0a4e */
[----:B-1----:R-:W-:Y:S02]  /*a060*/  VIADD R6, R0, 0x161 ;  /* 0x0000016100067836 */ /* 0x002fe40000000000 */
[----:B------:R-:W-:-:S02]  /*a070*/  IMAD.MOV R5, RZ, RZ, -R5 ;  /* 0x000000ffff057224 */ /* 0x000fc400078e0a05 */
[C---:B------:R-:W-:Y:S01]  /*a080*/  IMAD R75, R2.reuse, R79, R75 ;  /* 0x0000004f024b7224 */ /* 0x040fe200078e024b */
[----:B------:R-:W-:Y:S01]  /*a090*/  IABS R79, R82 ;  /* 0x00000052004f7213 */ /* 0x000fe20000000000 */
[C---:B------:R-:W-:Y:S01]  /*a0a0*/  IMAD R73, R2.reuse, R77, R73 ;  /* 0x0000004d02497224 */ /* 0x040fe200078e0249 */
[----:B------:R-:W-:Y:S01]  /*a0b0*/  IABS R77, R84 ;  /* 0x00000054004d7213 */ /* 0x000fe20000000000 */
[C---:B------:R-:W-:Y:S01]  /*a0c0*/  IMAD R96, R2.reuse, R100, R96 ;  /* 0x0000006402607224 */ /* 0x040fe200078e0260 */
[----:B------:R-:W-:Y:S01]  /*a0d0*/  IABS R100, R101 ;  /* 0x0000006500647213 */ /* 0x000fe20000000000 */
[C---:B------:R-:W-:Y:S01]  /*a0e0*/  IMAD R74, R2.reuse, R78, R74 ;  /* 0x0000004e024a7224 */ /* 0x040fe200078e024a */
[----:B------:R-:W-:Y:S01]  /*a0f0*/  IABS R78, R83 ;  /* 0x00000053004e7213 */ /* 0x000fe20000000000 */
[----:B------:R-:W-:Y:S01]  /*a100*/  IMAD R17, R2, R5, R17 ;  /* 0x0000000502117224 */ /* 0x000fe200078e0211 */
[----:B--2---:R-:W-:Y:S01]  /*a110*/  IABS R101, R6 ;  /* 0x0000000600657213 */ /* 0x004fe20000000000 */
[C---:B------:R-:W-:Y:S01]  /*a120*/  IMAD.HI.U32 R84, R4.reuse, R80, RZ ;  /* 0x0000005004547227 */ /* 0x040fe200078e00ff */
[----:B------:R1:W-:Y:S03]  /*a130*/  STL [R1+0x6d0], R6 ;  /* 0x0006d00601007387 */ /* 0x0003e60000100800 */
[C---:B------:R-:W-:Y:S01]  /*a140*/  IMAD.HI.U32 R5, R4.reuse, R22, RZ ;  /* 0x0000001604057227 */ /* 0x040fe200078e00ff */
[----:B------:R-:W-:Y:S03]  /*a150*/  STL [R1+0x6ac], R109 ;  /* 0x0006ac6d01007387 */ /* 0x000fe60000100800 */
[----:B------:R-:W-:Y:S01]  /*a160*/  IMAD.HI.U32 R83, R4, R79, RZ ;  /* 0x0000004f04537227 */ /* 0x000fe200078e00ff */
[----:B------:R-:W-:Y:S03]  /*a170*/  STL [R1+0x6b0], R108 ;  /* 0x0006b06c01007387 */ /* 0x000fe60000100800 */
[----:B------:R-:W-:Y:S01]  /*a180*/  IMAD.MOV R84, RZ, RZ, -R84 ;  /* 0x000000ffff547224 */ /* 0x000fe200078e0a54 */
[----:B------:R-:W-:Y:S01]  /*a190*/  STL [R1+0x6b4], R107 ;  /* 0x0006b46b01007387 */ /* 0x000fe20000100800 */
[----:B------:R-:W-:-:S02]  /*a1a0*/  IMAD.MOV R5, RZ, RZ, -R5 ;  /* 0x000000ffff057224 */ /* 0x000fc400078e0a05 */
[C---:B------:R-:W-:Y:S01]  /*a1b0*/  IMAD.HI.U32 R82, R4.reuse, R78, RZ ;  /* 0x0000004e04527227 */ /* 0x040fe200078e00ff */
[----:B------:R2:W-:Y:S03]  /*a1c0*/  STL [R1+0x6b8], R106 ;  /* 0x0006b86a01007387 */ /* 0x0005e60000100800 */
[----:B------:R-:W-:-:S04]  /*a1d0*/  IMAD.HI.U32 R105, R4, R101, RZ ;  /* 0x0000006504697227 */ /* 0x000fc800078e00ff */
[----:B------:R-:W-:Y:S02]  /*a1e0*/  IMAD.MOV R83, RZ, RZ, -R83 ;  /* 0x000000ffff537224 */ /* 0x000fe400078e0a53 */
[C---:B------:R-:W-:Y:S01]  /*a1f0*/  IMAD R80, R2.reuse, R84, R80 ;  /* 0x0000005402507224 */ /* 0x040fe200078e0250 */
[----:B------:R-:W-:Y:S01]  /*a200*/  IABS R84, R87 ;  /* 0x0000005700547213 */ /* 0x000fe20000000000 */
[----:B------:R-:W-:Y:S02]  /*a210*/  IMAD R22, R2, R5, R22 ;  /* 0x0000000502167224 */ /* 0x000fe400078e0216 */
[----:B------:R-:W-:Y:S02]  /*a220*/  IMAD.MOV R82, RZ, RZ, -R82 ;  /* 0x000000ffff527224 */ /* 0x000fe400078e0a52 */
[----:B------:R-:W-:Y:S02]  /*a230*/  IMAD.MOV R105, RZ, RZ, -R105 ;  /* 0x000000ffff697224 */ /* 0x000fe400078e0a69 */
[----:B------:R-:W-:-:S04]  /*a240*/  IMAD.HI.U32 R5, R4, R27, RZ ;  /* 0x0000001b04057227 */ /* 0x000fc800078e00ff */
[----:B------:R-:W-:Y:S01]  /*a250*/  IMAD R79, R2, R83, R79 ;  /* 0x00000053024f7224 */ /* 0x000fe200078e024f */
[----:B------:R-:W-:Y:S01]  /*a260*/  IABS R83, R88 ;  /* 0x0000005800537213 */ /* 0x000fe20000000000 */
[----:B-1----:R-:W-:Y:S02]  /*a270*/  VIADD R6, R0, 0x166 ;  /* 0x0000016600067836 */ /* 0x002fe40000000000 */
[C---:B------:R-:W-:Y:S01]  /*a280*/  IMAD R78, R2.reuse, R82, R78 ;  /* 0x00000052024e7224 */ /* 0x040fe200078e024e */
[----:B------:R-:W-:Y:S01]  /*a290*/  IABS R82, R89 ;  /* 0x0000005900527213 */ /* 0x000fe20000000000 */
[----:B------:R-:W-:Y:S01]  /*a2a0*/  IMAD R101, R2, R105, R101 ;  /* 0x0000006902657224 */ /* 0x000fe200078e0265 */
[----:B------:R-:W-:Y:S01]  /*a2b0*/  IABS R105, R106 ;  /* 0x0000006a00697213 */ /* 0x000fe20000000000 */
[----:B------:R-:W-:Y:S01]  /*a2c0*/  IMAD.MOV R5, RZ, RZ, -R5 ;  /* 0x000000ffff057224 */ /* 0x000fe200078e0a05 */
[----:B--2---:R-:W-:Y:S01]  /*a2d0*/  IABS R106, R6 ;  /* 0x00000006006a7213 */ /* 0x004fe20000000000 */
[C---:B------:R-:W-:Y:S01]  /*a2e0*/  IMAD.HI.U32 R88, R4.reuse, R84, RZ ;  /* 0x0000005404587227 */ /* 0x040fe200078e00ff */
[----:B------:R1:W-:Y:S03]  /*a2f0*/  STL [R1+0x6bc], R6 ;  /* 0x0006bc0601007387 */ /* 0x0003e60000100800 */
[C---:B------:R-:W-:Y:S01]  /*a300*/  IMAD.HI.U32 R89, R4.reuse, R85, RZ ;  /* 0x0000005504597227 */ /* 0x040fe200078e00ff */
[----:B------:R-:W-:Y:S03]  /*a310*/  STL [R1+0x698], R114 ;  /* 0x0006987201007387 */ /* 0x000fe60000100800 */
[----:B------:R-:W-:Y:S01]  /*a320*/  IMAD.HI.U32 R87, R4, R83, RZ ;  /* 0x0000005304577227 */ /* 0x000fe200078e00ff */
[----:B------:R-:W-:Y:S03]  /*a330*/  STL [R1+0x69c], R113 ;  /* 0x00069c7101007387 */ /* 0x000fe60000100800 */
[----:B------:R-:W-:Y:S01]  /*a340*/  IMAD R27, R2, R5, R27 ;  /* 0x00000005021b7224 */ /* 0x000fe200078e021b */
[----:B------:R-:W-:Y:S01]  /*a350*/  STL [R1+0x6a0], R112 ;  /* 0x0006a07001007387 */ /* 0x000fe20000100800 */
[----:B------:R-:W-:-:S02]  /*a360*/  IMAD.MOV R88, RZ, RZ, -R88 ;  /* 0x000000ffff587224 */ /* 0x000fc400078e0a58 */
[C---:B------:R-:W-:Y:S01]  /*a370*/  IMAD.HI.U32 R5, R4.reuse, R32, RZ ;  /* 0x0000002004057227 */ /* 0x040fe200078e00ff */
[----:B------:R2:W-:Y:S03]  /*a380*/  STL [R1+0x6a4], R111 ;  /* 0x0006a46f01007387 */ /* 0x0005e60000100800 */
[----:B------:R-:W-:Y:S02]  /*a390*/  IMAD.MOV R89, RZ, RZ, -R89 ;  /* 0x000000ffff597224 */ /* 0x000fe400078e0a59 */
[----:B------:R-:W-:Y:S02]  /*a3a0*/  IMAD.MOV R87, RZ, RZ, -R87 ;  /* 0x000000ffff577224 */ /* 0x000fe400078e0a57 */
[----:B------:R-:W-:-:S04]  /*a3b0*/  IMAD.HI.U32 R110, R4, R106, RZ ;  /* 0x0000006a046e7227 */ /* 0x000fc800078e00ff */
[C---:B------:R-:W-:Y:S01]  /*a3c0*/  IMAD R84, R2.reuse, R88, R84 ;  /* 0x0000005802547224 */ /* 0x040fe200078e0254 */
[----:B------:R-:W-:Y:S01]  /*a3d0*/  IABS R88, R93 ;  /* 0x0000005d00587213 */ /* 0x000fe20000000000 */
[----:B------:R-:W-:Y:S02]  /*a3e0*/  IMAD.MOV R5, RZ, RZ, -R5 ;  /* 0x000000ffff057224 */ /* 0x000fe400078e0a05 */
[C---:B------:R-:W-:Y:S01]  /*a3f0*/  IMAD R85, R2.reuse, R89, R85 ;  /* 0x0000005902557224 */ /* 0x040fe200078e0255 */
[----:B------:R-:W-:Y:S01]  /*a400*/  IABS R89, R92 ;  /* 0x0000005c00597213 */ /* 0x000fe20000000000 */
[----:B------:R-:W-:Y:S01]  /*a410*/  IMAD R83, R2, R87, R83 ;  /* 0x0000005702537224 */ /* 0x000fe200078e0253 */
[----:B------:R-:W-:Y:S01]  /*a420*/  IABS R87, R94 ;  /* 0x0000005e00577213 */ /* 0x000fe20000000000 */
[----:B------:R-:W-:Y:S02]  /*a430*/  IMAD.MOV R110, RZ, RZ, -R110 ;  /* 0x000000ffff6e7224 */ /* 0x000fe400078e0a6e */
[----:B-1----:R-:W-:-:S02]  /*a440*/  VIADD R6, R0, 0x16b ;  /* 0x0000016b00067836 */ /* 0x002fc40000000000 */
[----:B------:R-:W-:-:S03]  /*a450*/  IMAD.HI.U32 R94, R4, R90, RZ ;  /* 0x0000005a045e7227 */ /* 0x000fc600078e00ff */
[----:B------:R1:W-:Y:S01]  /*a460*/  STL [R1+0x6a8], R6 ;  /* 0x0006a80601007387 */ /* 0x0003e20000100800 */
[----:B------:R-:W-:Y:S02]  /*a470*/  IMAD R32, R2, R5, R32 ;  /* 0x0000000502207224 */ /* 0x000fe400078e0220 */
[C---:B------:R-:W-:Y:S01]  /*a480*/  IMAD.HI.U32 R5, R4.reuse, R37, RZ ;  /* 0x0000002504057227 */ /* 0x040fe200078e00ff */
[----:B------:R-:W-:Y:S03]  /*a490*/  STL [R1+0x684], R119 ;  /* 0x0006847701007387 */ /* 0x000fe60000100800 */
[----:B------:R-:W-:Y:S01]  /*a4a0*/  IMAD.HI.U32 R92, R4, R88, RZ ;  /* 0x00000058045c7227 */ /* 0x000fe200078e00ff */
[----:B------:R-:W-:Y:S03]  /*a4b0*/  STL [R1+0x688], R118 ;  /* 0x0006887601007387 */ /* 0x000fe60000100800 */
[----:B------:R-:W-:Y:S01]  /*a4c0*/  IMAD R106, R2, R110, R106 ;  /* 0x0000006e026a7224 */ /* 0x000fe200078e026a */
[----:B------:R-:W-:Y:S01]  /*a4d0*/  IABS R110, R111 ;  /* 0x0000006f006e7213 */ /* 0x000fe20000000000 */
[----:B------:R-:W-:Y:S01]  /*a4e0*/  IMAD.HI.U32 R93, R4, R89, RZ ;  /* 0x00000059045d7227 */ /* 0x000fe200078e00ff */
[----:B--2---:R-:W-:Y:S01]  /*a4f0*/  IABS R111, R6 ;  /* 0x00000006006f7213 */ /* 0x004fe20000000000 */
        /* <DEDUP_REMOVED lines=8> */
[----:B------:R-:W-:-:S04]  /*a580*/  IMAD.HI.U32 R115, R4, R111, RZ ;  /* 0x0000006f04737227 */ /* 0x000fc800078e00ff */
[C---:B------:R-:W-:Y:S02]  /*a590*/  IMAD R37, R2.reuse, R5, R37 ;  /* 0x0000000502257224 */ /* 0x040fe400078e0225 */
[----:B------:R-:W-:Y:S01]  /*a5a0*/  IMAD R88, R2, R92, R88 ;  /* 0x0000005c02587224 */ /* 0x000fe200078e0258 */
[----:B------:R-:W-:Y:S01]  /*a5b0*/  IABS R92, R99 ;  /* 0x00000063005c7213 */ /* 0x000fe20000000000 */
[----:B------:R-:W-:-:S04]  /*a5c0*/  IMAD.HI.U32 R5, R4, R42, RZ ;  /* 0x0000002a04057227 */ /* 0x000fc800078e00ff */
[----:B------:R-:W-:Y:S01]  /*a5d0*/  IMAD R89, R2, R93, R89 ;  /* 0x0000005d02597224 */ /* 0x000fe200078e0259 */
[----:B------:R-:W-:Y:S01]  /*a5e0*/  IABS R93, R98 ;  /* 0x00000062005d7213 */ /* 0x000fe20000000000 */
[----:B------:R-:W-:-:S04]  /*a5f0*/  IMAD.HI.U32 R99, R4, R95, RZ ;  /* 0x0000005f04637227 */ /* 0x000fc800078e00ff */
[----:B------:R-:W-:Y:S02]  /*a600*/  IMAD.MOV R115, RZ, RZ, -R115 ;  /* 0x000000ffff737224 */ /* 0x000fe400078e0a73 */
[----:B------:R-:W-:-:S04]  /*a610*/  IMAD.HI.U32 R98, R4, R94, RZ ;  /* 0x0000005e04627227 */ /* 0x000fc800078e00ff */
        /* <DEDUP_REMOVED lines=8> */
[----:B------:R-:W-:Y:S01]  /*a6a0*/  IMAD.MOV R98, RZ, RZ, -R98 ;  /* 0x000000ffff627224 */ /* 0x000fe200078e0a62 */
[----:B--2---:R-:W-:Y:S01]  /*a6b0*/  IABS R116, R6 ;  /* 0x0000000600747213 */ /* 0x004fe20000000000 */
[----:B------:R-:W-:Y:S01]  /*a6c0*/  IMAD R42, R2, R5, R42 ;  /* 0x00000005022a7224 */ /* 0x000fe200078e022a */
[----:B------:R-:W-:Y:S01]  /*a6d0*/  STL [R1+0x674], R123 ;  /* 0x0006747b01007387 */ /* 0x000fe20000100800 */
[----:B------:R-:W-:-:S03]  /*a6e0*/  IMAD.HI.U32 R5, R4, R47, RZ ;  /* 0x0000002f04057227 */ /* 0x000fc600078e00ff */
[----:B------:R-:W-:Y:S01]  /*a6f0*/  STL [R1+0x678], R122 ;  /* 0x0006787a01007387 */ /* 0x000fe20000100800 */
[C---:B------:R-:W-:Y:S01]  /*a700*/  IMAD R95, R2.reuse, R99, R95 ;  /* 0x00000063025f7224 */ /* 0x040fe200078e025f */
[----:B------:R-:W-:Y:S01]  /*a710*/  IABS R99, R102 ;  /* 0x0000006600637213 */ /* 0x000fe20000000000 */
[----:B------:R-:W-:Y:S01]  /*a720*/  IMAD.MOV R97, RZ, RZ, -R97 ;  /* 0x000000ffff617224 */ /* 0x000fe200078e0a61 */
[----:B------:R2:W-:Y:S01]  /*a730*/  STL [R1+0x67c], R121 ;  /* 0x00067c7901007387 */ /* 0x0005e20000100800 */
[----:B------:R-:W-:Y:S01]  /*a740*/  IMAD R94, R2, R98, R94 ;  /* 0x00000062025e7224 */ /* 0x000fe200078e025e */
[----:B------:R-:W-:Y:S01]  /*a750*/  IABS R98, R103 ;  /* 0x0000006700627213 */ /* 0x000fe20000000000 */
[----:B------:R-:W-:Y:S02]  /*a760*/  IMAD.MOV R5, RZ, RZ, -R5 ;  /* 0x000000ffff057224 */ /* 0x000fe400078e0a05 */
[----:B------:R-:W-:-:S04]  /*a770*/  IMAD.HI.U32 R120, R4, R116, RZ ;  /* 0x0000007404787227 */ /* 0x000fc800078e00ff */
[----:B------:R-:W-:Y:S01]  /*a780*/  IMAD R93, R2, R97, R93 ;  /* 0x00000061025d7224 */ /* 0x000fe200078e025d */
[----:B------:R-:W-:Y:S01]  /*a790*/  IABS R97, R104 ;  /* 0x0000006800617213 */ /* 0x000fe20000000000 */
[----:B------:R-:W-:-:S04]  /*a7a0*/  IMAD.HI.U32 R103, R4, R99, RZ ;  /* 0x0000006304677227 */ /* 0x000fc800078e00ff */
[----:B------:R-:W-:-:S04]  /*a7b0*/  IMAD.HI.U32 R104, R4, R100, RZ ;  /* 0x0000006404687227 */ /* 0x000fc800078e00ff */
[----:B------:R-:W-:Y:S02]  /*a7c0*/  IMAD R47, R2, R5, R47 ;  /* 0x00000005022f7224 */ /* 0x000fe400078e022f */
[----:B------:R-:W-:-:S04]  /*a7d0*/  IMAD.HI.U32 R102, R4, R98, RZ ;  /* 0x0000006204667227 */ /* 0x000fc800078e00ff */
[----:B------:R-:W-:Y:S02]  /*a7e0*/  IMAD.MOV R120, RZ, RZ, -R120 ;  /* 0x000000ffff787224 */ /* 0x000fe400078e0a78 */
[----:B------:R-:W-:-:S04]  /*a7f0*/  IMAD.HI.U32 R5, R4, R52, RZ ;  /* 0x0000003404057227 */ /* 0x000fc800078e00ff */
[----:B-1----:R-:W-:Y:S02]  /*a800*/  VIADD R6, R0, 0x175 ;  /* 0x0000017500067836 */ /* 0x002fe40000000000 */
[----:B------:R-:W-:Y:S02]  /*a810*/  IMAD.MOV R103, RZ, RZ, -R103 ;  /* 0x000000ffff677224 */ /* 0x000fe400078e0a67 */
[----:B------:R-:W-:Y:S01]  /*a820*/  IMAD.MOV R104, RZ, RZ, -R104 ;  /* 0x000000ffff687224 */ /* 0x000fe200078e0a68 */
[----:B------:R1:W-:Y:S01]  /*a830*/  STL [R1+0x680], R6 ;  /* 0x0006800601007387 */ /* 0x0003e20000100800 */
[----:B------:R-:W-:Y:S02]  /*a840*/  IMAD.MOV R102, RZ, RZ, -R102 ;  /* 0x000000ffff667224 */ /* 0x000fe400078e0a66 */
[C---:B------:R-:W-:Y:S01]  /*a850*/  IMAD R116, R2.reuse, R120, R116 ;  /* 0x0000007802747224 */ /* 0x040fe200078e0274 */
[----:B------:R-:W-:Y:S01]  /*a860*/  IABS R120, R121 ;  /* 0x0000007900787213 */ /* 0x000fe20000000000 */
[----:B------:R-:W-:Y:S01]  /*a870*/  IMAD.MOV R5, RZ, RZ, -R5 ;  /* 0x000000ffff057224 */ /* 0x000fe200078e0a05 */
[----:B--2---:R-:W-:Y:S01]  /*a880*/  IABS R121, R6 ;  /* 0x0000000600797213 */ /* 0x004fe20000000000 */
[C---:B------:R-:W-:Y:S01]  /*a890*/  IMAD R99, R2.reuse, R103, R99 ;  /* 0x0000006702637224 */ /* 0x040fe200078e0263 */
[----:B------:R-:W-:Y:S01]  /*a8a0*/  IABS R103, R108 ;  /* 0x0000006c00677213 */ /* 0x000fe20000000000 */
[C---:B------:R-:W-:Y:S01]  /*a8b0*/  IMAD R100, R2.reuse, R104, R100 ;  /* 0x0000006802647224 */ /* 0x040fe200078e0264 */
[----:B------:R-:W-:Y:S01]  /*a8c0*/  IABS R104, R107 ;  /* 0x0000006b00687213 */ /* 0x000fe20000000000 */
[C---:B------:R-:W-:Y:S01]  /*a8d0*/  IMAD R98, R2.reuse, R102, R98 ;  /* 0x0000006602627224 */ /* 0x040fe200078e0262 */
[----:B------:R-:W-:Y:S01]  /*a8e0*/  IABS R102, R109 ;  /* 0x0000006d00667213 */ /* 0x000fe20000000000 */
[----:B------:R-:W-:Y:S01]  /*a8f0*/  IMAD R52, R2, R5, R52 ;  /* 0x0000000502347224 */ /* 0x000fe200078e0234 */
[----:B------:R-:W-:Y:S01]  /*a900*/  STL [R1+0x65c], R129 ;  /* 0x00065c8101007387 */ /* 0x000fe20000100800 */
[----:B------:R-:W-:-:S03]  /*a910*/  IMAD.HI.U32 R5, R4, R57, RZ ;  /* 0x0000003904057227 */ /* 0x000fc600078e00ff */
[----:B------:R-:W-:Y:S01]  /*a920*/  STL [R1+0x660], R128 ;  /* 0x0006608001007387 */ /* 0x000fe20000100800 */
[----:B------:R-:W-:-:S03]  /*a930*/  IMAD.HI.U32 R109, R4, R105, RZ ;  /* 0x00000069046d7227 */ /* 0x000fc600078e00ff */
[----:B------:R-:W-:Y:S01]  /*a940*/  STL [R1+0x664], R127 ;  /* 0x0006647f01007387 */ /* 0x000fe20000100800 */
[----:B------:R-:W-:-:S03]  /*a950*/  IMAD.HI.U32 R125, R4, R121, RZ ;  /* 0x00000079047d7227 */ /* 0x000fc600078e00ff */
[----:B------:R2:W-:Y:S01]  /*a960*/  STL [R1+0x668], R126 ;  /* 0x0006687e01007387 */ /* 0x0005e20000100800 */
        /* <DEDUP_REMOVED lines=9> */
[----:B------:R1:W-:Y:S01]  /*aa00*/  STL [R1+0x66c], R6 ;  /* 0x00066c0601007387 */ /* 0x0003e20000100800 */
[----:B------:R-:W-:Y:S01]  /*aa10*/  IMAD R105, R2, R109, R105 ;  /* 0x0000006d02697224 */ /* 0x000fe200078e0269 */
[----:B------:R-:W-:Y:S01]  /*aa20*/  IABS R109, R112 ;  /* 0x00000070006d7213 */ /* 0x000fe20000000000 */
[----:B------:R-:W-:Y:S01]  /*aa30*/  IMAD.HI.U32 R5, R4, R62, RZ ;  /* 0x0000003e04057227 */ /* 0x000fe200078e00ff */
[----:B------:R-:W-:Y:S03]  /*aa40*/  STL [R1+0x648], R134 ;  /* 0x0006488601007387 */ /* 0x000fe60000100800 */
[C---:B------:R-:W-:Y:S01]  /*aa50*/  IMAD R121, R2.reuse, R125, R121 ;  /* 0x0000007d02797224 */ /* 0x040fe200078e0279 */
[----:B------:R-:W-:Y:S01]  /*aa60*/  IABS R125, R126 ;  /* 0x0000007e007d7213 */ /* 0x000fe20000000000 */
[C---:B------:R-:W-:Y:S01]  /*aa70*/  IMAD R103, R2.reuse, R107, R103 ;  /* 0x0000006b02677224 */ /* 0x040fe200078e0267 */
[----:B------:R-:W-:Y:S01]  /*aa80*/  IABS R107, R114 ;  /* 0x00000072006b7213 */ /* 0x000fe20000000000 */
[----:B------:R-:W-:Y:S01]  /*aa90*/  IMAD R104, R2, R108, R104 ;  /* 0x0000006c02687224 */ /* 0x000fe200078e0268 */
[----:B--2---:R-:W-:Y:S01]  /*aaa0*/  IABS R126, R6 ;  /* 0x00000006007e7213 */ /* 0x004fe20000000000 */
[----:B------:R-:W-:Y:S01]  /*aab0*/  IMAD.HI.U32 R114, R4, R110, RZ ;  /* 0x0000006e04727227 */ /* 0x000fe200078e00ff */
[----:B------:R-:W-:Y:S01]  /*aac0*/  IABS R108, R113 ;  /* 0x00000071006c7213 */ /* 0x000fe20000000000 */
[----:B------:R-:W-:Y:S02]  /*aad0*/  STL [R1+0x64c], R133 ;  /* 0x00064c8501007387 */ /* 0x000fe40000100800 */
[----:B------:R-:W-:-:S02]  /*aae0*/  IMAD.MOV R5, RZ, RZ, -R5 ;  /* 0x000000ffff057224 */ /* 0x000fc400078e0a05 */
[C---:B------:R-:W-:Y:S01]  /*aaf0*/  IMAD.HI.U32 R113, R4.reuse, R109, RZ ;  /* 0x0000006d04717227 */ /* 0x040fe200078e00ff */
[----:B------:R-:W-:Y:S03]  /*ab00*/  STL [R1+0x650], R132 ;  /* 0x0006508401007387 */ /* 0x000fe60000100800 */
[----:B------:R-:W-:Y:S01]  /*ab10*/  IMAD.MOV R114, RZ, RZ, -R114 ;  /* 0x000000ffff727224 */ /* 0x000fe200078e0a72 */
[----:B------:R2:W-:Y:S01]  /*ab20*/  STL [R1+0x654], R131 ;  /* 0x0006548301007387 */ /* 0x0005e20000100800 */
[----:B------:R-:W-:-:S04]  /*ab30*/  IMAD.HI.U32 R130, R4, R126, RZ ;  /* 0x0000007e04827227 */ /* 0x000fc800078e00ff */
[----:B------:R-:W-:Y:S02]  /*ab40*/  IMAD R62, R2, R5, R62 ;  /* 0x00000005023e7224 */ /* 0x000fe400078e023e */
[----:B------:R-:W-:-:S04]  /*ab50*/  IMAD.HI.U32 R112, R4, R108, RZ ;  /* 0x0000006c04707227 */ /* 0x000fc800078e00ff */
[----:B------:R-:W-:-:S04]  /*ab60*/  IMAD.HI.U32 R5, R4, R67, RZ ;  /* 0x0000004304057227 */ /* 0x000fc800078e00ff */
[----:B------:R-:W-:Y:S02]  /*ab70*/  IMAD.MOV R113, RZ, RZ, -R113 ;  /* 0x000000ffff717224 */ /* 0x000fe400078e0a71 */
[----:B------:R-:W-:Y:S01]  /*ab80*/  IMAD R110, R2, R114, R110 ;  /* 0x00000072026e7224 */ /* 0x000fe200078e026e */
[----:B------:R-:W-:Y:S01]  /*ab90*/  IABS R114, R117 ;  /* 0x0000007500727213 */ /* 0x000fe20000000000 */
        /* <DEDUP_REMOVED lines=23> */
[----:B------:R-:W-:Y:S02]  /*ad10*/  IMAD.MOV R119, RZ, RZ, -R119 ;  /* 0x000000ffff777224 */ /* 0x000fe400078e0a77 */
[----:B------:R-:W-:-:S04]  /*ad20*/  IMAD.HI.U32 R135, R4, R131, RZ ;  /* 0x0000008304877227 */ /* 0x000fc800078e00ff */
[----:B------:R-:W-:Y:S02]  /*ad30*/  IMAD.MOV R117, RZ, RZ, -R117 ;  /* 0x000000ffff757224 */ /* 0x000fe400078e0a75 */
[C---:B------:R-:W-:Y:S01]  /*ad40*/  IMAD R114, R2.reuse, R118, R114 ;  /* 0x0000007602727224 */ /* 0x040fe200078e0272 */
[----:B------:R-:W-:Y:S01]  /*ad50*/  IABS R118, R123 ;  /* 0x0000007b00767213 */ /* 0x000fe20000000000 */
[C---:B------:R-:W-:Y:S02]  /*ad60*/  IMAD R72, R2.reuse, R5, R72 ;  /* 0x0000000502487224 */ /* 0x040fe400078e0248 */
[----:B------:R-:W-:Y:S01]  /*ad70*/  IMAD R115, R2, R119, R115 ;  /* 0x0000007702737224 */ /* 0x000fe200078e0273 */
[----:B------:R-:W-:Y:S01]  /*ad80*/  IABS R119, R122 ;  /* 0x0000007a00777213 */ /* 0x000fe20000000000 */
[----:B------:R-:W-:Y:S02]  /*ad90*/  IMAD.MOV R135, RZ, RZ, -R135 ;  /* 0x000000ffff877224 */ /* 0x000fe400078e0a87 */
[----:B------:R-:W-:-:S04]  /*ada0*/  IMAD.HI.U32 R5, R4, R77, RZ ;  /* 0x0000004d04057227 */ /* 0x000fc800078e00ff */
[----:B------:R-:W-:Y:S01]  /*adb0*/  IMAD R113, R2, R117, R113 ;  /* 0x0000007502717224 */ /* 0x000fe200078e0271 */
[----:B------:R-:W-:Y:S01]  /*adc0*/  IABS R117, R124 ;  /* 0x0000007c00757213 */ /* 0x000fe20000000000 */
[----:B-1----:R-:W-:Y:S02]  /*add0*/  VIADD R6, R0, 0x184 ;  /* 0x0000018400067836 */ /* 0x002fe40000000000 */
[----:B------:R-:W-:-:S03]  /*ade0*/  IMAD.HI.U32 R124, R4, R120, RZ ;  /* 0x00000078047c7227 */ /* 0x000fc600078e00ff */
[----:B------:R1:W-:Y:S01]  /*adf0*/  STL [R1+0x644], R6 ;  /* 0x0006440601007387 */ /* 0x0003e20000100800 */
[----:B------:R-:W-:Y:S01]  /*ae00*/  IMAD R131, R2, R135, R131 ;  /* 0x0000008702837224 */ /* 0x000fe200078e0283 */
[----:B------:R-:W-:Y:S01]  /*ae10*/  IABS R135, R136 ;  /* 0x0000008800877213 */ /* 0x000fe20000000000 */
[----:B------:R-:W-:Y:S01]  /*ae20*/  IMAD.MOV R5, RZ, RZ, -R5 ;  /* 0x000000ffff057224 */ /* 0x000fe200078e0a05 */
[----:B--2---:R-:W-:Y:S01]  /*ae30*/  IABS R136, R6 ;  /* 0x0000000600887213 */ /* 0x004fe20000000000 */
[C---:B------:R-:W-:Y:S01]  /*ae40*/  IMAD.HI.U32 R122, R4.reuse, R118, RZ ;  /* 0x00000076047a7227 */ /* 0x040fe200078e00ff */
[----:B------:R-:W-:Y:S03]  /*ae50*/  STL [R1+0x620], R144 ;  /* 0x0006209001007387 */ /* 0x000fe60000100800 */
[----:B------:R-:W-:Y:S01]  /*ae60*/  IMAD.HI.U32 R123, R4, R119, RZ ;  /* 0x00000077047b7227 */ /* 0x000fe200078e00ff */
[----:B------:R-:W-:Y:S03]  /*ae70*/  STL [R1+0x624], R143 ;  /* 0x0006248f01007387 */ /* 0x000fe60000100800 */
[----:B------:R-:W-:Y:S01]  /*ae80*/  IMAD.MOV R124, RZ, RZ, -R124 ;  /* 0x000000ffff7c7224 */ /* 0x000fe200078e0a7c */
[----:B------:R-:W-:Y:S01]  /*ae90*/  STL [R1+0x628], R142 ;  /* 0x0006288e01007387 */ /* 0x000fe20000100800 */
[----:B------:R-:W-:-:S02]  /*aea0*/  IMAD R77, R2, R5, R77 ;  /* 0x00000005024d7224 */ /* 0x000fc400078e024d */
[----:B------:R-:W-:Y:S01]  /*aeb0*/  IMAD.MOV R122, RZ, RZ, -R122 ;  /* 0x000000ffff7a7224 */ /* 0x000fe200078e0a7a */
[----:B------:R2:W-:Y:S01]  /*aec0*/  STL [R1+0x62c], R141 ;  /* 0x00062c8d01007387 */ /* 0x0005e20000100800 */
[----:B------:R-:W-:-:S04]  /*aed0*/  IMAD.HI.U32 R5, R4, R82, RZ ;  /* 0x0000005204057227 */ /* 0x000fc800078e00ff */
[----:B------:R-:W-:Y:S02]  /*aee0*/  IMAD.MOV R123, RZ, RZ, -R123 ;  /* 0x000000ffff7b7224 */ /* 0x000fe400078e0a7b */
[----:B------:R-:W-:Y:S01]  /*aef0*/  IMAD R120, R2, R124, R120 ;  /* 0x0000007c02787224 */ /* 0x000fe200078e0278 */
[----:B------:R-:W-:Y:S01]  /*af00*/  IABS R124, R127 ;  /* 0x0000007f007c7213 */ /* 0x000fe20000000000 */
[----:B------:R-:W-:-:S04]  /*af10*/  IMAD.HI.U32 R140, R4, R136, RZ ;  /* 0x00000088048c7227 */ /* 0x000fc800078e00ff */
[C---:B------:R-:W-:Y:S01]  /*af20*/  IMAD R118, R2.reuse, R122, R118 ;  /* 0x0000007a02767224 */ /* 0x040fe200078e0276 */
[----:B------:R-:W-:Y:S01]  /*af30*/  IABS R122, R129 ;  /* 0x00000081007a7213 */ /* 0x000fe20000000000 */
[----:B------:R-:W-:Y:S02]  /*af40*/  IMAD.MOV R5, RZ, RZ, -R5 ;  /* 0x000000ffff057224 */ /* 0x000fe400078e0a05 */
[----:B------:R-:W-:Y:S01]  /*af50*/  IMAD R119, R2, R123, R119 ;  /* 0x0000007b02777224 */ /* 0x000fe200078e0277 */
[----:B------:R-:W-:Y:S01]  /*af60*/  IABS R123, R128 ;  /* 0x00000080007b7213 */ /* 0x000fe20000000000 */
[----:B------:R-:W-:-:S04]  /*af70*/  IMAD.HI.U32 R129, R4, R125, RZ ;  /* 0x0000007d04817227 */ /* 0x000fc800078e00ff */
[----:B------:R-:W-:Y:S02]  /*af80*/  IMAD.MOV R140, RZ, RZ, -R140 ;  /* 0x000000ffff8c7224 */ /* 0x000fe400078e0a8c */
[----:B-1----:R-:W-:Y:S02]  /*af90*/  VIADD R6, R0, 0x189 ;  /* 0x0000018900067836 */ /* 0x002fe40000000000 */
[----:B------:R-:W-:-:S03]  /*afa0*/  IMAD.HI.U32 R128, R4, R124, RZ ;  /* 0x0000007c04807227 */ /* 0x000fc600078e00ff */
[----:B------:R1:W-:Y:S01]  /*afb0*/  STL [R1+0x630], R6 ;  /* 0x0006300601007387 */ /* 0x0003e20000100800 */
[----:B------:R-:W-:Y:S02]  /*afc0*/  IMAD R82, R2, R5, R82 ;  /* 0x0000000502527224 */ /* 0x000fe400078e0252 */
[----:B------:R-:W-:Y:S01]  /*afd0*/  IMAD.HI.U32 R5, R4, R87, RZ ;  /* 0x0000005704057227 */ /* 0x000fe200078e00ff */
[----:B------:R-:W-:Y:S03]  /*afe0*/  STL [R1+0x60c], R149 ;  /* 0x00060c9501007387 */ /* 0x000fe60000100800 */
[----:B------:R-:W-:Y:S01]  /*aff0*/  IMAD.MOV R129, RZ, RZ, -R129 ;  /* 0x000000ffff817224 */ /* 0x000fe200078e0a81 */
[----:B------:R-:W-:Y:S01]  /*b000*/  STL [R1+0x610], R148 ;  /* 0x0006109401007387 */ /* 0x000fe20000100800 */
        /* <DEDUP_REMOVED lines=8> */
[C---:B------:R-:W-:Y:S01]  /*b090*/  IMAD R125, R2.reuse, R129, R125 ;  /* 0x00000081027d7224 */ /* 0x040fe200078e027d */
[----:B------:R-:W-:Y:S01]  /*b0a0*/  IABS R129, R132 ;  /* 0x0000008400817213 */ /* 0x000fe20000000000 */
[----:B------:R-:W-:Y:S02]  /*b0b0*/  IMAD.MOV R127, RZ, RZ, -R127 ;  /* 0x000000ffff7f7224 */ /* 0x000fe400078e0a7f */
[----:B------:R-:W-:Y:S01]  /*b0c0*/  IMAD R124, R2, R128, R124 ;  /* 0x00000080027c7224 */ /* 0x000fe200078e027c */
[----:B------:R-:W-:Y:S01]  /*b0d0*/  IABS R128, R133 ;  /* 0x0000008500807213 */ /* 0x000fe20000000000 */
[----:B------:R-:W-:-:S04]  /*b0e0*/  IMAD.HI.U32 R145, R4, R141, RZ ;  /* 0x0000008d04917227 */ /* 0x000fc800078e00ff */
[----:B------:R-:W-:Y:S02]  /*b0f0*/  IMAD R87, R2, R5, R87 ;  /* 0x0000000502577224 */ /* 0x000fe400078e0257 */
[----:B------:R-:W-:-:S04]  /*b100*/  IMAD.HI.U32 R5, R4, R92, RZ ;  /* 0x0000005c04057227 */ /* 0x000fc800078e00ff */
[----:B------:R-:W-:Y:S01]  /*b110*/  IMAD R123, R2, R127, R123 ;  /* 0x0000007f027b7224 */ /* 0x000fe200078e027b */
[----:B------:R-:W-:Y:S01]  /*b120*/  IABS R127, R134 ;  /* 0x00000086007f7213 */ /* 0x000fe20000000000 */
[----:B------:R-:W-:-:S04]  /*b130*/  IMAD.HI.U32 R133, R4, R129, RZ ;  /* 0x0000008104857227 */ /* 0x000fc800078e00ff */
        /* <DEDUP_REMOVED lines=18> */
[C---:B------:R-:W-:Y:S01]  /*b260*/  IMAD R130, R2.reuse, R134, R130 ;  /* 0x0000008602827224 */ /* 0x040fe200078e0282 */
[----:B------:R-:W-:Y:S01]  /*b270*/  IABS R134, R137 ;  /* 0x0000008900867213 */ /* 0x000fe20000000000 */
[----:B------:R-:W-:Y:S01]  /*b280*/  IMAD R128, R2, R132, R128 ;  /* 0x0000008402807224 */ /* 0x000fe200078e0280 */
[----:B------:R-:W-:Y:S01]  /*b290*/  IABS R132, R139 ;  /* 0x0000008b00847213 */ /* 0x000fe20000000000 */
[----:B------:R-:W-:Y:S01]  /*b2a0*/  IMAD.MOV R5, RZ, RZ, -R5 ;  /* 0x000000ffff057224 */ /* 0x000fe200078e0a05 */
[----:B------:R-:W-:Y:S01]  /*b2b0*/  STL [R1+0x5fc], R152 ;  /* 0x0005fc9801007387 */ /* 0x000fe20000100800 */
[----:B------:R-:W-:-:S03]  /*b2c0*/  IMAD.HI.U32 R139, R4, R135, RZ ;  /* 0x00000087048b7227 */ /* 0x000fc600078e00ff */
[----:B------:R2:W-:Y:S01]  /*b2d0*/  STL [R1+0x604], R151 ;  /* 0x0006049701007387 */ /* 0x0005e20000100800 */
[----:B------:R-:W-:-:S04]  /*b2e0*/  IMAD.HI.U32 R150, R4, R146, RZ ;  /* 0x0000009204967227 */ /* 0x000fc800078e00ff */
[----:B------:R-:W-:-:S04]  /*b2f0*/  IMAD.HI.U32 R137, R4, R133, RZ ;  /* 0x0000008504897227 */ /* 0x000fc800078e00ff */
[----:B------:R-:W-:-:S04]  /*b300*/  IMAD.HI.U32 R138, R4, R134, RZ ;  /* 0x00000086048a7227 */ /* 0x000fc800078e00ff */
[----:B------:R-:W-:Y:S02]  /*b310*/  IMAD R97, R2, R5, R97 ;  /* 0x0000000502617224 */ /* 0x000fe400078e0261 */
[----:B------:R-:W-:Y:S02]  /*b320*/  IMAD.MOV R139, RZ, RZ, -R139 ;  /* 0x000000ffff8b7224 */ /* 0x000fe400078e0a8b */
[----:B------:R-:W-:Y:S02]  /*b330*/  IMAD.MOV R150, RZ, RZ, -R150 ;  /* 0x000000ffff967224 */ /* 0x000fe400078e0a96 */
[----:B------:R-:W-:-:S04]  /*b340*/  IMAD.HI.U32 R5, R4, R102, RZ ;  /* 0x0000006604057227 */ /* 0x000fc800078e00ff */
[----:B-1----:R-:W-:Y:S02]  /*b350*/  VIADD R6, R0, 0x193 ;  /* 0x0000019300067836 */ /* 0x002fe40000000000 */
[----:B------:R-:W-:Y:S02]  /*b360*/  IMAD.MOV R137, RZ, RZ, -R137 ;  /* 0x000000ffff897224 */ /* 0x000fe400078e0a89 */
[----:B------:R-:W-:Y:S01]  /*b370*/  IMAD.MOV R138, RZ, RZ, -R138 ;  /* 0x000000ffff8a7224 */ /* 0x000fe200078e0a8a */
[----:B------:R1:W-:Y:S01]  /*b380*/  STL [R1+0x608], R6 ;  /* 0x0006080601007387 */ /* 0x0003e20000100800 */
[C---:B------:R-:W-:Y:S01]  /*b390*/  IMAD R135, R2.reuse, R139, R135 ;  /* 0x0000008b02877224 */ /* 0x040fe200078e0287 */
[----:B------:R-:W-:Y:S01]  /*b3a0*/  IABS R139, R142 ;  /* 0x0000008e008b7213 */ /* 0x000fe20000000000 */
[C---:B------:R-:W-:Y:S01]  /*b3b0*/  IMAD R146, R2.reuse, R150, R146 ;  /* 0x0000009602927224 */ /* 0x040fe200078e0292 */
[----:B------:R-:W-:Y:S01]  /*b3c0*/  IABS R150, R151 ;  /* 0x0000009700967213 */ /* 0x000fe20000000000 */
[----:B------:R-:W-:Y:S01]  /*b3d0*/  IMAD.MOV R5, RZ, RZ, -R5 ;  /* 0x000000ffff057224 */ /* 0x000fe200078e0a05 */
[----:B--2---:R-:W-:Y:S01]  /*b3e0*/  IABS R151, R6 ;  /* 0x0000000600977213 */ /* 0x004fe20000000000 */
[C---:B------:R-:W-:Y:S01]  /*b3f0*/  IMAD R133, R2.reuse, R137, R133 ;  /* 0x0000008902857224 */ /* 0x040fe200078e0285 */
[----:B------:R-:W-:Y:S01]  /*b400*/  IABS R137, R144 ;  /* 0x0000009000897213 */ /* 0x000fe20000000000 */
[----:B------:R-:W-:Y:S01]  /*b410*/  IMAD R134, R2, R138, R134 ;  /* 0x0000008a02867224 */ /* 0x000fe200078e0286 */
[----:B------:R-:W-:Y:S01]  /*b420*/  IABS R138, R143 ;  /* 0x0000008f008a7213 */ /* 0x000fe20000000000 */
[----:B------:R-:W-:Y:S01]  /*b430*/  IMAD.HI.U32 R144, R4, R140, RZ ;  /* 0x0000008c04907227 */ /* 0x000fe200078e00ff */
[----:B------:R-:W-:Y:S03]  /*b440*/  STL [R1+0x5d4], R159 ;  /* 0x0005d49f01007387 */ /* 0x000fe60000100800 */
[----:B------:R-:W-:Y:S01]  /*b450*/  IMAD R102, R2, R5, R102 ;  /* 0x0000000502667224 */ /* 0x000fe200078e0266 */
[----:B------:R-:W-:Y:S01]  /*b460*/  STL [R1+0x5dc], R158 ;  /* 0x0005dc9e01007387 */ /* 0x000fe20000100800 */
[----:B------:R-:W-:-:S03]  /*b470*/  IMAD.HI.U32 R5, R4, R107, RZ ;  /* 0x0000006b04057227 */ /* 0x000fc600078e00ff */
[----:B------:R-:W-:Y:S01]  /*b480*/  STL [R1+0x5e0], R157 ;  /* 0x0005e09d01007387 */ /* 0x000fe20000100800 */
[----:B------:R-:W-:-:S03]  /*b490*/  IMAD.HI.U32 R143, R4, R139, RZ ;  /* 0x0000008b048f7227 */ /* 0x000fc600078e00ff */
[----:B------:R2:W-:Y:S01]  /*b4a0*/  STL [R1+0x5e4], R156 ;  /* 0x0005e49c01007387 */ /* 0x0005e20000100800 */
[----:B------:R-:W-:-:S04]  /*b4b0*/  IMAD.HI.U32 R155, R4, R151, RZ ;  /* 0x00000097049b7227 */ /* 0x000fc800078e00ff */
[----:B------:R-:W-:Y:S02]  /*b4c0*/  IMAD.MOV R144, RZ, RZ, -R144 ;  /* 0x000000ffff907224 */ /* 0x000fe400078e0a90 */
[----:B------:R-:W-:-:S04]  /*b4d0*/  IMAD.HI.U32 R142, R4, R138, RZ ;  /* 0x0000008a048e7227 */ /* 0x000fc800078e00ff */
[----:B------:R-:W-:Y:S02]  /*b4e0*/  IMAD.MOV R5, RZ, RZ, -R5 ;  /* 0x000000ffff057224 */ /* 0x000fe400078e0a05 */
[----:B------:R-:W-:Y:S02]  /*b4f0*/  IMAD.MOV R143, RZ, RZ, -R143 ;  /* 0x000000ffff8f7224 */ /* 0x000fe400078e0a8f */
[----:B------:R-:W-:Y:S02]  /*b500*/  IMAD.MOV R155, RZ, RZ, -R155 ;  /* 0x000000ffff9b7224 */ /* 0x000fe400078e0a9b */
[----:B------:R-:W-:Y:S01]  /*b510*/  IMAD R140, R2, R144, R140 ;  /* 0x00000090028c7224 */ /* 0x000fe200078e028c */
[----:B------:R-:W-:Y:S01]  /*b520*/  IABS R144, R147 ;  /* 0x0000009300907213 */ /* 0x000fe20000000000 */
        /* <DEDUP_REMOVED lines=18> */
[C---:B------:R-:W-:Y:S01]  /*b650*/  IMAD.HI.U32 R147, R4.reuse, R143, RZ ;  /* 0x0000008f04937227 */ /* 0x040fe200078e00ff */
[----:B------:R2:W-:Y:S03]  /*b660*/  STL [R1+0x5a0], R161 ;  /* 0x0005a0a101007387 */ /* 0x0005e60000100800 */
[----:B------:R-:W-:Y:S02]  /*b670*/  IMAD.MOV R148, RZ, RZ, -R148 ;  /* 0x000000ffff947224 */ /* 0x000fe400078e0a94 */
[----:B------:R-:W-:-:S04]  /*b680*/  IMAD.HI.U32 R160, R4, R156, RZ ;  /* 0x0000009c04a07227 */ /* 0x000fc800078e00ff */
[----:B------:R-:W-:Y:S02]  /*b690*/  IMAD R112, R2, R5, R112 ;  /* 0x0000000502707224 */ /* 0x000fe400078e0270 */
[----:B------:R-:W-:Y:S02]  /*b6a0*/  IMAD.MOV R149, RZ, RZ, -R149 ;  /* 0x000000ffff957224 */ /* 0x000fe400078e0a95 */
[----:B------:R-:W-:-:S04]  /*b6b0*/  IMAD.HI.U32 R5, R4, R117, RZ ;  /* 0x0000007504057227 */ /* 0x000fc800078e00ff */
[----:B------:R-:W-:Y:S02]  /*b6c0*/  IMAD.MOV R147, RZ, RZ, -R147 ;  /* 0x000000ffff937224 */ /* 0x000fe400078e0a93 */
[C---:B------:R-:W-:Y:S01]  /*b6d0*/  IMAD R144, R2.reuse, R148, R144 ;  /* 0x0000009402907224 */ /* 0x040fe200078e0290 */
[----:B------:R-:W-:Y:S01]  /*b6e0*/  IABS R148, R153 ;  /* 0x0000009900947213 */ /* 0x000fe20000000000 */
[----:B------:R-:W-:Y:S02]  /*b6f0*/  IMAD.MOV R160, RZ, RZ, -R160 ;  /* 0x000000ffffa07224 */ /* 0x000fe400078e0aa0 */
[----:B------:R-:W-:Y:S01]  /*b700*/  IMAD R145, R2, R149, R145 ;  /* 0x0000009502917224 */ /* 0x000fe200078e0291 */
[----:B------:R-:W-:Y:S01]  /*b710*/  IABS R149, R152 ;  /* 0x0000009800957213 */ /* 0x000fe20000000000 */
[----:B-1----:R-:W-:Y:S02]  /*b720*/  VIADD R6, R0, 0x19d ;  /* 0x0000019d00067836 */ /* 0x002fe40000000000 */
[----:B------:R-:W-:-:S02]  /*b730*/  IMAD.MOV R5, RZ, RZ, -R5 ;  /* 0x000000ffff057224 */ /* 0x000fc400078e0a05 */
[----:B------:R-:W-:Y:S01]  /*b740*/  IMAD R143, R2, R147, R143 ;  /* 0x00000093028f7224 */ /* 0x000fe200078e028f */
[----:B------:R-:W-:Y:S01]  /*b750*/  IABS R147, R154 ;  /* 0x0000009a00937213 */ /* 0x000fe20000000000 */
[----:B------:R-:W-:Y:S01]  /*b760*/  IMAD.HI.U32 R154, R4, R150, RZ ;  /* 0x00000096049a7227 */ /* 0x000fe200078e00ff */
[----:B------:R1:W-:Y:S03]  /*b770*/  STL [R1+0x5a8], R6 ;  /* 0x0005a80601007387 */ /* 0x0003e60000100800 */
[C---:B------:R-:W-:Y:S01]  /*b780*/  IMAD R156, R2.reuse, R160, R156 ;  /* 0x000000a0029c7224 */ /* 0x040fe200078e029c */
[----:B------:R-:W-:Y:S01]  /*b790*/  IABS R160, R161 ;  /* 0x000000a100a07213 */ /* 0x000fe20000000000 */
[----:B------:R-:W-:Y:S01]  /*b7a0*/  IMAD R117, R2, R5, R117 ;  /* 0x0000000502757224 */ /* 0x000fe200078e0275 */
[----:B--2---:R-:W-:Y:S01]  /*b7b0*/  IABS R161, R6 ;  /* 0x0000000600a17213 */ /* 0x004fe20000000000 */
        /* <DEDUP_REMOVED lines=10> */
[----:B------:R-:W-:Y:S02]  /*b860*/  IMAD.MOV R153, RZ, RZ, -R153 ;  /* 0x000000ffff997224 */ /* 0x000fe400078e0a99 */
[----:B------:R-:W-:-:S04]  /*b870*/  IMAD.HI.U32 R165, R4, R161, RZ ;  /* 0x000000a104a57227 */ /* 0x000fc800078e00ff */
[C---:B------:R-:W-:Y:S01]  /*b880*/  IMAD R150, R2.reuse, R154, R150 ;  /* 0x0000009a02967224 */ /* 0x040fe200078e0296 */
[----:B------:R-:W-:Y:S01]  /*b890*/  IABS R154, R157 ;  /* 0x0000009d009a7213 */ /* 0x000fe20000000000 */
[C---:B------:R-:W-:Y:S01]  /*b8a0*/  IMAD R148, R2.reuse, R152, R148 ;  /* 0x0000009802947224 */ /* 0x040fe200078e0294 */
[----:B------:R-:W-:Y:S01]  /*b8b0*/  IABS R152, R159 ;  /* 0x0000009f00987213 */ /* 0x000fe20000000000 */
[C---:B------:R-:W-:Y:S02]  /*b8c0*/  IMAD R122, R2.reuse, R5, R122 ;  /* 0x00000005027a7224 */ /* 0x040fe400078e027a */
[----:B------:R-:W-:Y:S01]  /*b8d0*/  IMAD R149, R2, R153, R149 ;  /* 0x0000009902957224 */ /* 0x000fe200078e0295 */
[----:B------:R-:W-:Y:S01]  /*b8e0*/  IABS R153, R158 ;  /* 0x0000009e00997213 */ /* 0x000fe20000000000 */
[----:B------:R-:W-:Y:S02]  /*b8f0*/  IMAD.MOV R165, RZ, RZ, -R165 ;  /* 0x000000ffffa57224 */ /* 0x000fe400078e0aa5 */
[----:B------:R-:W-:-:S04]  /*b900*/  IMAD.HI.U32 R5, R4, R127, RZ ;  /* 0x0000007f04057227 */ /* 0x000fc800078e00ff */
[----:B------:R-:W-:-:S04]  /*b910*/  IMAD.HI.U32 R159, R4, R155, RZ ;  /* 0x0000009b049f7227 */ /* 0x000fc800078e00ff */
[----:B-1----:R-:W-:Y:S02]  /*b920*/  VIADD R6, R0, 0x1a2 ;  /* 0x000001a200067836 */ /* 0x002fe40000000000 */
[----:B------:R-:W-:-:S03]  /*b930*/  IMAD.HI.U32 R158, R4, R154, RZ ;  /* 0x0000009a049e7227 */ /* 0x000fc600078e00ff */
[----:B------:R1:W-:Y:S01]  /*b940*/  STL [R1+0x558], R6 ;  /* 0x0005580601007387 */ /* 0x0003e20000100800 */
[----:B------:R-:W-:Y:S01]  /*b950*/  IMAD R161, R2, R165, R161 ;  /* 0x000000a502a17224 */ /* 0x000fe200078e02a1 */
[----:B------:R-:W-:Y:S01]  /*b960*/  IABS R165, R166 ;  /* 0x000000a600a57213 */ /* 0x000fe20000000000 */
[----:B------:R-:W-:Y:S01]  /*b970*/  IMAD.MOV R5, RZ, RZ, -R5 ;  /* 0x000000ffff057224 */ /* 0x000fe200078e0a05 */
[----:B--2---:R-:W-:Y:S01]  /*b980*/  IABS R166, R6 ;  /* 0x0000000600a67213 */ /* 0x004fe20000000000 */
[----:B------:R-:W-:Y:S01]  /*b990*/  IMAD.MOV R159, RZ, RZ, -R159 ;  /* 0x000000ffff9f7224 */ /* 0x000fe200078e0a9f */
[----:B------:R-:W-:Y:S01]  /*b9a0*/  STL [R1+0x510], R174 ;  /* 0x000510ae01007387 */ /* 0x000fe20000100800 */
[----:B------:R-:W-:-:S03]  /*b9b0*/  IMAD.HI.U32 R157, R4, R153, RZ ;  /* 0x00000099049d7227 */ /* 0x000fc600078e00ff */
[----:B------:R-:W-:Y:S01]  /*b9c0*/  STL [R1+0x518], R173 ;  /* 0x000518ad01007387 */ /* 0x000fe20000100800 */
[----:B------:R-:W-:Y:S02]  /*b9d0*/  IMAD.MOV R158, RZ, RZ, -R158 ;  /* 0x000000ffff9e7224 */ /* 0x000fe400078e0a9e */
[C---:B------:R-:W-:Y:S01]  /*b9e0*/  IMAD R127, R2.reuse, R5, R127 ;  /* 0x00000005027f7224 */ /* 0x040fe200078e027f */
[----:B------:R-:W-:Y:S01]  /*b9f0*/  STL [R1+0x51c], R172 ;  /* 0x00051cac01007387 */ /* 0x000fe20000100800 */
[----:B------:R-:W-:Y:S01]  /*ba00*/  IMAD R155, R2, R159, R155 ;  /* 0x0000009f029b7224 */ /* 0x000fe200078e029b */
[----:B------:R-:W-:Y:S01]  /*ba10*/  IABS R159, R162 ;  /* 0x000000a2009f7213 */ /* 0x000fe20000000000 */
[----:B------:R-:W-:Y:S01]  /*ba20*/  IMAD.HI.U32 R5, R4, R132, RZ ;  /* 0x0000008404057227 */ /* 0x000fe200078e00ff */
[----:B------:R2:W-:Y:S03]  /*ba30*/  STL [R1+0x520], R171 ;  /* 0x000520ab01007387 */ /* 0x0005e60000100800 */
[----:B------:R-:W-:-:S02]  /*ba40*/  IMAD.MOV R157, RZ, RZ, -R157 ;  /* 0x000000ffff9d7224 */ /* 0x000fc400078e0a9d */
[----:B------:R-:W-:Y:S01]  /*ba50*/  IMAD R154, R2, R158, R154 ;  /* 0x0000009e029a7224 */ /* 0x000fe200078e029a */
[----:B------:R-:W-:Y:S01]  /*ba60*/  IABS R158, R163 ;  /* 0x000000a3009e7213 */ /* 0x000fe20000000000 */
[----:B------:R-:W-:-:S04]  /*ba70*/  IMAD.HI.U32 R170, R4, R166, RZ ;  /* 0x000000a604aa7227 */ /* 0x000fc800078e00ff */
[----:B------:R-:W-:Y:S02]  /*ba80*/  IMAD.MOV R5, RZ, RZ, -R5 ;  /* 0x000000ffff057224 */ /* 0x000fe400078e0a05 */
[----:B------:R-:W-:Y:S01]  /*ba90*/  IMAD R153, R2, R157, R153 ;  /* 0x0000009d02997224 */ /* 0x000fe200078e0299 */
[----:B------:R-:W-:Y:S01]  /*baa0*/  IABS R157, R164 ;  /* 0x000000a4009d7213 */ /* 0x000fe20000000000 */
[----:B------:R-:W-:-:S04]  /*bab0*/  IMAD.HI.U32 R163, R4, R159, RZ ;  /* 0x0000009f04a37227 */ /* 0x000fc800078e00ff */
[----:B------:R-:W-:Y:S02]  /*bac0*/  IMAD.MOV R170, RZ, RZ, -R170 ;  /* 0x000000ffffaa7224 */ /* 0x000fe400078e0aaa */
[----:B------:R-:W-:-:S04]  /*bad0*/  IMAD.HI.U32 R164, R4, R160, RZ ;  /* 0x000000a004a47227 */ /* 0x000fc800078e00ff */
        /* <DEDUP_REMOVED lines=10> */
[----:B------:R-:W-:Y:S01]  /*bb80*/  IMAD.MOV R164, RZ, RZ, -R164 ;  /* 0x000000ffffa47224 */ /* 0x000fe200078e0aa4 */
[----:B--2---:R-:W-:Y:S01]  /*bb90*/  IABS R171, R6 ;  /* 0x0000000600ab7213 */ /* 0x004fe20000000000 */
[----:B------:R-:W-:Y:S01]  /*bba0*/  IMAD.MOV R162, RZ, RZ, -R162 ;  /* 0x000000ffffa27224 */ /* 0x000fe200078e0aa2 */
[----:B------:R-:W-:Y:S01]  /*bbb0*/  STL [R1+0x4fc], R177 ;  /* 0x0004fcb101007387 */ /* 0x000fe20000100800 */
[----:B------:R-:W-:-:S02]  /*bbc0*/  IMAD.MOV R5, RZ, RZ, -R5 ;  /* 0x000000ffff057224 */ /* 0x000fc400078e0a05 */
[C---:B------:R-:W-:Y:S01]  /*bbd0*/  IMAD R159, R2.reuse, R163, R159 ;  /* 0x000000a3029f7224 */ /* 0x040fe200078e029f */
[----:B------:R-:W-:Y:S01]  /*bbe0*/  IABS R163, R168 ;  /* 0x000000a800a37213 */ /* 0x000fe20000000000 */
[C---:B------:R-:W-:Y:S01]  /*bbf0*/  IMAD R160, R2.reuse, R164, R160 ;  /* 0x000000a402a07224 */ /* 0x040fe200078e02a0 */
[----:B------:R-:W-:Y:S01]  /*bc00*/  IABS R164, R167 ;  /* 0x000000a700a47213 */ /* 0x000fe20000000000 */
[----:B------:R-:W-:Y:S01]  /*bc10*/  IMAD R158, R2, R162, R158 ;  /* 0x000000a2029e7224 */ /* 0x000fe200078e029e */
[----:B------:R-:W-:Y:S01]  /*bc20*/  IABS R162, R169 ;  /* 0x000000a900a27213 */ /* 0x000fe20000000000 */
[----:B------:R-:W-:Y:S01]  /*bc30*/  IMAD.HI.U32 R175, R4, R171, RZ ;  /* 0x000000ab04af7227 */ /* 0x000fe200078e00ff */
[----:B------:R2:W-:Y:S03]  /*bc40*/  STL [R1+0x500], R176 ;  /* 0x000500b001007387 */ /* 0x0005e60000100800 */
[----:B------:R-:W-:-:S02]  /*bc50*/  IMAD R137, R2, R5, R137 ;  /* 0x0000000502897224 */ /* 0x000fc400078e0289 */
[----:B------:R-:W-:-:S04]  /*bc60*/  IMAD.HI.U32 R169, R4, R165, RZ ;  /* 0x000000a504a97227 */ /* 0x000fc800078e00ff */
[----:B------:R-:W-:-:S04]  /*bc70*/  IMAD.HI.U32 R5, R4, R142, RZ ;  /* 0x0000008e04057227 */ /* 0x000fc800078e00ff */
[----:B------:R-:W-:-:S04]  /*bc80*/  IMAD.HI.U32 R167, R4, R163, RZ ;  /* 0x000000a304a77227 */ /* 0x000fc800078e00ff */
[----:B------:R-:W-:-:S04]  /*bc90*/  IMAD.HI.U32 R168, R4, R164, RZ ;  /* 0x000000a404a87227 */ /* 0x000fc800078e00ff */
[----:B------:R-:W-:Y:S02]  /*bca0*/  IMAD.MOV R175, RZ, RZ, -R175 ;  /* 0x000000ffffaf7224 */ /* 0x000fe400078e0aaf */
[----:B------:R-:W-:Y:S02]  /*bcb0*/  IMAD.MOV R169, RZ, RZ, -R169 ;  /* 0x000000ffffa97224 */ /* 0x000fe400078e0aa9 */
[----:B-1----:R-:W-:Y:S02]  /*bcc0*/  VIADD R6, R0, 0x1ac ;  /* 0x000001ac00067836 */ /* 0x002fe40000000000 */
[----:B------:R-:W-:Y:S02]  /*bcd0*/  IMAD.MOV R5, RZ, RZ, -R5 ;  /* 0x000000ffff057224 */ /* 0x000fe400078e0a05 */
[----:B------:R-:W-:Y:S01]  /*bce0*/  IMAD.MOV R167, RZ, RZ, -R167 ;  /* 0x000000ffffa77224 */ /* 0x000fe200078e0aa7 */
[----:B------:R1:W-:Y:S01]  /*bcf0*/  STL [R1+0x504], R6 ;  /* 0x0005040601007387 */ /* 0x0003e20000100800 */
[----:B------:R-:W-:-:S02]  /*bd00*/  IMAD.MOV R168, RZ, RZ, -R168 ;  /* 0x000000ffffa87224 */ /* 0x000fc400078e0aa8 */
[C---:B------:R-:W-:Y:S01]  /*bd10*/  IMAD R171, R2.reuse, R175, R171 ;  /* 0x000000af02ab7224 */ /* 0x040fe200078e02ab */
[----:B------:R-:W-:Y:S01]  /*bd20*/  IABS R175, R176 ;  /* 0x000000b000af7213 */ /* 0x000fe20000000000 */
[C---:B------:R-:W-:Y:S01]  /*bd30*/  IMAD R165, R2.reuse, R169, R165 ;  /* 0x000000a902a57224 */ /* 0x040fe200078e02a5 */
[----:B------:R-:W-:Y:S01]  /*bd40*/  IABS R169, R172 ;  /* 0x000000ac00a97213 */ /* 0x000fe20000000000 */
[----:B------:R-:W-:Y:S01]  /*bd50*/  IMAD R142, R2, R5, R142 ;  /* 0x00000005028e7224 */ /* 0x000fe200078e028e */
[----:B--2---:R-:W-:Y:S01]  /*bd60*/  IABS R176, R6 ;  /* 0x0000000600b07213 */ /* 0x004fe20000000000 */
[----:B------:R-:W-:Y:S01]  /*bd70*/  IMAD.HI.U32 R5, R4, R147, RZ ;  /* 0x0000009304057227 */ /* 0x000fe200078e00ff */
[----:B------:R-:W-:Y:S03]  /*bd80*/  STL [R1+0x4e0], R184 ;  /* 0x0004e0b801007387 */ /* 0x000fe60000100800 */
[C---:B------:R-:W-:Y:S01]  /*bd90*/  IMAD R163, R2.reuse, R167, R163 ;  /* 0x000000a702a37224 */ /* 0x040fe200078e02a3 */
[----:B------:R-:W-:Y:S01]  /*bda0*/  IABS R167, R174 ;  /* 0x000000ae00a77213 */ /* 0x000fe20000000000 */
[----:B------:R-:W-:Y:S01]  /*bdb0*/  IMAD R164, R2, R168, R164 ;  /* 0x000000a802a47224 */ /* 0x000fe200078e02a4 */
[----:B------:R-:W-:Y:S01]  /*bdc0*/  IABS R168, R173 ;  /* 0x000000ad00a87213 */ /* 0x000fe20000000000 */
[C---:B------:R-:W-:Y:S01]  /*bdd0*/  IMAD.HI.U32 R174, R4.reuse, R170, RZ ;  /* 0x000000aa04ae7227 */ /* 0x040fe200078e00ff */
[----:B------:R-:W-:Y:S03]  /*bde0*/  STL [R1+0x4e4], R183 ;  /* 0x0004e4b701007387 */ /* 0x000fe60000100800 */
[----:B------:R-:W-:Y:S01]  /*bdf0*/  IMAD.MOV R5, RZ, RZ, -R5 ;  /* 0x000000ffff057224 */ /* 0x000fe200078e0a05 */
[----:B------:R-:W-:Y:S01]  /*be00*/  STL [R1+0x4e8], R182 ;  /* 0x0004e8b601007387 */ /* 0x000fe20000100800 */
[----:B------:R-:W-:-:S03]  /*be10*/  IMAD.HI.U32 R173, R4, R169, RZ ;  /* 0x000000a904ad7227 */ /* 0x000fc600078e00ff */
[----:B------:R2:W-:Y:S01]  /*be20*/  STL [R1+0x4ec], R181 ;  /* 0x0004ecb501007387 */ /* 0x0005e20000100800 */
[----:B------:R-:W-:-:S04]  /*be30*/  IMAD.HI.U32 R180, R4, R176, RZ ;  /* 0x000000b004b47227 */ /* 0x000fc800078e00ff */
[----:B------:R-:W-:Y:S02]  /*be40*/  IMAD.MOV R174, RZ, RZ, -R174 ;  /* 0x000000ffffae7224 */ /* 0x000fe400078e0aae */
[----:B------:R-:W-:-:S04]  /*be50*/  IMAD.HI.U32 R172, R4, R168, RZ ;  /* 0x000000a804ac7227 */ /* 0x000fc800078e00ff */
[----:B------:R-:W-:Y:S02]  /*be60*/  IMAD R147, R2, R5, R147 ;  /* 0x0000000502937224 */ /* 0x000fe400078e0293 */
[----:B------:R-:W-:Y:S02]  /*be70*/  IMAD.MOV R173, RZ, RZ, -R173 ;  /* 0x000000ffffad7224 */ /* 0x000fe400078e0aad */
[----:B------:R-:W-:Y:S02]  /*be80*/  IMAD.MOV R180, RZ, RZ, -R180 ;  /* 0x000000ffffb47224 */ /* 0x000fe400078e0ab4 */
[----:B------:R-:W-:-:S04]  /*be90*/  IMAD.HI.U32 R5, R4, R152, RZ ;  /* 0x0000009804057227 */ /* 0x000fc800078e00ff */
[----:B-1----:R-:W-:Y:S02]  /*bea0*/  VIADD R6, R0, 0x1b1 ;  /* 0x000001b100067836 */ /* 0x002fe40000000000 */
[C---:B------:R-:W-:Y:S01]  /*beb0*/  IMAD R170, R2.reuse, R174, R170 ;  /* 0x000000ae02aa7224 */ /* 0x040fe200078e02aa */
[----:B------:R-:W-:Y:S01]  /*bec0*/  IABS R174, R177 ;  /* 0x000000b100ae7213 */ /* 0x000fe20000000000 */
        /* <DEDUP_REMOVED lines=24> */
[----:B------:R-:W-:Y:S02]  /*c050*/  IMAD.MOV R185, RZ, RZ, -R185 ;  /* 0x000000ffffb97224 */ /* 0x000fe400078e0ab9 */
[----:B------:R-:W-:Y:S01]  /*c060*/  IMAD R174, R2, R178, R174 ;  /* 0x000000b202ae7224 */ /* 0x000fe200078e02ae */
[----:B------:R-:W-:Y:S01]  /*c070*/  IABS R178, R183 ;  /* 0x000000b700b27213 */ /* 0x000fe20000000000 */
[----:B-1----:R-:W-:-:S02]  /*c080*/  VIADD R6, R0, 0x1b6 ;  /* 0x000001b600067836 */ /* 0x002fc40000000000 */
[C---:B------:R-:W-:Y:S01]  /*c090*/  IMAD R175, R2.reuse, R179, R175 ;  /* 0x000000b302af7224 */ /* 0x040fe200078e02af */
[----:B------:R-:W-:Y:S01]  /*c0a0*/  IABS R179, R182 ;  /* 0x000000b600b37213 */ /* 0x000fe20000000000 */
[C---:B------:R-:W-:Y:S01]  /*c0b0*/  IMAD R157, R2.reuse, R5, R157 ;  /* 0x00000005029d7224 */ /* 0x040fe200078e029d */
[----:B------:R1:W-:Y:S01]  /*c0c0*/  STL [R1+0x4dc], R6 ;  /* 0x0004dc0601007387 */ /* 0x0003e20000100800 */
[----:B------:R-:W-:Y:S01]  /*c0d0*/  IMAD R173, R2, R177, R173 ;  /* 0x000000b102ad7224 */ /* 0x000fe200078e02ad */
[----:B------:R-:W-:Y:S01]  /*c0e0*/  IABS R177, R184 ;  /* 0x000000b800b17213 */ /* 0x000fe20000000000 */
[----:B------:R-:W-:Y:S01]  /*c0f0*/  IMAD.HI.U32 R5, R4, R162, RZ ;  /* 0x000000a204057227 */ /* 0x000fe200078e00ff */
[----:B------:R-:W-:Y:S03]  /*c100*/  STL [R1+0x4b8], R194 ;  /* 0x0004b8c201007387 */ /* 0x000fe60000100800 */
        /* <DEDUP_REMOVED lines=8> */
[----:B------:R-:W-:Y:S01]  /*c190*/  IMAD.HI.U32 R183, R4, R179, RZ ;  /* 0x000000b304b77227 */ /* 0x000fe200078e00ff */
[----:B------:R2:W-:Y:S03]  /*c1a0*/  STL [R1+0x4c4], R191 ;  /* 0x0004c4bf01007387 */ /* 0x0005e60000100800 */
[----:B------:R-:W-:Y:S02]  /*c1b0*/  IMAD.MOV R184, RZ, RZ, -R184 ;  /* 0x000000ffffb87224 */ /* 0x000fe400078e0ab8 */
[----:B------:R-:W-:-:S02]  /*c1c0*/  IMAD.MOV R182, RZ, RZ, -R182 ;  /* 0x000000ffffb67224 */ /* 0x000fc400078e0ab6 */
[----:B------:R-:W-:-:S04]  /*c1d0*/  IMAD.HI.U32 R190, R4, R186, RZ ;  /* 0x000000ba04be7227 */ /* 0x000fc800078e00ff */
[----:B------:R-:W-:Y:S02]  /*c1e0*/  IMAD R162, R2, R5, R162 ;  /* 0x0000000502a27224 */ /* 0x000fe400078e02a2 */
[----:B------:R-:W-:Y:S02]  /*c1f0*/  IMAD.MOV R183, RZ, RZ, -R183 ;  /* 0x000000ffffb77224 */ /* 0x000fe400078e0ab7 */
[----:B------:R-:W-:-:S04]  /*c200*/  IMAD.HI.U32 R5, R4, R167, RZ ;  /* 0x000000a704057227 */ /* 0x000fc800078e00ff */
[C---:B------:R-:W-:Y:S01]  /*c210*/  IMAD R180, R2.reuse, R184, R180 ;  /* 0x000000b802b47224 */ /* 0x040fe200078e02b4 */
[----:B------:R-:W-:Y:S01]  /*c220*/  IABS R184, R187 ;  /* 0x000000bb00b87213 */ /* 0x000fe20000000000 */
[C---:B------:R-:W-:Y:S01]  /*c230*/  IMAD R178, R2.reuse, R182, R178 ;  /* 0x000000b602b27224 */ /* 0x040fe200078e02b2 */
[----:B------:R-:W-:Y:S01]  /*c240*/  IABS R182, R189 ;  /* 0x000000bd00b67213 */ /* 0x000fe20000000000 */
[----:B------:R-:W-:Y:S02]  /*c250*/  IMAD.MOV R190, RZ, RZ, -R190 ;  /* 0x000000ffffbe7224 */ /* 0x000fe400078e0abe */
[----:B------:R-:W-:Y:S01]  /*c260*/  IMAD R179, R2, R183, R179 ;  /* 0x000000b702b37224 */ /* 0x000fe200078e02b3 */
[----:B------:R-:W-:Y:S01]  /*c270*/  IABS R183, R188 ;  /* 0x000000bc00b77213 */ /* 0x000fe20000000000 */
[----:B-1----:R-:W-:Y:S02]  /*c280*/  VIADD R6, R0, 0x1bb ;  /* 0x000001bb00067836 */ /* 0x002fe40000000000 */
[----:B------:R-:W-:-:S02]  /*c290*/  IMAD.MOV R5, RZ, RZ, -R5 ;  /* 0x000000ffff057224 */ /* 0x000fc400078e0a05 */
[C---:B------:R-:W-:Y:S01]  /*c2a0*/  IMAD.HI.U32 R189, R4.reuse, R185, RZ ;  /* 0x000000b904bd7227 */ /* 0x040fe200078e00ff */
[----:B------:R1:W-:Y:S03]  /*c2b0*/  STL [R1+0x4c8], R6 ;  /* 0x0004c80601007387 */ /* 0x0003e60000100800 */
[----:B------:R-:W-:Y:S01]  /*c2c0*/  IMAD.HI.U32 R188, R4, R184, RZ ;  /* 0x000000b804bc7227 */ /* 0x000fe200078e00ff */
[----:B------:R-:W-:Y:S03]  /*c2d0*/  STL [R1+0x4a4], R199 ;  /* 0x0004a4c701007387 */ /* 0x000fe60000100800 */
[C---:B------:R-:W-:Y:S01]  /*c2e0*/  IMAD R186, R2.reuse, R190, R186 ;  /* 0x000000be02ba7224 */ /* 0x040fe200078e02ba */
[----:B------:R-:W-:Y:S01]  /*c2f0*/  IABS R190, R191 ;  /* 0x000000bf00be7213 */ /* 0x000fe20000000000 */
[----:B------:R-:W-:Y:S01]  /*c300*/  IMAD R167, R2, R5, R167 ;  /* 0x0000000502a77224 */ /* 0x000fe200078e02a7 */
[----:B--2---:R-:W-:Y:S01]  /*c310*/  IABS R191, R6 ;  /* 0x0000000600bf7213 */ /* 0x004fe20000000000 */
[----:B------:R-:W-:Y:S01]  /*c320*/  IMAD.MOV R189, RZ, RZ, -R189 ;  /* 0x000000ffffbd7224 */ /* 0x000fe200078e0abd */
[----:B------:R-:W-:Y:S01]  /*c330*/  STL [R1+0x4a8], R198 ;  /* 0x0004a8c601007387 */ /* 0x000fe20000100800 */
[----:B------:R-:W-:-:S03]  /*c340*/  IMAD.HI.U32 R5, R4, R172, RZ ;  /* 0x000000ac04057227 */ /* 0x000fc600078e00ff */
[----:B------:R-:W-:Y:S01]  /*c350*/  STL [R1+0x4ac], R197 ;  /* 0x0004acc501007387 */ /* 0x000fe20000100800 */
[----:B------:R-:W-:-:S03]  /*c360*/  IMAD.HI.U32 R187, R4, R183, RZ ;  /* 0x000000b704bb7227 */ /* 0x000fc600078e00ff */
[----:B------:R2:W-:Y:S01]  /*c370*/  STL [R1+0x4b0], R196 ;  /* 0x0004b0c401007387 */ /* 0x0005e20000100800 */
[----:B------:R-:W-:Y:S02]  /*c380*/  IMAD.MOV R188, RZ, RZ, -R188 ;  /* 0x000000ffffbc7224 */ /* 0x000fe400078e0abc */
[----:B------:R-:W-:Y:S01]  /*c390*/  IMAD R185, R2, R189, R185 ;  /* 0x000000bd02b97224 */ /* 0x000fe200078e02b9 */
[----:B------:R-:W-:Y:S01]  /*c3a0*/  IABS R189, R192 ;  /* 0x000000c000bd7213 */ /* 0x000fe20000000000 */
[----:B------:R-:W-:Y:S02]  /*c3b0*/  IMAD.MOV R5, RZ, RZ, -R5 ;  /* 0x000000ffff057224 */ /* 0x000fe400078e0a05 */
[----:B------:R-:W-:Y:S02]  /*c3c0*/  IMAD.MOV R187, RZ, RZ, -R187 ;  /* 0x000000ffffbb7224 */ /* 0x000fe400078e0abb */
[----:B------:R-:W-:-:S04]  /*c3d0*/  IMAD.HI.U32 R195, R4, R191, RZ ;  /* 0x000000bf04c37227 */ /* 0x000fc800078e00ff */
        /* <DEDUP_REMOVED lines=20> */
[----:B------:R-:W-:Y:S01]  /*c520*/  IMAD.MOV R192, RZ, RZ, -R192 ;  /* 0x000000ffffc07224 */ /* 0x000fe200078e0ac0 */
[----:B------:R-:W-:Y:S01]  /*c530*/  STL [R1+0x498], R202 ;  /* 0x000498ca01007387 */ /* 0x000fe20000100800 */
[----:B------:R-:W-:-:S02]  /*c540*/  IMAD R177, R2, R5, R177 ;  /* 0x0000000502b17224 */ /* 0x000fc400078e02b1 */
[----:B------:R-:W-:Y:S01]  /*c550*/  IMAD R189, R2, R193, R189 ;  /* 0x000000c102bd7224 */ /* 0x000fe200078e02bd */
[----:B------:R-:W-:Y:S01]  /*c560*/  IABS R193, R198 ;  /* 0x000000c600c17213 */ /* 0x000fe20000000000 */
[----:B------:R-:W-:Y:S01]  /*c570*/  IMAD.HI.U32 R5, R4, R182, RZ ;  /* 0x000000b604057227 */ /* 0x000fe200078e00ff */
[----:B------:R2:W-:Y:S03]  /*c580*/  STL [R1+0x49c], R201 ;  /* 0x00049cc901007387 */ /* 0x0005e60000100800 */
[C---:B------:R-:W-:Y:S01]  /*c590*/  IMAD R190, R2.reuse, R194, R190 ;  /* 0x000000c202be7224 */ /* 0x040fe200078e02be */
[----:B------:R-:W-:Y:S01]  /*c5a0*/  IABS R194, R197 ;  /* 0x000000c500c27213 */ /* 0x000fe20000000000 */
[----:B------:R-:W-:Y:S01]  /*c5b0*/  IMAD R188, R2, R192, R188 ;  /* 0x000000c002bc7224 */ /* 0x000fe200078e02bc */
[----:B------:R-:W-:Y:S01]  /*c5c0*/  IABS R192, R199 ;  /* 0x000000c700c07213 */ /* 0x000fe20000000000 */
[----:B------:R-:W-:-:S04]  /*c5d0*/  IMAD.HI.U32 R200, R4, R196, RZ ;  /* 0x000000c404c87227 */ /* 0x000fc800078e00ff */
[----:B------:R-:W-:-:S04]  /*c5e0*/  IMAD.HI.U32 R199, R4, R195, RZ ;  /* 0x000000c304c77227 */ /* 0x000fc800078e00ff */
[----:B------:R-:W-:Y:S02]  /*c5f0*/  IMAD.MOV R5, RZ, RZ, -R5 ;  /* 0x000000ffff057224 */ /* 0x000fe400078e0a05 */
[----:B------:R-:W-:-:S04]  /*c600*/  IMAD.HI.U32 R197, R4, R193, RZ ;  /* 0x000000c104c57227 */ /* 0x000fc800078e00ff */
[----:B------:R-:W-:Y:S02]  /*c610*/  IMAD.MOV R200, RZ, RZ, -R200 ;  /* 0x000000ffffc87224 */ /* 0x000fe400078e0ac8 */
[----:B------:R-:W-:-:S04]  /*c620*/  IMAD.HI.U32 R198, R4, R194, RZ ;  /* 0x000000c204c67227 */ /* 0x000fc800078e00ff */
[----:B-1----:R-:W-:Y:S02]  /*c630*/  VIADD R6, R0, 0x1c5 ;  /* 0x000001c500067836 */ /* 0x002fe40000000000 */
[----:B------:R-:W-:Y:S02]  /*c640*/  IMAD.MOV R199, RZ, RZ, -R199 ;  /* 0x000000ffffc77224 */ /* 0x000fe400078e0ac7 */
[----:B------:R-:W-:Y:S01]  /*c650*/  IMAD R182, R2, R5, R182 ;  /* 0x0000000502b67224 */ /* 0x000fe200078e02b6 */
[----:B------:R1:W-:Y:S01]  /*c660*/  STL [R1+0x4a0], R6 ;  /* 0x0004a00601007387 */ /* 0x0003e20000100800 */
[----:B------:R-:W-:-:S03]  /*c670*/  IMAD.HI.U32 R5, R4, R187, RZ ;  /* 0x000000bb04057227 */ /* 0x000fc600078e00ff */
[----:B------:R-:W-:Y:S01]  /*c680*/  STL [R1+0x47c], R209 ;  /* 0x00047cd101007387 */ /* 0x000fe20000100800 */
[----:B------:R-:W-:Y:S02]  /*c690*/  IMAD.MOV R197, RZ, RZ, -R197 ;  /* 0x000000ffffc57224 */ /* 0x000fe400078e0ac5 */
[C---:B------:R-:W-:Y:S01]  /*c6a0*/  IMAD R196, R2.reuse, R200, R196 ;  /* 0x000000c802c47224 */ /* 0x040fe200078e02c4 */
[----:B------:R-:W-:Y:S01]  /*c6b0*/  IABS R200, R201 ;  /* 0x000000c900c87213 */ /* 0x000fe20000000000 */
[----:B------:R-:W-:Y:S01]  /*c6c0*/  IMAD.MOV R198, RZ, RZ, -R198 ;  /* 0x000000ffffc67224 */ /* 0x000fe200078e0ac6 */
[----:B--2---:R-:W-:Y:S01]  /*c6d0*/  IABS R201, R6 ;  /* 0x0000000600c97213 */ /* 0x004fe20000000000 */
[C---:B------:R-:W-:Y:S01]  /*c6e0*/  IMAD R195, R2.reuse, R199, R195 ;  /* 0x000000c702c37224 */ /* 0x040fe200078e02c3 */
[----:B------:R-:W-:Y:S01]  /*c6f0*/  IABS R199, R202 ;  /* 0x000000ca00c77213 */ /* 0x000fe20000000000 */
[----:B------:R-:W-:Y:S01]  /*c700*/  IMAD.MOV R5, RZ, RZ, -R5 ;  /* 0x000000ffff057224 */ /* 0x000fe200078e0a05 */
[----:B------:R-:W-:Y:S01]  /*c710*/  STL [R1+0x480], R208 ;  /* 0x000480d001007387 */ /* 0x000fe20000100800 */
[C---:B------:R-:W-:Y:S01]  /*c720*/  IMAD R193, R2.reuse, R197, R193 ;  /* 0x000000c502c17224 */ /* 0x040fe200078e02c1 */
[----:B------:R-:W-:Y:S01]  /*c730*/  IABS R197, R204 ;  /* 0x000000cc00c57213 */ /* 0x000fe20000000000 */
[----:B------:R-:W-:Y:S01]  /*c740*/  IMAD R194, R2, R198, R194 ;  /* 0x000000c602c27224 */ /* 0x000fe200078e02c2 */
[----:B------:R-:W-:Y:S01]  /*c750*/  IABS R198, R203 ;  /* 0x000000cb00c67213 */ /* 0x000fe20000000000 */
        /* <DEDUP_REMOVED lines=8> */
[----:B------:R-:W-:-:S04]  /*c7e0*/  IMAD.HI.U32 R202, R4, R198, RZ ;  /* 0x000000c604ca7227 */ /* 0x000fc800078e00ff */
[----:B------:R-:W-:Y:S02]  /*c7f0*/  IMAD.MOV R205, RZ, RZ, -R205 ;  /* 0x000000ffffcd7224 */ /* 0x000fe400078e0acd */
[----:B------:R-:W-:Y:S02]  /*c800*/  IMAD.MOV R203, RZ, RZ, -R203 ;  /* 0x000000ffffcb7224 */ /* 0x000fe400078e0acb */
[----:B------:R-:W-:Y:S02]  /*c810*/  IMAD.MOV R5, RZ, RZ, -R5 ;  /* 0x000000ffff057224 */ /* 0x000fe400078e0a05 */
[C---:B------:R-:W-:Y:S01]  /*c820*/  IMAD R200, R2.reuse, R204, R200 ;  /* 0x000000cc02c87224 */ /* 0x040fe200078e02c8 */
[----:B------:R-:W-:Y:S01]  /*c830*/  IABS R204, R207 ;  /* 0x000000cf00cc7213 */ /* 0x000fe20000000000 */
[----:B------:R-:W-:Y:S02]  /*c840*/  IMAD.MOV R202, RZ, RZ, -R202 ;  /* 0x000000ffffca7224 */ /* 0x000fe400078e0aca */
[C---:B------:R-:W-:Y:S01]  /*c850*/  IMAD R201, R2.reuse, R205, R201 ;  /* 0x000000cd02c97224 */ /* 0x040fe200078e02c9 */
[----:B------:R-:W-:Y:S01]  /*c860*/  IABS R205, R206 ;  /* 0x000000ce00cd7213 */ /* 0x000fe20000000000 */
[C---:B------:R-:W-:Y:S01]  /*c870*/  IMAD R199, R2.reuse, R203, R199 ;  /* 0x000000cb02c77224 */ /* 0x040fe200078e02c7 */
[----:B------:R-:W-:Y:S01]  /*c880*/  IABS R203, R208 ;  /* 0x000000d000cb7213 */ /* 0x000fe20000000000 */
[----:B------:R-:W-:-:S02]  /*c890*/  IMAD R192, R2, R5, R192 ;  /* 0x0000000502c07224 */ /* 0x000fc400078e02c0 */
[----:B-1----:R-:W-:Y:S02]  /*c8a0*/  VIADD R6, R0, 0x1ca ;  /* 0x000001ca00067836 */ /* 0x002fe40000000000 */
[----:B------:R-:W-:-:S03]  /*c8b0*/  IMAD.HI.U32 R5, R4, R197, RZ ;  /* 0x000000c504057227 */ /* 0x000fc600078e00ff */
[----:B--2---:R-:W-:Y:S01]  /*c8c0*/  IABS R206, R6 ;  /* 0x0000000600ce7213 */ /* 0x004fe20000000000 */
[----:B------:R-:W-:Y:S01]  /*c8d0*/  IMAD R198, R2, R202, R198 ;  /* 0x000000ca02c67224 */ /* 0x000fe200078e02c6 */
[----:B------:R-:W-:Y:S01]  /*c8e0*/  IABS R202, R209 ;  /* 0x000000d100ca7213 */ /* 0x000fe20000000000 */
[C---:B------:R-:W-:Y:S01]  /*c8f0*/  IMAD.HI.U32 R208, R4.reuse, R204, RZ ;  /* 0x000000cc04d07227 */ /* 0x040fe200078e00ff */
[----:B------:R-:W-:Y:S03]  /*c900*/  STL [R1+0x48c], R6 ;  /* 0x00048c0601007387 */ /* 0x000fe60000100800 */
[C---:B------:R-:W-:Y:S01]  /*c910*/  IMAD.HI.U32 R209, R4.reuse, R205, RZ ;  /* 0x000000cd04d17227 */ /* 0x040fe200078e00ff */
[----:B------:R-:W-:Y:S03]  /*c920*/  STL [R1+0x468], R230 ;  /* 0x000468e601007387 */ /* 0x000fe60000100800 */
[----:B------:R-:W-:Y:S01]  /*c930*/  IMAD.MOV R5, RZ, RZ, -R5 ;  /* 0x000000ffff057224 */ /* 0x000fe200078e0a05 */
[----:B------:R1:W-:Y:S01]  /*c940*/  STL [R1+0x46c], R227 ;  /* 0x00046ce301007387 */ /* 0x0003e20000100800 */
[----:B------:R-:W-:-:S03]  /*c950*/  IMAD.HI.U32 R207, R4, R203, RZ ;  /* 0x000000cb04cf7227 */ /* 0x000fc600078e00ff */
[----:B------:R-:W-:Y:S01]  /*c960*/  STL [R1+0x470], R215 ;  /* 0x000470d701007387 */ /* 0x000fe20000100800 */
[----:B------:R-:W-:Y:S02]  /*c970*/  IMAD.MOV R208, RZ, RZ, -R208 ;  /* 0x000000ffffd07224 */ /* 0x000fe400078e0ad0 */
[----:B------:R-:W-:Y:S01]  /*c980*/  IMAD.MOV R209, RZ, RZ, -R209 ;  /* 0x000000ffffd17224 */ /* 0x000fe200078e0ad1 */
[----:B------:R2:W-:Y:S01]  /*c990*/  STL [R1+0x474], R211 ;  /* 0x000474d301007387 */ /* 0x0005e20000100800 */
[----:B------:R-:W-:Y:S02]  /*c9a0*/  IMAD R197, R2, R5, R197 ;  /* 0x0000000502c57224 */ /* 0x000fe400078e02c5 */
[----:B------:R-:W-:Y:S02]  /*c9b0*/  IMAD.MOV R207, RZ, RZ, -R207 ;  /* 0x000000ffffcf7224 */ /* 0x000fe400078e0acf */
[----:B------:R-:W-:-:S04]  /*c9c0*/  IMAD.HI.U32 R5, R4, R202, RZ ;  /* 0x000000ca04057227 */ /* 0x000fc800078e00ff */
[----:B------:R-:W-:-:S04]  /*c9d0*/  IMAD.HI.U32 R210, R4, R206, RZ ;  /* 0x000000ce04d27227 */ /* 0x000fc800078e00ff */
[C---:B------:R-:W-:Y:S01]  /*c9e0*/  IMAD R204, R2.reuse, R208, R204 ;  /* 0x000000d002cc7224 */ /* 0x040fe200078e02cc */
[----:B------:R-:W-:Y:S01]  /*c9f0*/  IABS R208, R227 ;  /* 0x000000e300d07213 */ /* 0x000fe20000000000 */
[C---:B------:R-:W-:Y:S01]  /*ca00*/  IMAD R205, R2.reuse, R209, R205 ;  /* 0x000000d102cd7224 */ /* 0x040fe200078e02cd */
[----:B------:R-:W-:Y:S01]  /*ca10*/  IABS R209, R215 ;  /* 0x000000d700d17213 */ /* 0x000fe20000000000 */
[----:B------:R-:W-:Y:S01]  /*ca20*/  IMAD R203, R2, R207, R203 ;  /* 0x000000cf02cb7224 */ /* 0x000fe200078e02cb */
[----:B------:R-:W-:Y:S01]  /*ca30*/  IABS R207, R230 ;  /* 0x000000e600cf7213 */ /* 0x000fe20000000000 */
[----:B------:R-:W-:Y:S02]  /*ca40*/  IMAD.MOV R5, RZ, RZ, -R5 ;  /* 0x000000ffff057224 */ /* 0x000fe400078e0a05 */
[----:B------:R-:W-:Y:S02]  /*ca50*/  IMAD.MOV R210, RZ, RZ, -R210 ;  /* 0x000000ffffd27224 */ /* 0x000fe400078e0ad2 */
[----:B-1----:R-:W-:-:S02]  /*ca60*/  IMAD.MOV.U32 R227, RZ, RZ, R213 ;  /* 0x000000ffffe37224 */ /* 0x002fc400078e00d5 */
[----:B------:R-:W-:-:S04]  /*ca70*/  IMAD.HI.U32 R212, R4, R208, RZ ;  /* 0x000000d004d47227 */ /* 0x000fc800078e00ff */
[C---:B------:R-:W-:Y:S02]  /*ca80*/  IMAD R202, R2.reuse, R5, R202 ;  /* 0x0000000502ca7224 */ /* 0x040fe400078e02ca */
[----:B------:R-:W-:Y:S01]  /*ca90*/  IMAD R206, R2, R210, R206 ;  /* 0x000000d202ce7224 */ /* 0x000fe200078e02ce */
[----:B------:R-:W-:Y:S01]  /*caa0*/  IABS R210, R211 ;  /* 0x000000d300d27213 */ /* 0x000fe20000000000 */
[----:B------:R-:W-:-:S04]  /*cab0*/  IMAD.HI.U32 R213, R4, R209, RZ ;  /* 0x000000d104d57227 */ /* 0x000fc800078e00ff */
[----:B------:R-:W-:-:S04]  /*cac0*/  IMAD.HI.U32 R5, R4, R207, RZ ;  /* 0x000000cf04057227 */ /* 0x000fc800078e00ff */
[----:B------:R-:W-:Y:S02]  /*cad0*/  IMAD.MOV R212, RZ, RZ, -R212 ;  /* 0x000000ffffd47224 */ /* 0x000fe400078e0ad4 */
[----:B------:R-:W-:Y:S02]  /*cae0*/  IMAD.MOV R213, RZ, RZ, -R213 ;  /* 0x000000ffffd57224 */ /* 0x000fe400078e0ad5 */
[----:B------:R-:W-:Y:S02]  /*caf0*/  VIADD R6, R0, 0x1cf ;  /* 0x000001cf00067836 */ /* 0x000fe40000000000 */
[----:B------:R-:W-:Y:S02]  /*cb00*/  IMAD.MOV.U32 R230, RZ, RZ, R214 ;  /* 0x000000ffffe67224 */ /* 0x000fe400078e00d6 */
[----:B------:R-:W-:Y:S01]  /*cb10*/  IMAD.MOV R5, RZ, RZ, -R5 ;  /* 0x000000ffff057224 */ /* 0x000fe200078e0a05 */
[----:B--2---:R-:W-:Y:S01]  /*cb20*/  IABS R211, R6 ;  /* 0x0000000600d37213 */ /* 0x004fe20000000000 */
[----:B------:R-:W-:Y:S01]  /*cb30*/  IMAD.HI.U32 R214, R4, R210, RZ ;  /* 0x000000d204d67227 */ /* 0x000fe200078e00ff */
[----:B------:R-:W-:Y:S03]  /*cb40*/  STL [R1+0x478], R6 ;  /* 0x0004780601007387 */ /* 0x000fe60000100800 */
[----:B------:R-:W-:-:S02]  /*cb50*/  IMAD R208, R2, R212, R208 ;  /* 0x000000d402d07224 */ /* 0x000fc400078e02d0 */
[----:B------:R-:W-:Y:S02]  /*cb60*/  IMAD R209, R2, R213, R209 ;  /* 0x000000d502d17224 */ /* 0x000fe400078e02d1 */
[----:B------:R-:W-:Y:S02]  /*cb70*/  VIADD R212, R0, 0x1d0 ;  /* 0x000001d000d47836 */ /* 0x000fe40000000000 */
[----:B------:R-:W-:Y:S02]  /*cb80*/  IMAD R207, R2, R5, R207 ;  /* 0x0000000502cf7224 */ /* 0x000fe400078e02cf */
[C---:B------:R-:W-:Y:S01]  /*cb90*/  VIADD R213, R0.reuse, 0x1d1 ;  /* 0x000001d100d57836 */ /* 0x040fe20000000000 */
[----:B------:R1:W-:Y:S01]  /*cba0*/  STL [R1+0x458], R212 ;  /* 0x000458d401007387 */ /* 0x0003e20000100800 */
[----:B------:R-:W-:Y:S02]  /*cbb0*/  IMAD.MOV R214, RZ, RZ, -R214 ;  /* 0x000000ffffd67224 */ /* 0x000fe400078e0ad6 */
[----:B------:R-:W-:Y:S01]  /*cbc0*/  VIADD R5, R0, 0x1d2 ;  /* 0x000001d200057836 */ /* 0x000fe20000000000 */
[----:B------:R2:W-:Y:S01]  /*cbd0*/  STL [R1+0x45c], R213 ;  /* 0x00045cd501007387 */ /* 0x0005e20000100800 */
[----:B------:R-:W-:-:S02]  /*cbe0*/  IMAD R241, R216, 0x40, R232 ;  /* 0x00000040d8f17824 */ /* 0x000fc400078e02e8 */
[----:B------:R-:W-:Y:S01]  /*cbf0*/  IMAD R210, R2, R214, R210 ;  /* 0x000000d602d27224 */ /* 0x000fe200078e02d2 */
[----:B------:R3:W-:Y:S01]  /*cc00*/  STL [R1+0x460], R5 ;  /* 0x0004600501007387 */ /* 0x0007e20000100800 */
[----:B------:R-:W-:Y:S01]  /*cc10*/  IMAD.HI.U32 R215, R4, R211, RZ ;  /* 0x000000d304d77227 */ /* 0x000fe200078e00ff */
[----:B------:R-:W-:Y:S02]  /*cc20*/  IABS R214, R5 ;  /* 0x0000000500d67213 */ /* 0x000fe40000000000 */
[----:B-1----:R-:W-:Y:S01]  /*cc30*/  IABS R212, R212 ;  /* 0x000000d400d47213 */ /* 0x002fe20000000000 */
[----:B------:R-:W-:Y:S01]  /*cc40*/  IMAD.MOV R215, RZ, RZ, -R215 ;  /* 0x000000ffffd77224 */ /* 0x000fe200078e0ad7 */
[----:B--2---:R-:W-:Y:S01]  /*cc50*/  IABS R213, R213 ;  /* 0x000000d500d57213 */ /* 0x004fe20000000000 */
[----:B------:R-:W-:Y:S02]  /*cc60*/  VIADD R6, R0, 0x1d3 ;  /* 0x000001d300067836 */ /* 0x000fe40000000000 */
[----:B------:R-:W-:Y:S01]  /*cc70*/  IMAD.MOV.U32 R234, RZ, RZ, R230 ;  /* 0x000000ffffea7224 */ /* 0x000fe200078e00e6 */
[----:B---3--:R-:W-:Y:S01]  /*cc80*/  IABS R5, R241 ;  /* 0x000000f100057213 */ /* 0x008fe20000000000 */
[----:B------:R-:W-:Y:S01]  /*cc90*/  IMAD.MOV.U32 R230, RZ, RZ, R217 ;  /* 0x000000ffffe67224 */ /* 0x000fe200078e00d9 */
[----:B------:R1:W-:Y:S01]  /*cca0*/  STL [R1+0x464], R6 ;  /* 0x0004640601007387 */ /* 0x0003e20000100800 */
[----:B------:R-:W-:-:S03]  /*ccb0*/  IMAD.HI.U32 R217, R4, R214, RZ ;  /* 0x000000d604d97227 */ /* 0x000fc600078e00ff */
[----:B------:R-:W-:Y:S01]  /*ccc0*/  STL [R1+0x1830], R241 ;  /* 0x001830f101007387 */ /* 0x000fe20000100800 */
[----:B------:R-:W-:-:S03]  /*ccd0*/  IMAD.HI.U32 R219, R219, R5, RZ ;  /* 0x00000005dbdb7227 */ /* 0x000fc600078e00ff */
[----:B------:R-:W-:Y:S01]  /*cce0*/  STL [R1+0x44c], R237 ;  /* 0x00044ced01007387 */ /* 0x000fe20000100800 */
[----:B------:R-:W-:Y:S01]  /*ccf0*/  IMAD R211, R2, R215, R211 ;  /* 0x000000d702d37224 */ /* 0x000fe200078e02d3 */
[----:B------:R-:W-:Y:S01]  /*cd00*/  IABS R215, R6 ;  /* 0x0000000600d77213 */ /* 0x000fe20000000000 */
[----:B------:R-:W-:Y:S01]  /*cd10*/  IMAD.MOV.U32 R236, RZ, RZ, R227 ;  /* 0x000000ffffec7224 */ /* 0x000fe200078e00e3 */
[----:B------:R-:W2:Y:S01]  /*cd20*/  LDL.LU R250, [R1+0x418] ;  /* 0x0004180001fa7983 */ /* 0x000ea20000300800 */
[----:B------:R-:W-:Y:S02]  /*cd30*/  IMAD.MOV.U32 R227, RZ, RZ, R218 ;  /* 0x000000ffffe37224 */ /* 0x000fe400078e00da */
[----:B------:R-:W-:Y:S02]  /*cd40*/  IMAD.MOV R217, RZ, RZ, -R217 ;  /* 0x000000ffffd97224 */ /* 0x000fe400078e0ad9 */
[----:B------:R-:W-:Y:S02]  /*cd50*/  IMAD.MOV R219, RZ, RZ, -R219 ;  /* 0x000000ffffdb7224 */ /* 0x000fe400078e0adb */
[----:B-1----:R-:W-:-:S02]  /*cd60*/  VIADD R6, R0, 0x1d5 ;  /* 0x000001d500067836 */ /* 0x002fc40000000000 */
[----:B------:R-:W-:-:S03]  /*cd70*/  IMAD.HI.U32 R218, R4, R213, RZ ;  /* 0x000000d504da7227 */ /* 0x000fc600078e00ff */
[----:B------:R1:W-:Y:S01]  /*cd80*/  STL [R1+0x454], R6 ;  /* 0x0004540601007387 */ /* 0x0003e20000100800 */
[----:B------:R-:W-:Y:S01]  /*cd90*/  IMAD R214, R2, R217, R214 ;  /* 0x000000d902d67224 */ /* 0x000fe200078e02d6 */
[----:B------:R-:W-:Y:S01]  /*cda0*/  IABS R217, R6 ;  /* 0x0000000600d97213 */ /* 0x000fe20000000000 */
[----:B------:R-:W-:Y:S01]  /*cdb0*/  IMAD R5, R220, R219, R5 ;  /* 0x000000dbdc057224 */ /* 0x000fe200078e0205 */
[----:B------:R-:W3:Y:S01]  /*cdc0*/  LDL.LU R239, [R1+0x414] ;  /* 0x0004140001ef7983 */ /* 0x000ee20000300800 */
[----:B------:R-:W-:Y:S02]  /*cdd0*/  IMAD.MOV R218, RZ, RZ, -R218 ;  /* 0x000000ffffda7224 */ /* 0x000fe400078e0ada */
[C---:B------:R-:W-:Y:S02]  /*cde0*/  VIADD R219, R0.reuse, 0x1d7 ;  /* 0x000001d700db7836 */ /* 0x040fe40000000000 */
[----:B------:R-:W-:Y:S02]  /*cdf0*/  IMAD.MOV.U32 R232, RZ, RZ, R233 ;  /* 0x000000ffffe87224 */ /* 0x000fe400078e00e9 */
[----:B-1----:R-:W-:Y:S01]  /*ce00*/  VIADD R6, R0, 0x1d8 ;  /* 0x000001d800067836 */ /* 0x002fe20000000000 */
[----:B------:R1:W-:Y:S01]  /*ce10*/  STL [R1+0x450], R226 ;  /* 0x000450e201007387 */ /* 0x0003e20000100800 */
[----:B------:R-:W-:Y:S01]  /*ce20*/  IMAD R213, R2, R218, R213 ;  /* 0x000000da02d57224 */ /* 0x000fe200078e02d5 */
[----:B------:R-:W-:Y:S01]  /*ce30*/  IABS R218, R226 ;  /* 0x000000e200da7213 */ /* 0x000fe20000000000 */
[----:B------:R-:W-:Y:S01]  /*ce40*/  IMAD.MOV.U32 R238, RZ, RZ, R235 ;  /* 0x000000ffffee7224 */ /* 0x000fe200078e00eb */
[----:B------:R-:W-:Y:S01]  /*ce50*/  STL [R1+0x5f0], R219 ;  /* 0x0005f0db01007387 */ /* 0x000fe20000100800 */
[----:B------:R-:W-:Y:S01]  /*ce60*/  ISETP.GT.U32.AND P0, PT, R220, R5, PT ;  /* 0x00000005dc00720c */ /* 0x000fe20003f04070 */
[----:B------:R-:W-:-:S02]  /*ce70*/  IMAD.HI.U32 R216, R4, R212, RZ ;  /* 0x000000d404d87227 */ /* 0x000fc400078e00ff */
[----:B------:R4:W-:Y:S01]  /*ce80*/  STL [R1+0x600], R6 ;  /* 0x0006000601007387 */ /* 0x0009e20000100800 */
[----:B-1----:R-:W-:Y:S01]  /*ce90*/  IABS R226, R6 ;  /* 0x0000000600e27213 */ /* 0x002fe20000000000 */
[----:B------:R-:W-:Y:S02]  /*cea0*/  IMAD.MOV.U32 R235, RZ, RZ, R229 ;  /* 0x000000ffffeb7224 */ /* 0x000fe400078e00e5 */
[----:B------:R-:W-:Y:S02]  /*ceb0*/  IMAD.MOV.U32 R233, RZ, RZ, R228 ;  /* 0x000000ffffe97224 */ /* 0x000fe400078e00e4 */
[----:B------:R-:W-:Y:S02]  /*cec0*/  IMAD.MOV.U32 R228, RZ, RZ, R221 ;  /* 0x000000ffffe47224 */ /* 0x000fe400078e00dd */
[----:B------:R-:W-:Y:S02]  /*ced0*/  IMAD.MOV R216, RZ, RZ, -R216 ;  /* 0x000000ffffd87224 */ /* 0x000fe400078e0ad8 */
[----:B----4-:R-:W-:-:S02]  /*cee0*/  IMAD.MOV.U32 R6, RZ, RZ, R232 ;  /* 0x000000ffff067224 */ /* 0x010fc400078e00e8 */
[----:B------:R-:W4:Y:S01]  /*cef0*/  LDL.LU R232, [R1+0x410] ;  /* 0x0004100001e87983 */ /* 0x000f220000300800 */
[----:B------:R-:W-:Y:S02]  /*cf00*/  @!P0 IMAD.IADD R5, R5, 0x1, -R220 ;  /* 0x0000000105058824 */ /* 0x000fe400078e0adc */
[----:B------:R-:W-:Y:S01]  /*cf10*/  IMAD.HI.U32 R221, R4, R215, RZ ;  /* 0x000000d704dd7227 */ /* 0x000fe200078e00ff */
[----:B------:R-:W4:Y:S03]  /*cf20*/  LDL.LU R245, [R1+0x40c] ;  /* 0x00040c0001f57983 */ /* 0x000f260000300800 */
[----:B------:R-:W-:Y:S01]  /*cf30*/  IMAD R212, R2, R216, R212 ;  /* 0x000000d802d47224 */ /* 0x000fe200078e02d4 */
[----:B------:R-:W4:Y:S01]  /*cf40*/  LDL.LU R229, [R1+0x408] ;  /* 0x0004080001e57983 */ /* 0x000f220000300800 */
[----:B------:R-:W-:Y:S01]  /*cf50*/  ISETP.GT.U32.AND P0, PT, R220, R5, PT ;  /* 0x00000005dc00720c */ /* 0x000fe20003f04070 */
[----:B------:R-:W-:-:S02]  /*cf60*/  IMAD.MOV R216, RZ, RZ, -R221 ;  /* 0x000000ffffd87224 */ /* 0x000fc400078e0add */
[----:B------:R-:W4:Y:S01]  /*cf70*/  LDL.LU R246, [R1+0x404] ;  /* 0x0004040001f67983 */ /* 0x000f220000300800 */
[----:B------:R-:W-:Y:S01]  /*cf80*/  ISETP.GE.AND P5, PT, R241, RZ, PT ;  /* 0x000000fff100720c */ /* 0x000fe20003fa6270 */
[----:B------:R-:W-:Y:S01]  /*cf90*/  IMAD R215, R2, R216, R215 ;  /* 0x000000d802d77224 */ /* 0x000fe200078e02d7 */
[----:B------:R-:W-:Y:S01]  /*cfa0*/  IABS R216, R237 ;  /* 0x000000ed00d87213 */ /* 0x000fe20000000000 */
[----:B------:R-:W4:Y:S01]  /*cfb0*/  LDL.LU R242, [R1+0x400] ;  /* 0x0004000001f27983 */ /* 0x000f220000300800 */
[----:B------:R-:W-:-:S03]  /*cfc0*/  IMAD.MOV.U32 R240, RZ, RZ, R236 ;  /* 0x000000fffff07224 */ /* 0x000fc600078e00ec */
[----:B------:R-:W4:Y:S01]  /*cfd0*/  LDL.LU R249, [R1+0x3fc] ;  /* 0x0003fc0001f97983 */ /* 0x000f220000300800 */
[----:B------:R-:W-:Y:S02]  /*cfe0*/  IMAD.MOV.U32 R236, RZ, RZ, R231 ;  /* 0x000000ffffec7224 */ /* 0x000fe400078e00e7 */
[----:B------:R-:W-:Y:S01]  /*cff0*/  @!P0 IMAD.IADD R5, R5, 0x1, -R220 ;  /* 0x0000000105058824 */ /* 0x000fe200078e0adc */
[----:B------:R-:W4:Y:S01]  /*d000*/  LDL.LU R251, [R1+0x3f8] ;  /* 0x0003f80001fb7983 */ /* 0x000f220000300800 */
[----:B------:R-:W-:Y:S01]  /*d010*/  IABS R219, R219 ;  /* 0x000000db00db7213 */ /* 0x000fe20000000000 */
[----:B------:R-:W-:Y:S02]  /*d020*/  IMAD.MOV.U32 R231, RZ, RZ, R224 ;  /* 0x000000ffffe77224 */ /* 0x000fe400078e00e0 */
[----:B------:R-:W-:-:S04]  /*d030*/  IMAD.HI.U32 R224, R4, R217, RZ ;  /* 0x000000d904e07227 */ /* 0x000fc800078e00ff */
[----:B------:R-:W-:-:S04]  /*d040*/  IMAD.HI.U32 R221, R4, R216, RZ ;  /* 0x000000d804dd7227 */ /* 0x000fc800078e00ff */
[----:B------:R-:W-:Y:S02]  /*d050*/  IMAD.MOV.U32 R252, RZ, RZ, R225 ;  /* 0x000000fffffc7224 */ /* 0x000fe400078e00e1 */
[----:B------:R-:W-:Y:S02]  /*d060*/  IMAD.MOV R224, RZ, RZ, -R224 ;  /* 0x000000ffffe07224 */ /* 0x000fe400078e0ae0 */
[----:B------:R-:W-:Y:S01]  /*d070*/  IMAD.HI.U32 R225, R4, R219, RZ ;  /* 0x000000db04e17227 */ /* 0x000fe200078e00ff */
[----:B------:R-:W-:-:S03]  /*d080*/  ISETP.NE.AND P6, PT, R222, RZ, PT ;  /* 0x000000ffde00720c */ /* 0x000fc60003fc5270 */
[----:B------:R-:W-:Y:S02]  /*d090*/  IMAD.MOV R221, RZ, RZ, -R221 ;  /* 0x000000ffffdd7224 */ /* 0x000fe400078e0add */
[C---:B------:R-:W-:Y:S02]  /*d0a0*/  IMAD R217, R2.reuse, R224, R217 ;  /* 0x000000e002d97224 */ /* 0x040fe400078e02d9 */
[----:B------:R-:W-:Y:S02]  /*d0b0*/  IMAD.MOV.U32 R237, RZ, RZ, R223 ;  /* 0x000000ffffed7224 */ /* 0x000fe400078e00df */
[----:B------:R-:W-:Y:S02]  /*d0c0*/  IMAD R216, R2, R221, R216 ;  /* 0x000000dd02d87224 */ /* 0x000fe400078e02d8 */
[----:B------:R-:W-:Y:S02]  /*d0d0*/  IMAD.MOV R224, RZ, RZ, -R225 ;  /* 0x000000ffffe07224 */ /* 0x000fe400078e0ae1 */
[----:B------:R-:W-:Y:S01]  /*d0e0*/  @!P5 IMAD.MOV R5, RZ, RZ, -R5 ;  /* 0x000000ffff05d224 */ /* 0x000fe200078e0a05 */
[----:B------:R-:W4:Y:S01]  /*d0f0*/  LDL.LU R225, [R1+0x3f4] ;  /* 0x0003f40001e17983 */ /* 0x000f220000300800 */
[----:B------:R-:W-:-:S04]  /*d100*/  IMAD.HI.U32 R223, R4, R218, RZ ;  /* 0x000000da04df7227 */ /* 0x000fc800078e00ff */
[----:B------:R-:W-:Y:S02]  /*d110*/  IMAD.MOV.U32 R221, RZ, RZ, R226 ;  /* 0x000000ffffdd7224 */ /* 0x000fe400078e00e2 */
[----:B------:R-:W4:Y:S01]  /*d120*/  LDL.LU R226, [R1+0x3f0] ;  /* 0x0003f00001e27983 */ /* 0x000f220000300800 */
[----:B------:R-:W-:Y:S01]  /*d130*/  IMAD.MOV R223, RZ, RZ, -R223 ;  /* 0x000000ffffdf7224 */ /* 0x000fe200078e0adf */
[----:B------:R-:W-:Y:S02]  /*d140*/  @!P6 LOP3.LUT R5, RZ, R222, RZ, 0x33, !PT ;  /* 0x000000deff05e212 */ /* 0x000fe400078e33ff */
[----:B------:R-:W4:Y:S01]  /*d150*/  LDL.LU R248, [R1+0x3ec] ;  /* 0x0003ec0001f87983 */ /* 0x000f220000300800 */
[----:B------:R-:W-:Y:S02]  /*d160*/  IMAD R218, R2, R223, R218 ;  /* 0x000000df02da7224 */ /* 0x000fe400078e02da */
[----:B------:R-:W-:Y:S01]  /*d170*/  IMAD.HI.U32 R223, R4, R221, RZ ;  /* 0x000000dd04df7227 */ /* 0x000fe200078e00ff */
[----:B------:R-:W4:Y:S03]  /*d180*/  LDL.LU R244, [R1+0x3e0] ;  /* 0x0003e00001f47983 */ /* 0x000f260000300800 */
[----:B------:R-:W-:-:S02]  /*d190*/  VIADD R241, R0, 0x1d9 ;  /* 0x000001d900f17836 */ /* 0x000fc40000000000 */
[----:B------:R-:W-:Y:S02]  /*d1a0*/  IMAD R219, R2, R224, R219 ;  /* 0x000000e002db7224 */ /* 0x000fe400078e02db */
[----:B------:R-:W4:Y:S01]  /*d1b0*/  LDL.LU R224, [R1+0x3e4] ;  /* 0x0003e40001e07983 */ /* 0x000f220000300800 */
[----:B------:R-:W-:-:S03]  /*d1c0*/  IMAD.MOV R220, RZ, RZ, -R223 ;  /* 0x000000ffffdc7224 */ /* 0x000fc600078e0adf */
[----:B------:R-:W4:Y:S04]  /*d1d0*/  LDL.LU R223, [R1+0x3e8] ;  /* 0x0003e80001df7983 */ /* 0x000f280000300800 */
[----:B------:R1:W-:Y:S04]  /*d1e0*/  STL [R1+0x1dd0], R5 ;  /* 0x001dd00501007387 */ /* 0x0003e80000100800 */
[----:B------:R-:W-:Y:S01]  /*d1f0*/  STL [R1+0x5cc], R241 ;  /* 0x0005ccf101007387 */ /* 0x000fe20000100800 */
[----:B-1----:R-:W-:Y:S01]  /*d200*/  VIADD R5, R0, 0x1da ;  /* 0x000001da00057836 */ /* 0x002fe20000000000 */
[----:B--2---:R-:W-:-:S02]  /*d210*/  ISETP.GT.U32.AND P4, PT, R2, R250, PT ;  /* 0x000000fa0200720c */ /* 0x004fc40003f84070 */
[----:B---3--:R-:W-:-:S11]  /*d220*/  ISETP.GT.U32.AND P1, PT, R2, R239, PT ;  /* 0x000000ef0200720c */ /* 0x008fd60003f24070 */
[----:B------:R-:W-:-:S05]  /*d230*/  @!P4 IMAD.IADD R250, R250, 0x1, -R2 ;  /* 0x00000001fafac824 */ /* 0x000fca00078e0a02 */
[C---:B------:R-:W-:Y:S01]  /*d240*/  ISETP.GT.U32.AND P5, PT, R2.reuse, R250, PT ;  /* 0x000000fa0200720c */ /* 0x040fe20003fa4070 */
[----:B------:R-:W-:Y:S01]  /*d250*/  @!P1 IMAD.IADD R239, R239, 0x1, -R2 ;  /* 0x00000001efef9824 */ /* 0x000fe200078e0a02 */
[C---:B----4-:R-:W-:Y:S02]  /*d260*/  ISETP.GT.U32.AND P0, PT, R2.reuse, R232, PT ;  /* 0x000000e80200720c */ /* 0x050fe40003f04070 */
[C---:B------:R-:W-:Y:S02]  /*d270*/  ISETP.GT.U32.AND P2, PT, R2.reuse, R245, PT ;  /* 0x000000f50200720c */ /* 0x040fe40003f44070 */
[C---:B------:R-:W-:Y:S02]  /*d280*/  ISETP.GT.U32.AND P3, PT, R2.reuse, R229, PT ;  /* 0x000000e50200720c */ /* 0x040fe40003f64070 */
[----:B------:R-:W-:-:S07]  /*d290*/  ISETP.GT.U32.AND P4, PT, R2, R246, PT ;  /* 0x000000f60200720c */ /* 0x000fce0003f84070 */
[--C-:B------:R-:W-:Y:S01]  /*d2a0*/  @!P0 IMAD.IADD R232, R232, 0x1, -R2.reuse ;  /* 0x00000001e8e88824 */ /* 0x100fe200078e0a02 */
[----:B------:R-:W-:Y:S01]  /*d2b0*/  ISETP.GT.U32.AND P1, PT, R2, R239, PT ;  /* 0x000000ef0200720c */ /* 0x000fe20003f24070 */
[----:B------:R-:W-:-:S03]  /*d2c0*/  @!P2 IMAD.IADD R245, R245, 0x1, -R2 ;  /* 0x00000001f5f5a824 */ /* 0x000fc600078e0a02 */
[C---:B------:R-:W-:Y:S01]  /*d2d0*/  ISETP.GT.U32.AND P2, PT, R2.reuse, R232, PT ;  /* 0x000000e80200720c */ /* 0x040fe20003f44070 */
[--C-:B------:R-:W-:Y:S01]  /*d2e0*/  @!P3 IMAD.IADD R229, R229, 0x1, -R2.reuse ;  /* 0x00000001e5e5b824 */ /* 0x100fe200078e0a02 */
[----:B------:R-:W-:Y:S01]  /*d2f0*/  ISETP.GT.U32.AND P3, PT, R2, R245, PT ;  /* 0x000000f50200720c */ /* 0x000fe20003f64070 */
[----:B------:R-:W-:-:S03]  /*d300*/  @!P4 IMAD.IADD R246, R246, 0x1, -R2 ;  /* 0x00000001f6f6c824 */ /* 0x000fc600078e0a02 */
[----:B------:R-:W-:Y:S01]  /*d310*/  ISETP.GT.U32.AND P4, PT, R2, R229, PT ;  /* 0x000000e50200720c */ /* 0x000fe20003f84070 */
[--C-:B------:R-:W-:Y:S02]  /*d320*/  @!P5 IMAD.IADD R250, R250, 0x1, -R2.reuse ;  /* 0x00000001fafad824 */ /* 0x100fe400078e0a02 */
[----:B------:R-:W-:-:S04]  /*d330*/  @!P1 IMAD.IADD R239, R239, 0x1, -R2 ;  /* 0x00000001efef9824 */ /* 0x000fc800078e0a02 */
[--C-:B------:R-:W-:Y:S01]  /*d340*/  @!P2 IMAD.IADD R232, R232, 0x1, -R2.reuse ;  /* 0x00000001e8e8a824 */ /* 0x100fe200078e0a02 */
[----:B------:R1:W-:Y:S04]  /*d350*/  STL [R1+0x418], R250 ;  /* 0x000418fa01007387 */ /* 0x0003e80000100800 */
[----:B------:R-:W2:Y:S01]  /*d360*/  LDL.LU R247, [R1+0x3dc] ;  /* 0x0003dc0001f77983 */ /* 0x000ea20000300800 */
[--C-:B------:R-:W-:Y:S02]  /*d370*/  @!P3 IMAD.IADD R245, R245, 0x1, -R2.reuse ;  /* 0x00000001f5f5b824 */ /* 0x100fe400078e0a02 */
[----:B------:R-:W-:Y:S01]  /*d380*/  @!P4 IMAD.IADD R229, R229, 0x1, -R2 ;  /* 0x00000001e5e5c824 */ /* 0x000fe200078e0a02 */
[----:B-1----:R-:W3:Y:S04]  /*d390*/  LDL.LU R250, [R1+0x3d8] ;  /* 0x0003d80001fa7983 */ /* 0x002ee80000300800 */
[----:B------:R1:W-:Y:S04]  /*d3a0*/  STL [R1+0x414], R239 ;  /* 0x000414ef01007387 */ /* 0x0003e80000100800 */
[----:B-1----:R-:W4:Y:S04]  /*d3b0*/  LDL.LU R239, [R1+0x1e4c] ;  /* 0x001e4c0001ef7983 */ /* 0x002f280000300800 */
[----:B------:R1:W-:Y:S04]  /*d3c0*/  STL [R1+0x410], R232 ;  /* 0x000410e801007387 */ /* 0x0003e80000100800 */
[----:B-1----:R-:W4:Y:S04]  /*d3d0*/  LDL.LU R232, [R1+0x1e48] ;  /* 0x001e480001e87983 */ /* 0x002f280000300800 */
[----:B------:R-:W-:Y:S04]  /*d3e0*/  STL [R1+0x5d8], R5 ;  /* 0x0005d80501007387 */ /* 0x000fe80000100800 */
[----:B------:R1:W-:Y:S04]  /*d3f0*/  STL [R1+0x408], R229 ;  /* 0x000408e501007387 */ /* 0x0003e80000100800 */
[----:B------:R1:W-:Y:S04]  /*d400*/  STL [R1+0x40c], R245 ;  /* 0x00040cf501007387 */ /* 0x0003e80000100800 */
[----:B-1----:R-:W4:Y:S01]  /*d410*/  LDL.LU R229, [R1+0x3d4] ;  /* 0x0003d40001e57983 */ /* 0x002f220000300800 */
[----:B------:R-:W-:-:S02]  /*d420*/  ISETP.GT.U32.AND P0, PT, R2, R242, PT ;  /* 0x000000f20200720c */ /* 0x000fc40003f04070 */
[C---:B------:R-:W-:Y:S02]  /*d430*/  ISETP.GT.U32.AND P5, PT, R2.reuse, R249, PT ;  /* 0x000000f90200720c */ /* 0x040fe40003fa4070 */
[C---:B------:R-:W-:Y:S02]  /*d440*/  ISETP.GT.U32.AND P1, PT, R2.reuse, R251, PT ;  /* 0x000000fb0200720c */ /* 0x040fe40003f24070 */
[----:B------:R-:W-:-:S07]  /*d450*/  ISETP.GT.U32.AND P6, PT, R2, R246, PT ;  /* 0x000000f60200720c */ /* 0x000fce0003fc4070 */
[----:B------:R-:W-:-:S05]  /*d460*/  @!P0 IMAD.IADD R242, R242, 0x1, -R2 ;  /* 0x00000001f2f28824 */ /* 0x000fca00078e0a02 */
[C---:B------:R-:W-:Y:S01]  /*d470*/  ISETP.GT.U32.AND P2, PT, R2.reuse, R242, PT ;  /* 0x000000f20200720c */ /* 0x040fe20003f44070 */
[--C-:B------:R-:W-:Y:S01]  /*d480*/  @!P5 IMAD.IADD R249, R249, 0x1, -R2.reuse ;  /* 0x00000001f9f9d824 */ /* 0x100fe200078e0a02 */
[C---:B------:R-:W-:Y:S01]  /*d490*/  ISETP.GT.U32.AND P0, PT, R2.reuse, R225, PT ;  /* 0x000000e10200720c */ /* 0x040fe20003f04070 */
[--C-:B------:R-:W-:Y:S01]  /*d4a0*/  @!P1 IMAD.IADD R251, R251, 0x1, -R2.reuse ;  /* 0x00000001fbfb9824 */ /* 0x100fe200078e0a02 */
[----:B------:R-:W-:Y:S01]  /*d4b0*/  ISETP.GT.U32.AND P3, PT, R2, R226, PT ;  /* 0x000000e20200720c */ /* 0x000fe20003f64070 */
[--C-:B------:R-:W-:Y:S01]  /*d4c0*/  @!P6 IMAD.IADD R246, R246, 0x1, -R2.reuse ;  /* 0x00000001f6f6e824 */ /* 0x100fe200078e0a02 */
[C---:B------:R-:W-:Y:S02]  /*d4d0*/  ISETP.GT.U32.AND P6, PT, R2.reuse, R249, PT ;  /* 0x000000f90200720c */ /* 0x040fe40003fc4070 */
[----:B------:R-:W-:Y:S02]  /*d4e0*/  ISETP.GT.U32.AND P1, PT, R2, R251, PT ;  /* 0x000000fb0200720c */ /* 0x000fe40003f24070 */
[----:B------:R-:W-:Y:S03]  /*d4f0*/  STL [R1+0x404], R246 ;  /* 0x000404f601007387 */ /* 0x000fe60000100800 */
[--C-:B------:R-:W-:Y:S01]  /*d500*/  @!P2 IMAD.IADD R242, R242, 0x1, -R2.reuse ;  /* 0x00000001f2f2a824 */ /* 0x100fe200078e0a02 */
[----:B------:R-:W4:Y:S01]  /*d510*/  LDL.LU R245, [R1+0x3d0] ;  /* 0x0003d00001f57983 */ /* 0x000f220000300800 */
[----:B------:R-:W-:Y:S01]  /*d520*/  ISETP.GT.U32.AND P4, PT, R2, R248, PT ;  /* 0x000000f80200720c */ /* 0x000fe20003f84070 */
[----:B------:R-:W-:-:S02]  /*d530*/  @!P0 IMAD.IADD R225, R225, 0x1, -R2 ;  /* 0x00000001e1e18824 */ /* 0x000fc400078e0a02 */
[----:B------:R1:W-:Y:S01]  /*d540*/  STL [R1+0x400], R242 ;  /* 0x000400f201007387 */ /* 0x0003e20000100800 */
[--C-:B------:R-:W-:Y:S01]  /*d550*/  @!P3 IMAD.IADD R226, R226, 0x1, -R2.reuse ;  /* 0x00000001e2e2b824 */ /* 0x100fe200078e0a02 */
[C---:B------:R-:W-:Y:S02]  /*d560*/  ISETP.GT.U32.AND P2, PT, R2.reuse, R224, PT ;  /* 0x000000e00200720c */ /* 0x040fe40003f44070 */
[C---:B------:R-:W-:Y:S01]  /*d570*/  ISETP.GT.U32.AND P0, PT, R2.reuse, R244, PT ;  /* 0x000000f40200720c */ /* 0x040fe20003f04070 */
[--C-:B------:R-:W-:Y:S01]  /*d580*/  @!P6 IMAD.IADD R249, R249, 0x1, -R2.reuse ;  /* 0x00000001f9f9e824 */ /* 0x100fe200078e0a02 */
[----:B-1----:R-:W4:Y:S01]  /*d590*/  LDL.LU R242, [R1+0x3cc] ;  /* 0x0003cc0001f27983 */ /* 0x002f220000300800 */
[C---:B------:R-:W-:Y:S01]  /*d5a0*/  ISETP.GT.U32.AND P5, PT, R2.reuse, R223, PT ;  /* 0x000000df0200720c */ /* 0x040fe20003fa4070 */
[----:B------:R-:W-:Y:S01]  /*d5b0*/  @!P1 IMAD.IADD R251, R251, 0x1, -R2 ;  /* 0x00000001fbfb9824 */ /* 0x000fe200078e0a02 */
[C---:B------:R-:W-:Y:S01]  /*d5c0*/  ISETP.GT.U32.AND P6, PT, R2.reuse, R225, PT ;  /* 0x000000e10200720c */ /* 0x040fe20003fc4070 */
[C---:B------:R-:W-:Y:S01]  /*d5d0*/  IMAD R220, R2.reuse, R220, R221 ;  /* 0x000000dc02dc7224 */ /* 0x040fe200078e02dd */
[----:B------:R-:W-:-:S02]  /*d5e0*/  ISETP.GT.U32.AND P1, PT, R2, R226, PT ;  /* 0x000000e20200720c */ /* 0x000fc40003f24070 */
[----:B------:R-:W-:Y:S01]  /*d5f0*/  IABS R221, R241 ;  /* 0x000000f100dd7213 */ /* 0x000fe20000000000 */
[----:B------:R-:W-:Y:S01]  /*d600*/  IMAD.MOV.U32 R241, RZ, RZ, R252 ;  /* 0x000000fffff17224 */ /* 0x000fe200078e00fc */
[----:B------:R1:W-:Y:S01]  /*d610*/  STL [R1+0x3fc], R249 ;  /* 0x0003fcf901007387 */ /* 0x0003e20000100800 */
[----:B------:R-:W-:Y:S02]  /*d620*/  @!P4 IMAD.IADD R248, R248, 0x1, -R2 ;  /* 0x00000001f8f8c824 */ /* 0x000fe400078e0a02 */
[----:B------:R-:W-:Y:S01]  /*d630*/  IMAD.MOV.U32 R252, RZ, RZ, R6 ;  /* 0x000000fffffc7224 */ /* 0x000fe200078e0006 */
[----:B------:R1:W-:Y:S01]  /*d640*/  STL [R1+0x3f8], R251 ;  /* 0x0003f8fb01007387 */ /* 0x0003e20000100800 */
[----:B------:R-:W-:-:S03]  /*d650*/  IMAD.MOV.U32 R6, RZ, RZ, R227 ;  /* 0x000000ffff067224 */ /* 0x000fc600078e00e3 */
[----:B------:R-:W4:Y:S01]  /*d660*/  LDL.LU R227, [R1+0x3c8] ;  /* 0x0003c80001e37983 */ /* 0x000f220000300800 */
[----:B------:R-:W-:-:S03]  /*d670*/  @!P2 IMAD.IADD R224, R224, 0x1, -R2 ;  /* 0x00000001e0e0a824 */ /* 0x000fc600078e0a02 */
[----:B------:R-:W4:Y:S01]  /*d680*/  LDL.LU R246, [R1+0x3c4] ;  /* 0x0003c40001f67983 */ /* 0x000f220000300800 */
[--C-:B------:R-:W-:Y:S02]  /*d690*/  @!P0 IMAD.IADD R244, R244, 0x1, -R2.reuse ;  /* 0x00000001f4f48824 */ /* 0x100fe400078e0a02 */
[--C-:B------:R-:W-:Y:S01]  /*d6a0*/  @!P5 IMAD.IADD R223, R223, 0x1, -R2.reuse ;  /* 0x00000001dfdfd824 */ /* 0x100fe200078e0a02 */
[----:B-1----:R-:W4:Y:S01]  /*d6b0*/  LDL.LU R249, [R1+0x3c0] ;  /* 0x0003c00001f97983 */ /* 0x002f220000300800 */
[----:B------:R-:W-:Y:S01]  /*d6c0*/  ISETP.GT.U32.AND P5, PT, R2, R248, PT ;  /* 0x000000f80200720c */ /* 0x000fe20003fa4070 */
[----:B------:R-:W-:Y:S02]  /*d6d0*/  @!P6 IMAD.IADD R225, R225, 0x1, -R2 ;  /* 0x00000001e1e1e824 */ /* 0x000fe400078e0a02 */
[----:B------:R-:W-:Y:S02]  /*d6e0*/  IMAD.MOV.U32 R251, RZ, RZ, R240 ;  /* 0x000000fffffb7224 */ /* 0x000fe400078e00f0 */
[----:B------:R-:W-:-:S02]  /*d6f0*/  @!P1 IMAD.IADD R226, R226, 0x1, -R2 ;  /* 0x00000001e2e29824 */ /* 0x000fc400078e0a02 */
[----:B------:R-:W-:Y:S01]  /*d700*/  IMAD.MOV.U32 R240, RZ, RZ, R230 ;  /* 0x000000fffff07224 */ /* 0x000fe200078e00e6 */
[----:B------:R-:W-:Y:S01]  /*d710*/  ISETP.GT.U32.AND P2, PT, R2, R223, PT ;  /* 0x000000df0200720c */ /* 0x000fe20003f44070 */
[----:B------:R-:W4:Y:S01]  /*d720*/  LDL.LU R230, [R1+0x3bc] ;  /* 0x0003bc0001e67983 */ /* 0x000f220000300800 */
[----:B------:R-:W-:-:S03]  /*d730*/  IABS R222, R5 ;  /* 0x0000000500de7213 */ /* 0x000fc60000000000 */
[----:B------:R1:W-:Y:S04]  /*d740*/  STL [R1+0x3f4], R225 ;  /* 0x0003f4e101007387 */ /* 0x0003e80000100800 */
[----:B------:R1:W-:Y:S04]  /*d750*/  STL [R1+0x3f0], R226 ;  /* 0x0003f0e201007387 */ /* 0x0003e80000100800 */
[----:B------:R-:W4:Y:S01]  /*d760*/  LDL.LU R5, [R1+0x3b8] ;  /* 0x0003b80001057983 */ /* 0x000f220000300800 */
[--C-:B------:R-:W-:Y:S02]  /*d770*/  @!P5 IMAD.IADD R248, R248, 0x1, -R2.reuse ;  /* 0x00000001f8f8d824 */ /* 0x100fe400078e0a02 */
[----:B------:R-:W-:Y:S01]  /*d780*/  @!P2 IMAD.IADD R223, R223, 0x1, -R2 ;  /* 0x00000001dfdfa824 */ /* 0x000fe200078e0a02 */
[----:B-1----:R-:W4:Y:S04]  /*d790*/  LDL.LU R225, [R1+0x3b4] ;  /* 0x0003b40001e17983 */ /* 0x002f280000300800 */
[----:B------:R1:W-:Y:S04]  /*d7a0*/  STL [R1+0x3ec], R248 ;  /* 0x0003ecf801007387 */ /* 0x0003e80000100800 */
[----:B------:R-:W4:Y:S04]  /*d7b0*/  LDL.LU R226, [R1+0x3b0] ;  /* 0x0003b00001e27983 */ /* 0x000f280000300800 */
[----:B-1----:R-:W4:Y:S04]  /*d7c0*/  LDL.LU R248, [R1+0x3ac] ;  /* 0x0003ac0001f87983 */ /* 0x002f280000300800 */
[----:B------:R-:W-:Y:S01]  /*d7d0*/  STL [R1+0x3e8], R223 ;  /* 0x0003e8df01007387 */ /* 0x000fe20000100800 */
[----:B--2---:R-:W-:-:S02]  /*d7e0*/  ISETP.GT.U32.AND P3, PT, R2, R247, PT ;  /* 0x000000f70200720c */ /* 0x004fc40003f64070 */
[----:B---3--:R-:W-:-:S11]  /*d7f0*/  ISETP.GT.U32.AND P4, PT, R2, R250, PT ;  /* 0x000000fa0200720c */ /* 0x008fd60003f84070 */
[--C-:B------:R-:W-:Y:S01]  /*d800*/  @!P3 IMAD.IADD R247, R247, 0x1, -R2.reuse ;  /* 0x00000001f7f7b824 */ /* 0x100fe200078e0a02 */
[----:B------:R-:W-:Y:S01]  /*d810*/  ISETP.GT.U32.AND P3, PT, R2, R224, PT ;  /* 0x000000e00200720c */ /* 0x000fe20003f64070 */
[----:B------:R-:W-:Y:S01]  /*d820*/  @!P4 IMAD.IADD R250, R250, 0x1, -R2 ;  /* 0x00000001fafac824 */ /* 0x000fe200078e0a02 */
[C---:B------:R-:W-:Y:S02]  /*d830*/  ISETP.GT.U32.AND P4, PT, R2.reuse, R244, PT ;  /* 0x000000f40200720c */ /* 0x040fe40003f84070 */
[C---:B------:R-:W-:Y:S02]  /*d840*/  ISETP.GT.U32.AND P1, PT, R2.reuse, R247, PT ;  /* 0x000000f70200720c */ /* 0x040fe40003f24070 */
[----:B------:R-:W-:-:S07]  /*d850*/  ISETP.GT.U32.AND P6, PT, R2, R250, PT ;  /* 0x000000fa0200720c */ /* 0x000fce0003fc4070 */
[--C-:B------:R-:W-:Y:S01]  /*d860*/  @!P3 IMAD.IADD R224, R224, 0x1, -R2.reuse ;  /* 0x00000001e0e0b824 */ /* 0x100fe200078e0a02 */
[----:B----4-:R-:W-:Y:S01]  /*d870*/  ISETP.GT.U32.AND P0, PT, R2, R229, PT ;  /* 0x000000e50200720c */ /* 0x010fe20003f04070 */
[--C-:B------:R-:W-:Y:S02]  /*d880*/  @!P4 IMAD.IADD R244, R244, 0x1, -R2.reuse ;  /* 0x00000001f4f4c824 */ /* 0x100fe400078e0a02 */
[----:B------:R-:W-:-:S10]  /*d890*/  @!P1 IMAD.IADD R247, R247, 0x1, -R2 ;  /* 0x00000001f7f79824 */ /* 0x000fd400078e0a02 */
[----:B------:R-:W-:-:S05]  /*d8a0*/  @!P0 IMAD.IADD R229, R229, 0x1, -R2 ;  /* 0x00000001e5e58824 */ /* 0x000fca00078e0a02 */
[----:B------:R-:W-:Y:S01]  /*d8b0*/  ISETP.GT.U32.AND P3, PT, R2, R229, PT ;  /* 0x000000e50200720c */ /* 0x000fe20003f64070 */
[----:B------:R-:W-:Y:S01]  /*d8c0*/  STL [R1+0x3e4], R224 ;  /* 0x0003e4e001007387 */ /* 0x000fe20000100800 */
[----:B------:R-:W-:-:S03]  /*d8d0*/  @!P6 IMAD.IADD R250, R250, 0x1, -R2 ;  /* 0x00000001fafae824 */ /* 0x000fc600078e0a02 */
[----:B------:R-:W-:Y:S04]  /*d8e0*/  STL [R1+0x3e0], R244 ;  /* 0x0003e0f401007387 */ /* 0x000fe80000100800 */
[----:B------:R1:W-:Y:S04]  /*d8f0*/  STL [R1+0x3dc], R247 ;  /* 0x0003dcf701007387 */ /* 0x0003e80000100800 */
[----:B------:R-:W-:Y:S02]  /*d900*/  @!P3 IMAD.IADD R229, R229, 0x1, -R2 ;  /* 0x00000001e5e5b824 */ /* 0x000fe400078e0a02 */
[----:B-1----:R-:W-:-:S02]  /*d910*/  IMAD.MOV.U32 R247, RZ, RZ, R241 ;  /* 0x000000fffff77224 */ /* 0x002fc400078e00f1 */
[----:B------:R-:W2:Y:S04]  /*d920*/  LDL.LU R241, [R1+0x3a8] ;  /* 0x0003a80001f17983 */ /* 0x000ea80000300800 */
[----:B------:R1:W-:Y:S02]  /*d930*/  STL [R1+0x3d8], R250 ;  /* 0x0003d8fa01007387 */ /* 0x0003e40000100800 */
[----:B-1----:R-:W-:Y:S02]  /*d940*/  IMAD.MOV.U32 R250, RZ, RZ, R251 ;  /* 0x000000fffffa7224 */ /* 0x002fe400078e00fb */
[----:B------:R-:W-:Y:S02]  /*d950*/  IMAD.MOV.U32 R251, RZ, RZ, R252 ;  /* 0x000000fffffb7224 */ /* 0x000fe400078e00fc */
[----:B------:R-:W-:-:S02]  /*d960*/  IMAD.MOV.U32 R252, RZ, RZ, R6 ;  /* 0x000000fffffc7224 */ /* 0x000fc400078e0006 */
[----:B------:R-:W-:Y:S02]  /*d970*/  IMAD.MOV.U32 R6, RZ, RZ, R240 ;  /* 0x000000ffff067224 */ /* 0x000fe400078e00f0 */
[----:B------:R-:W3:Y:S04]  /*d980*/  LDL.LU R240, [R1+0x3a4] ;  /* 0x0003a40001f07983 */ /* 0x000ee80000300800 */
[----:B------:R1:W-:Y:S04]  /*d990*/  STL [R1+0x3d4], R229 ;  /* 0x0003d4e501007387 */ /* 0x0003e80000100800 */
[----:B-1----:R-:W4:Y:S01]  /*d9a0*/  LDL.LU R229, [R1+0x3a0] ;  /* 0x0003a00001e57983 */ /* 0x002f220000300800 */
[----:B------:R-:W-:-:S02]  /*d9b0*/  ISETP.GT.U32.AND P5, PT, R2, R245, PT ;  /* 0x000000f50200720c */ /* 0x000fc40003fa4070 */
[C---:B------:R-:W-:Y:S02]  /*d9c0*/  ISETP.GT.U32.AND P2, PT, R2.reuse, R242, PT ;  /* 0x000000f20200720c */ /* 0x040fe40003f44070 */
[C---:B------:R-:W-:Y:S02]  /*d9d0*/  ISETP.GT.U32.AND P0, PT, R2.reuse, R227, PT ;  /* 0x000000e30200720c */ /* 0x040fe40003f04070 */
[----:B------:R-:W-:-:S07]  /*d9e0*/  ISETP.GT.U32.AND P4, PT, R2, R246, PT ;  /* 0x000000f60200720c */ /* 0x000fce0003f84070 */
[--C-:B------:R-:W-:Y:S02]  /*d9f0*/  @!P5 IMAD.IADD R245, R245, 0x1, -R2.reuse ;  /* 0x00000001f5f5d824 */ /* 0x100fe400078e0a02 */
[----:B------:R-:W-:-:S03]  /*da00*/  @!P2 IMAD.IADD R242, R242, 0x1, -R2 ;  /* 0x00000001f2f2a824 */ /* 0x000fc600078e0a02 */
[C---:B------:R-:W-:Y:S02]  /*da10*/  ISETP.GT.U32.AND P6, PT, R2.reuse, R245, PT ;  /* 0x000000f50200720c */ /* 0x040fe40003fc4070 */
[C---:B------:R-:W-:Y:S02]  /*da20*/  ISETP.GT.U32.AND P2, PT, R2.reuse, R242, PT ;  /* 0x000000f20200720c */ /* 0x040fe40003f44070 */
[C---:B------:R-:W-:Y:S02]  /*da30*/  ISETP.GT.U32.AND P1, PT, R2.reuse, R249, PT ;  /* 0x000000f90200720c */ /* 0x040fe40003f24070 */
[C---:B------:R-:W-:Y:S01]  /*da40*/  ISETP.GT.U32.AND P5, PT, R2.reuse, R230, PT ;  /* 0x000000e60200720c */ /* 0x040fe20003fa4070 */
[--C-:B------:R-:W-:Y:S01]  /*da50*/  @!P0 IMAD.IADD R227, R227, 0x1, -R2.reuse ;  /* 0x00000001e3e38824 */ /* 0x100fe200078e0a02 */
[----:B------:R-:W-:Y:S01]  /*da60*/  ISETP.GT.U32.AND P3, PT, R2, R5, PT ;  /* 0x000000050200720c */ /* 0x000fe20003f64070 */
[----:B------:R-:W-:-:S04]  /*da70*/  @!P4 IMAD.IADD R246, R246, 0x1, -R2 ;  /* 0x00000001f6f6c824 */ /* 0x000fc800078e0a02 */
[--C-:B------:R-:W-:Y:S01]  /*da80*/  @!P6 IMAD.IADD R245, R245, 0x1, -R2.reuse ;  /* 0x00000001f5f5e824 */ /* 0x100fe200078e0a02 */
[----:B------:R-:W-:Y:S01]  /*da90*/  ISETP.GT.U32.AND P6, PT, R2, R227, PT ;  /* 0x000000e30200720c */ /* 0x000fe20003fc4070 */
[--C-:B------:R-:W-:Y:S01]  /*daa0*/  @!P2 IMAD.IADD R242, R242, 0x1, -R2.reuse ;  /* 0x00000001f2f2a824 */ /* 0x100fe200078e0a02 */
[----:B------:R-:W-:Y:S01]  /*dab0*/  ISETP.GT.U32.AND P2, PT, R2, R246, PT ;  /* 0x000000f60200720c */ /* 0x000fe20003f44070 */
[--C-:B------:R-:W-:Y:S01]  /*dac0*/  @!P1 IMAD.IADD R249, R249, 0x1, -R2.reuse ;  /* 0x00000001f9f99824 */ /* 0x100fe200078e0a02 */
[----:B------:R1:W-:Y:S01]  /*dad0*/  STL [R1+0x3d0], R245 ;  /* 0x0003d0f501007387 */ /* 0x0003e20000100800 */
[----:B------:R-:W-:Y:S01]  /*dae0*/  @!P5 IMAD.IADD R230, R230, 0x1, -R2 ;  /* 0x00000001e6e6d824 */ /* 0x000fe200078e0a02 */
[C---:B------:R-:W-:Y:S02]  /*daf0*/  ISETP.GT.U32.AND P0, PT, R2.reuse, R225, PT ;  /* 0x000000e10200720c */ /* 0x040fe40003f04070 */
[----:B------:R-:W4:Y:S01]  /*db00*/  LDL.LU R244, [R1+0x39c] ;  /* 0x00039c0001f47983 */ /* 0x000f220000300800 */
[----:B------:R-:W-:Y:S01]  /*db10*/  ISETP.GT.U32.AND P5, PT, R2, R249, PT ;  /* 0x000000f90200720c */ /* 0x000fe20003fa4070 */
[----:B-1----:R-:W-:-:S02]  /*db20*/  IMAD.MOV.U32 R245, RZ, RZ, R250 ;  /* 0x000000fffff57224 */ /* 0x002fc400078e00fa */
[----:B------:R-:W-:Y:S01]  /*db30*/  IMAD.MOV.U32 R250, RZ, RZ, R252 ;  /* 0x000000fffffa7224 */ /* 0x000fe200078e00fc */
[----:B------:R1:W-:Y:S01]  /*db40*/  STL [R1+0x3cc], R242 ;  /* 0x0003ccf201007387 */ /* 0x0003e20000100800 */
[----:B------:R-:W-:Y:S02]  /*db50*/  IMAD.MOV.U32 R252, RZ, RZ, R6 ;  /* 0x000000fffffc7224 */ /* 0x000fe400078e0006 */
[----:B------:R-:W-:Y:S02]  /*db60*/  IMAD.MOV.U32 R6, RZ, RZ, R228 ;  /* 0x000000ffff067224 */ /* 0x000fe400078e00e4 */
[----:B------:R-:W4:Y:S01]  /*db70*/  LDL.LU R228, [R1+0x398] ;  /* 0x0003980001e47983 */ /* 0x000f220000300800 */
[C---:B------:R-:W-:Y:S01]  /*db80*/  ISETP.GT.U32.AND P1, PT, R2.reuse, R248, PT ;  /* 0x000000f80200720c */ /* 0x040fe20003f24070 */
[--C-:B------:R-:W-:Y:S01]  /*db90*/  @!P3 IMAD.IADD R5, R5, 0x1, -R2.reuse ;  /* 0x000000010505b824 */ /* 0x100fe200078e0a02 */
[C---:B------:R-:W-:Y:S02]  /*dba0*/  ISETP.GT.U32.AND P4, PT, R2.reuse, R226, PT ;  /* 0x000000e20200720c */ /* 0x040fe40003f84070 */
[----:B------:R-:W-:Y:S01]  /*dbb0*/  ISETP.GT.U32.AND P3, PT, R2, R230, PT ;  /* 0x000000e60200720c */ /* 0x000fe20003f64070 */
[----:B-1----:R-:W4:Y:S01]  /*dbc0*/  LDL.LU R242, [R1+0x394] ;  /* 0x0003940001f27983 */ /* 0x002f220000300800 */
[----:B------:R-:W-:-:S02]  /*dbd0*/  @!P6 IMAD.IADD R227, R227, 0x1, -R2 ;  /* 0x00000001e3e3e824 */ /* 0x000fc400078e0a02 */
[--C-:B------:R-:W-:Y:S02]  /*dbe0*/  @!P2 IMAD.IADD R246, R246, 0x1, -R2.reuse ;  /* 0x00000001f6f6a824 */ /* 0x100fe400078e0a02 */
[--C-:B------:R-:W-:Y:S01]  /*dbf0*/  @!P0 IMAD.IADD R225, R225, 0x1, -R2.reuse ;  /* 0x00000001e1e18824 */ /* 0x100fe200078e0a02 */
[----:B------:R1:W-:Y:S01]  /*dc00*/  STL [R1+0x3c8], R227 ;  /* 0x0003c8e301007387 */ /* 0x0003e20000100800 */
[--C-:B------:R-:W-:Y:S02]  /*dc10*/  @!P5 IMAD.IADD R249, R249, 0x1, -R2.reuse ;  /* 0x00000001f9f9d824 */ /* 0x100fe400078e0a02 */
[--C-:B------:R-:W-:Y:S02]  /*dc20*/  @!P1 IMAD.IADD R248, R248, 0x1, -R2.reuse ;  /* 0x00000001f8f89824 */ /* 0x100fe400078e0a02 */
[--C-:B------:R-:W-:Y:S01]  /*dc30*/  @!P4 IMAD.IADD R226, R226, 0x1, -R2.reuse ;  /* 0x00000001e2e2c824 */ /* 0x100fe200078e0a02 */
[----:B-1----:R-:W4:Y:S01]  /*dc40*/  LDL.LU R227, [R1+0x1e44] ;  /* 0x001e440001e37983 */ /* 0x002f220000300800 */
[----:B------:R-:W-:-:S03]  /*dc50*/  @!P3 IMAD.IADD R230, R230, 0x1, -R2 ;  /* 0x00000001e6e6b824 */ /* 0x000fc600078e0a02 */
[----:B------:R1:W-:Y:S01]  /*dc60*/  STL [R1+0x3c4], R246 ;  /* 0x0003c4f601007387 */ /* 0x0003e20000100800 */
[C---:B------:R-:W-:Y:S02]  /*dc70*/  ISETP.GT.U32.AND P4, PT, R2.reuse, R5, PT ;  /* 0x000000050200720c */ /* 0x040fe40003f84070 */
[C---:B------:R-:W-:Y:S01]  /*dc80*/  ISETP.GT.U32.AND P6, PT, R2.reuse, R248, PT ;  /* 0x000000f80200720c */ /* 0x040fe20003fc4070 */
[----:B-1----:R-:W-:Y:S02]  /*dc90*/  IMAD.MOV.U32 R246, RZ, RZ, R247 ;  /* 0x000000fffff67224 */ /* 0x002fe400078e00f7 */
[----:B------:R-:W4:Y:S04]  /*dca0*/  LDL.LU R247, [R1+0x388] ;  /* 0x0003880001f77983 */ /* 0x000f280000300800 */
[----:B------:R1:W-:Y:S01]  /*dcb0*/  STL [R1+0x3c0], R249 ;  /* 0x0003c0f901007387 */ /* 0x0003e20000100800 */
[----:B------:R-:W-:-:S03]  /*dcc0*/  ISETP.GT.U32.AND P1, PT, R2, R225, PT ;  /* 0x000000e10200720c */ /* 0x000fc60003f24070 */
[----:B-1----:R-:W4:Y:S01]  /*dcd0*/  LDL.LU R249, [R1+0x384] ;  /* 0x0003840001f97983 */ /* 0x002f220000300800 */
[----:B------:R-:W-:Y:S01]  /*dce0*/  ISETP.GT.U32.AND P2, PT, R2, R226, PT ;  /* 0x000000e20200720c */ /* 0x000fe20003f44070 */
[----:B------:R-:W-:-:S04]  /*dcf0*/  IMAD.HI.U32 R223, R4, R221, RZ ;  /* 0x000000dd04df7227 */ /* 0x000fc800078e00ff */
[--C-:B------:R-:W-:Y:S02]  /*dd00*/  @!P4 IMAD.IADD R5, R5, 0x1, -R2.reuse ;  /* 0x000000010505c824 */ /* 0x100fe400078e0a02 */
[----:B------:R-:W-:Y:S02]  /*dd10*/  IMAD.MOV R223, RZ, RZ, -R223 ;  /* 0x000000ffffdf7224 */ /* 0x000fe400078e0adf */
[----:B------:R-:W-:Y:S02]  /*dd20*/  @!P6 IMAD.IADD R248, R248, 0x1, -R2 ;  /* 0x00000001f8f8e824 */ /* 0x000fe400078e0a02 */
[----:B------:R-:W-:-:S04]  /*dd30*/  IMAD.HI.U32 R224, R4, R222, RZ ;  /* 0x000000de04e07227 */ /* 0x000fc800078e00ff */
[----:B------:R-:W-:Y:S02]  /*dd40*/  IMAD R221, R2, R223, R221 ;  /* 0x000000df02dd7224 */ /* 0x000fe400078e02dd */
[----:B------:R-:W-:Y:S02]  /*dd50*/  IMAD.MOV R223, RZ, RZ, -R224 ;  /* 0x000000ffffdf7224 */ /* 0x000fe400078e0ae0 */
[--C-:B------:R-:W-:Y:S01]  /*dd60*/  @!P1 IMAD.IADD R225, R225, 0x1, -R2.reuse ;  /* 0x00000001e1e19824 */ /* 0x100fe200078e0a02 */
[----:B------:R1:W-:Y:S01]  /*dd70*/  STL [R1+0x3bc], R230 ;  /* 0x0003bce601007387 */ /* 0x0003e20000100800 */
[----:B------:R-:W-:Y:S02]  /*dd80*/  @!P2 IMAD.IADD R226, R226, 0x1, -R2 ;  /* 0x00000001e2e2a824 */ /* 0x000fe400078e0a02 */
[----:B------:R-:W-:Y:S02]  /*dd90*/  IMAD R222, R2, R223, R222 ;  /* 0x000000df02de7224 */ /* 0x000fe400078e02de */
[C---:B------:R-:W-:Y:S01]  /*dda0*/  VIADD R223, R0.reuse, 0x1db ;  /* 0x000001db00df7836 */ /* 0x040fe20000000000 */
[----:B-1----:R-:W4:Y:S04]  /*ddb0*/  LDL.LU R230, [R1+0x1e40] ;  /* 0x001e400001e67983 */ /* 0x002f280000300800 */
[----:B------:R1:W-:Y:S04]  /*ddc0*/  STL [R1+0x3b8], R5 ;  /* 0x0003b80501007387 */ /* 0x0003e80000100800 */
[----:B------:R-:W-:Y:S04]  /*ddd0*/  STL [R1+0x3b4], R225 ;  /* 0x0003b4e101007387 */ /* 0x000fe80000100800 */
[----:B------:R-:W-:Y:S01]  /*dde0*/  STL [R1+0x3b0], R226 ;  /* 0x0003b0e201007387 */ /* 0x000fe20000100800 */
[----:B-1----:R-:W-:-:S03]  /*ddf0*/  VIADD R5, R0, 0x1dc ;  /* 0x000001dc00057836 */ /* 0x002fc60000000000 */
[----:B------:R1:W-:Y:S04]  /*de00*/  STL [R1+0x3ac], R248 ;  /* 0x0003acf801007387 */ /* 0x0003e80000100800 */
[----:B------:R-:W-:Y:S01]  /*de10*/  STL [R1+0x5c4], R223 ;  /* 0x0005c4df01007387 */ /* 0x000fe20000100800 */
[C---:B--2---:R-:W-:Y:S02]  /*de20*/  ISETP.GT.U32.AND P0, PT, R2.reuse, R241, PT ;  /* 0x000000f10200720c */ /* 0x044fe40003f04070 */
[----:B---3--:R-:W-:-:S11]  /*de30*/  ISETP.GT.U32.AND P5, PT, R2, R240, PT ;  /* 0x000000f00200720c */ /* 0x008fd60003fa4070 */
[--C-:B------:R-:W-:Y:S01]  /*de40*/  @!P0 IMAD.IADD R241, R241, 0x1, -R2.reuse ;  /* 0x00000001f1f18824 */ /* 0x100fe200078e0a02 */
[----:B----4-:R-:W-:Y:S01]  /*de50*/  ISETP.GT.U32.AND P3, PT, R2, R229, PT ;  /* 0x000000e50200720c */ /* 0x010fe20003f64070 */
[----:B------:R-:W-:-:S03]  /*de60*/  @!P5 IMAD.IADD R240, R240, 0x1, -R2 ;  /* 0x00000001f0f0d824 */ /* 0x000fc600078e0a02 */
[C---:B------:R-:W-:Y:S02]  /*de70*/  ISETP.GT.U32.AND P4, PT, R2.reuse, R241, PT ;  /* 0x000000f10200720c */ /* 0x040fe40003f84070 */
[----:B------:R-:W-:-:S07]  /*de80*/  ISETP.GT.U32.AND P6, PT, R2, R240, PT ;  /* 0x000000f00200720c */ /* 0x000fce0003fc4070 */
[----:B------:R-:W-:-:S05]  /*de90*/  @!P3 IMAD.IADD R229, R229, 0x1, -R2 ;  /* 0x00000001e5e5b824 */ /* 0x000fca00078e0a02 */
[----:B------:R-:W-:Y:S01]  /*dea0*/  ISETP.GT.U32.AND P3, PT, R2, R229, PT ;  /* 0x000000e50200720c */ /* 0x000fe20003f64070 */
[--C-:B------:R-:W-:Y:S02]  /*deb0*/  @!P4 IMAD.IADD R241, R241, 0x1, -R2.reuse ;  /* 0x00000001f1f1c824 */ /* 0x100fe400078e0a02 */
[----:B------:R-:W-:-:S03]  /*dec0*/  @!P6 IMAD.IADD R240, R240, 0x1, -R2 ;  /* 0x00000001f0f0e824 */ /* 0x000fc600078e0a02 */
[----:B------:R2:W-:Y:S04]  /*ded0*/  STL [R1+0x3a8], R241 ;  /* 0x0003a8f101007387 */ /* 0x0005e80000100800 */
[----:B------:R-:W-:Y:S03]  /*dee0*/  STL [R1+0x5d0], R5 ;  /* 0x0005d00501007387 */ /* 0x000fe60000100800 */
[----:B------:R-:W-:Y:S01]  /*def0*/  @!P3 IMAD.IADD R229, R229, 0x1, -R2 ;  /* 0x00000001e5e5b824 */ /* 0x000fe200078e0a02 */
[----:B-1----:R-:W3:Y:S04]  /*df00*/  LDL.LU R248, [R1+0x370] ;  /* 0x0003700001f87983 */ /* 0x002ee80000300800 */
[----:B------:R1:W-:Y:S04]  /*df10*/  STL [R1+0x3a4], R240 ;  /* 0x0003a4f001007387 */ /* 0x0003e80000100800 */
[----:B------:R4:W-:Y:S04]  /*df20*/  STL [R1+0x3a0], R229 ;  /* 0x0003a0e501007387 */ /* 0x0009e80000100800 */
[----:B--2---:R-:W2:Y:S04]  /*df30*/  LDL.LU R241, [R1+0x36c] ;  /* 0x00036c0001f17983 */ /* 0x004ea80000300800 */
[----:B-1----:R-:W2:Y:S04]  /*df40*/  LDL.LU R240, [R1+0x368] ;  /* 0x0003680001f07983 */ /* 0x002ea80000300800 */
[----:B----4-:R-:W4:Y:S01]  /*df50*/  LDL.LU R229, [R1+0x364] ;  /* 0x0003640001e57983 */ /* 0x010f220000300800 */
[----:B------:R-:W-:-:S02]  /*df60*/  ISETP.GT.U32.AND P0, PT, R2, R244, PT ;  /* 0x000000f40200720c */ /* 0x000fc40003f04070 */
[C---:B------:R-:W-:Y:S02]  /*df70*/  ISETP.GT.U32.AND P1, PT, R2.reuse, R228, PT ;  /* 0x000000e40200720c */ /* 0x040fe40003f24070 */
[C---:B------:R-:W-:Y:S02]  /*df80*/  ISETP.GT.U32.AND P5, PT, R2.reuse, R245, PT ;  /* 0x000000f50200720c */ /* 0x040fe40003fa4070 */
[C---:B------:R-:W-:Y:S02]  /*df90*/  ISETP.GT.U32.AND P2, PT, R2.reuse, R242, PT ;  /* 0x000000f20200720c */ /* 0x040fe40003f44070 */
[----:B------:R-:W-:-:S05]  /*dfa0*/  ISETP.GT.U32.AND P4, PT, R2, R246, PT ;  /* 0x000000f60200720c */ /* 0x000fca0003f84070 */
[--C-:B------:R-:W-:Y:S02]  /*dfb0*/  @!P0 IMAD.IADD R244, R244, 0x1, -R2.reuse ;  /* 0x00000001f4f48824 */ /* 0x100fe400078e0a02 */
[----:B------:R-:W-:-:S03]  /*dfc0*/  @!P1 IMAD.IADD R228, R228, 0x1, -R2 ;  /* 0x00000001e4e49824 */ /* 0x000fc600078e0a02 */
[C---:B------:R-:W-:Y:S02]  /*dfd0*/  ISETP.GT.U32.AND P6, PT, R2.reuse, R244, PT ;  /* 0x000000f40200720c */ /* 0x040fe40003fc4070 */
[----:B------:R-:W-:Y:S01]  /*dfe0*/  ISETP.GT.U32.AND P3, PT, R2, R228, PT ;  /* 0x000000e40200720c */ /* 0x000fe20003f64070 */
[--C-:B------:R-:W-:Y:S02]  /*dff0*/  @!P2 IMAD.IADD R242, R242, 0x1, -R2.reuse ;  /* 0x00000001f2f2a824 */ /* 0x100fe400078e0a02 */
[--C-:B------:R-:W-:Y:S01]  /*e000*/  @!P5 IMAD.IADD R245, R245, 0x1, -R2.reuse ;  /* 0x00000001f5f5d824 */ /* 0x100fe200078e0a02 */
[----:B------:R-:W-:Y:S01]  /*e010*/  ISETP.GT.U32.AND P2, PT, R2, R250, PT ;  /* 0x000000fa0200720c */ /* 0x000fe20003f44070 */
[----:B------:R-:W-:Y:S01]  /*e020*/  @!P4 IMAD.IADD R246, R246, 0x1, -R2 ;  /* 0x00000001f6f6c824 */ /* 0x000fe200078e0a02 */
[C---:B------:R-:W-:Y:S02]  /*e030*/  ISETP.GT.U32.AND P5, PT, R2.reuse, R242, PT ;  /* 0x000000f20200720c */ /* 0x040fe40003fa4070 */
[----:B------:R-:W-:-:S02]  /*e040*/  ISETP.GT.U32.AND P4, PT, R2, R245, PT ;  /* 0x000000f50200720c */ /* 0x000fc40003f84070 */
[----:B------:R-:W-:-:S03]  /*e050*/  ISETP.GT.U32.AND P0, PT, R2, R247, PT ;  /* 0x000000f70200720c */ /* 0x000fc60003f04070 */
[----:B------:R-:W-:Y:S01]  /*e060*/  @!P3 IMAD.IADD R228, R228, 0x1, -R2 ;  /* 0x00000001e4e4b824 */ /* 0x000fe200078e0a02 */
[----:B------:R-:W-:-:S09]  /*e070*/  ISETP.GT.U32.AND P1, PT, R2, R249, PT ;  /* 0x000000f90200720c */ /* 0x000fd20003f24070 */
[--C-:B------:R-:W-:Y:S01]  /*e080*/  @!P0 IMAD.IADD R247, R247, 0x1, -R2.reuse ;  /* 0x00000001f7f78824 */ /* 0x100fe200078e0a02 */
[----:B------:R-:W-:Y:S01]  /*e090*/  ISETP.GT.U32.AND P0, PT, R2, R251, PT ;  /* 0x000000fb0200720c */ /* 0x000fe20003f04070 */
[--C-:B------:R-:W-:Y:S01]  /*e0a0*/  @!P6 IMAD.IADD R244, R244, 0x1, -R2.reuse ;  /* 0x00000001f4f4e824 */ /* 0x100fe200078e0a02 */
[----:B------:R1:W-:Y:S01]  /*e0b0*/  STL [R1+0x398], R228 ;  /* 0x000398e401007387 */ /* 0x0003e20000100800 */
[--C-:B------:R-:W-:Y:S02]  /*e0c0*/  @!P2 IMAD.IADD R250, R250, 0x1, -R2.reuse ;  /* 0x00000001fafaa824 */ /* 0x100fe400078e0a02 */
[--C-:B------:R-:W-:Y:S01]  /*e0d0*/  @!P5 IMAD.IADD R242, R242, 0x1, -R2.reuse ;  /* 0x00000001f2f2d824 */ /* 0x100fe200078e0a02 */
[----:B------:R-:W-:Y:S01]  /*e0e0*/  STL [R1+0x39c], R244 ;  /* 0x00039cf401007387 */ /* 0x000fe20000100800 */
[--C-:B------:R-:W-:Y:S01]  /*e0f0*/  @!P1 IMAD.IADD R249, R249, 0x1, -R2.reuse ;  /* 0x00000001f9f99824 */ /* 0x100fe200078e0a02 */
[C---:B------:R-:W-:Y:S02]  /*e100*/  ISETP.GT.U32.AND P1, PT, R2.reuse, R246, PT ;  /* 0x000000f60200720c */ /* 0x040fe40003f24070 */
[----:B-1----:R-:W4:Y:S01]  /*e110*/  LDL.LU R228, [R1+0x360] ;  /* 0x0003600001e47983 */ /* 0x002f220000300800 */
[C---:B------:R-:W-:Y:S01]  /*e120*/  ISETP.GT.U32.AND P5, PT, R2.reuse, R252, PT ;  /* 0x000000fc0200720c */ /* 0x040fe20003fa4070 */
[----:B------:R-:W-:Y:S01]  /*e130*/  @!P4 IMAD.IADD R245, R245, 0x1, -R2 ;  /* 0x00000001f5f5c824 */ /* 0x000fe200078e0a02 */
[----:B------:R-:W-:-:S02]  /*e140*/  ISETP.GT.U32.AND P2, PT, R2, R247, PT ;  /* 0x000000f70200720c */ /* 0x000fc40003f44070 */
[C---:B------:R-:W-:Y:S01]  /*e150*/  ISETP.GT.U32.AND P4, PT, R2.reuse, R6, PT ;  /* 0x000000060200720c */ /* 0x040fe20003f84070 */
[--C-:B------:R-:W-:Y:S01]  /*e160*/  @!P0 IMAD.IADD R251, R251, 0x1, -R2.reuse ;  /* 0x00000001fbfb8824 */ /* 0x100fe200078e0a02 */
[C---:B------:R-:W-:Y:S02]  /*e170*/  ISETP.GT.U32.AND P3, PT, R2.reuse, R249, PT ;  /* 0x000000f90200720c */ /* 0x040fe40003f64070 */
[----:B------:R-:W-:Y:S02]  /*e180*/  ISETP.GT.U32.AND P6, PT, R2, R250, PT ;  /* 0x000000fa0200720c */ /* 0x000fe40003fc4070 */
[----:B------:R-:W-:Y:S01]  /*e190*/  IABS R224, R5 ;  /* 0x0000000500e07213 */ /* 0x000fe20000000000 */
[----:B------:R-:W-:Y:S01]  /*e1a0*/  @!P1 IMAD.IADD R246, R246, 0x1, -R2 ;  /* 0x00000001f6f69824 */ /* 0x000fe200078e0a02 */
[----:B------:R-:W4:Y:S01]  /*e1b0*/  LDL.LU R5, [R1+0x35c] ;  /* 0x00035c0001057983 */ /* 0x000f220000300800 */
[----:B------:R-:W-:-:S03]  /*e1c0*/  ISETP.GT.U32.AND P1, PT, R2, R251, PT ;  /* 0x000000fb0200720c */ /* 0x000fc60003f24070 */
[----:B------:R1:W-:Y:S01]  /*e1d0*/  STL [R1+0x394], R242 ;  /* 0x000394f201007387 */ /* 0x0003e20000100800 */
[--C-:B------:R-:W-:Y:S02]  /*e1e0*/  @!P5 IMAD.IADD R252, R252, 0x1, -R2.reuse ;  /* 0x00000001fcfcd824 */ /* 0x100fe400078e0a02 */
[--C-:B------:R-:W-:Y:S02]  /*e1f0*/  @!P2 IMAD.IADD R247, R247, 0x1, -R2.reuse ;  /* 0x00000001f7f7a824 */ /* 0x100fe400078e0a02 */
[--C-:B------:R-:W-:Y:S01]  /*e200*/  @!P4 IMAD.IADD R6, R6, 0x1, -R2.reuse ;  /* 0x000000010606c824 */ /* 0x100fe200078e0a02 */
[----:B-1----:R-:W4:Y:S01]  /*e210*/  LDL.LU R242, [R1+0x358] ;  /* 0x0003580001f27983 */ /* 0x002f220000300800 */
[----:B------:R-:W-:-:S03]  /*e220*/  @!P3 IMAD.IADD R249, R249, 0x1, -R2 ;  /* 0x00000001f9f9b824 */ /* 0x000fc600078e0a02 */
[----:B------:R-:W4:Y:S01]  /*e230*/  LDL.LU R244, [R1+0x354] ;  /* 0x0003540001f47983 */ /* 0x000f220000300800 */
[----:B------:R-:W-:Y:S01]  /*e240*/  @!P6 IMAD.IADD R250, R250, 0x1, -R2 ;  /* 0x00000001fafae824 */ /* 0x000fe200078e0a02 */
[C---:B------:R-:W-:Y:S02]  /*e250*/  ISETP.GT.U32.AND P6, PT, R2.reuse, R252, PT ;  /* 0x000000fc0200720c */ /* 0x040fe40003fc4070 */
[----:B------:R-:W-:Y:S01]  /*e260*/  STL [R1+0x390], R245 ;  /* 0x000390f501007387 */ /* 0x000fe20000100800 */
[----:B------:R-:W-:-:S03]  /*e270*/  ISETP.GT.U32.AND P4, PT, R2, R6, PT ;  /* 0x000000060200720c */ /* 0x000fc60003f84070 */
[----:B------:R-:W-:Y:S01]  /*e280*/  STL [R1+0x38c], R246 ;  /* 0x00038cf601007387 */ /* 0x000fe20000100800 */
[----:B------:R-:W-:-:S03]  /*e290*/  @!P1 IMAD.IADD R251, R251, 0x1, -R2 ;  /* 0x00000001fbfb9824 */ /* 0x000fc600078e0a02 */
[----:B------:R-:W-:Y:S04]  /*e2a0*/  STL [R1+0x388], R247 ;  /* 0x000388f701007387 */ /* 0x000fe80000100800 */
[----:B------:R1:W-:Y:S01]  /*e2b0*/  STL [R1+0x384], R249 ;  /* 0x000384f901007387 */ /* 0x0003e20000100800 */
[----:B------:R-:W-:-:S03]  /*e2c0*/  @!P6 IMAD.IADD R252, R252, 0x1, -R2 ;  /* 0x00000001fcfce824 */ /* 0x000fc600078e0a02 */
[----:B-1----:R-:W4:Y:S04]  /*e2d0*/  LDL.LU R249, [R1+0x350] ;  /* 0x0003500001f97983 */ /* 0x002f280000300800 */
[----:B------:R1:W-:Y:S01]  /*e2e0*/  STL [R1+0x380], R250 ;  /* 0x000380fa01007387 */ /* 0x0003e20000100800 */
[----:B------:R-:W-:-:S03]  /*e2f0*/  @!P4 IMAD.IADD R6, R6, 0x1, -R2 ;  /* 0x000000010606c824 */ /* 0x000fc600078e0a02 */
[----:B-1----:R-:W4:Y:S04]  /*e300*/  LDL.LU R250, [R1+0x34c] ;  /* 0x00034c0001fa7983 */ /* 0x002f280000300800 */
[----:B------:R1:W-:Y:S04]  /*e310*/  STL [R1+0x37c], R251 ;  /* 0x00037cfb01007387 */ /* 0x0003e80000100800 */
[----:B-1----:R-:W4:Y:S04]  /*e320*/  LDL.LU R251, [R1+0x348] ;  /* 0x0003480001fb7983 */ /* 0x002f280000300800 */
[----:B------:R1:W-:Y:S04]  /*e330*/  STL [R1+0x378], R252 ;  /* 0x000378fc01007387 */ /* 0x0003e80000100800 */
[----:B------:R1:W-:Y:S04]  /*e340*/  STL [R1+0x374], R6 ;  /* 0x0003740601007387 */ /* 0x0003e80000100800 */
[----:B------:R-:W4:Y:S04]  /*e350*/  LDL.LU R245, [R1+0x344] ;  /* 0x0003440001f57983 */ /* 0x000f280000300800 */
[----:B-1----:R-:W4:Y:S04]  /*e360*/  LDL.LU R252, [R1+0x340] ;  /* 0x0003400001fc7983 */ /* 0x002f280000300800 */
[----:B------:R-:W4:Y:S04]  /*e370*/  LDL.LU R6, [R1+0x33c] ;  /* 0x00033c0001067983 */ /* 0x000f280000300800 */
[----:B------:R-:W4:Y:S04]  /*e380*/  LDL.LU R246, [R1+0x338] ;  /* 0x0003380001f67983 */ /* 0x000f280000300800 */
[----:B------:R-:W4:Y:S01]  /*e390*/  LDL.LU R247, [R1+0x334] ;  /* 0x0003340001f77983 */ /* 0x000f220000300800 */
[----:B---3--:R-:W-:-:S02]  /*e3a0*/  ISETP.GT.U32.AND P0, PT, R2, R248, PT ;  /* 0x000000f80200720c */ /* 0x008fc40003f04070 */
[C---:B--2---:R-:W-:Y:S02]  /*e3b0*/  ISETP.GT.U32.AND P2, PT, R2.reuse, R241, PT ;  /* 0x000000f10200720c */ /* 0x044fe40003f44070 */
[C---:B------:R-:W-:Y:S02]  /*e3c0*/  ISETP.GT.U32.AND P3, PT, R2.reuse, R240, PT ;  /* 0x000000f00200720c */ /* 0x040fe40003f64070 */
[----:B----4-:R-:W-:-:S07]  /*e3d0*/  ISETP.GT.U32.AND P5, PT, R2, R229, PT ;  /* 0x000000e50200720c */ /* 0x010fce0003fa4070 */
[--C-:B------:R-:W-:Y:S02]  /*e3e0*/  @!P0 IMAD.IADD R248, R248, 0x1, -R2.reuse ;  /* 0x00000001f8f88824 */ /* 0x100fe400078e0a02 */
[----:B------:R-:W-:-:S03]  /*e3f0*/  @!P2 IMAD.IADD R241, R241, 0x1, -R2 ;  /* 0x00000001f1f1a824 */ /* 0x000fc600078e0a02 */
[----:B------:R-:W-:Y:S01]  /*e400*/  ISETP.GT.U32.AND P6, PT, R2, R248, PT ;  /* 0x000000f80200720c */ /* 0x000fe20003fc4070 */
[--C-:B------:R-:W-:Y:S01]  /*e410*/  @!P3 IMAD.IADD R240, R240, 0x1, -R2.reuse ;  /* 0x00000001f0f0b824 */ /* 0x100fe200078e0a02 */
[----:B------:R-:W-:Y:S01]  /*e420*/  ISETP.GT.U32.AND P4, PT, R2, R241, PT ;  /* 0x000000f10200720c */ /* 0x000fe20003f84070 */
[----:B------:R-:W-:-:S03]  /*e430*/  @!P5 IMAD.IADD R229, R229, 0x1, -R2 ;  /* 0x00000001e5e5d824 */ /* 0x000fc600078e0a02 */
[----:B------:R-:W-:-:S07]  /*e440*/  ISETP.GT.U32.AND P5, PT, R2, R240, PT ;  /* 0x000000f00200720c */ /* 0x000fce0003fa4070 */
[--C-:B------:R-:W-:Y:S02]  /*e450*/  @!P6 IMAD.IADD R248, R248, 0x1, -R2.reuse ;  /* 0x00000001f8f8e824 */ /* 0x100fe400078e0a02 */
[----:B------:R-:W-:-:S03]  /*e460*/  @!P4 IMAD.IADD R241, R241, 0x1, -R2 ;  /* 0x00000001f1f1c824 */ /* 0x000fc600078e0a02 */
[----:B------:R1:W-:Y:S01]  /*e470*/  STL [R1+0x370], R248 ;  /* 0x000370f801007387 */ /* 0x0003e20000100800 */
[----:B------:R-:W-:-:S03]  /*e480*/  @!P5 IMAD.IADD R240, R240, 0x1, -R2 ;  /* 0x00000001f0f0d824 */ /* 0x000fc600078e0a02 */
[----:B-1----:R-:W2:Y:S04]  /*e490*/  LDL.LU R248, [R1+0x330] ;  /* 0x0003300001f87983 */ /* 0x002ea80000300800 */
[----:B------:R-:W-:Y:S04]  /*e4a0*/  STL [R1+0x36c], R241 ;  /* 0x00036cf101007387 */ /* 0x000fe80000100800 */
[----:B------:R1:W-:Y:S02]  /*e4b0*/  STL [R1+0x368], R240 ;  /* 0x000368f001007387 */ /* 0x0003e40000100800 */
[----:B-1----:R-:W-:-:S02]  /*e4c0*/  IMAD.MOV.U32 R240, RZ, RZ, R238 ;  /* 0x000000fffff07224 */ /* 0x002fc400078e00ee */
[----:B------:R-:W-:Y:S02]  /*e4d0*/  IMAD.MOV.U32 R238, RZ, RZ, R231 ;  /* 0x000000ffffee7224 */ /* 0x000fe400078e00e7 */
[----:B------:R-:W3:Y:S04]  /*e4e0*/  LDL.LU R231, [R1+0x32c] ;  /* 0x00032c0001e77983 */ /* 0x000ee80000300800 */
[----:B------:R-:W4:Y:S01]  /*e4f0*/  LDL.LU R241, [R1+0x328] ;  /* 0x0003280001f17983 */ /* 0x000f220000300800 */
[C---:B------:R-:W-:Y:S02]  /*e500*/  ISETP.GT.U32.AND P1, PT, R2.reuse, R228, PT ;  /* 0x000000e40200720c */ /* 0x040fe40003f24070 */
[----:B------:R-:W-:-:S11]  /*e510*/  ISETP.GT.U32.AND P0, PT, R2, R5, PT ;  /* 0x000000050200720c */ /* 0x000fd60003f04070 */
[--C-:B------:R-:W-:Y:S01]  /*e520*/  @!P1 IMAD.IADD R228, R228, 0x1, -R2.reuse ;  /* 0x00000001e4e49824 */ /* 0x100fe200078e0a02 */
[C---:B------:R-:W-:Y:S02]  /*e530*/  ISETP.GT.U32.AND P1, PT, R2.reuse, R229, PT ;  /* 0x000000e50200720c */ /* 0x040fe40003f24070 */
[C---:B------:R-:W-:Y:S02]  /*e540*/  ISETP.GT.U32.AND P2, PT, R2.reuse, R242, PT ;  /* 0x000000f20200720c */ /* 0x040fe40003f44070 */
[----:B------:R-:W-:Y:S01]  /*e550*/  ISETP.GT.U32.AND P3, PT, R2, R244, PT ;  /* 0x000000f40200720c */ /* 0x000fe20003f64070 */
[----:B------:R-:W-:-:S08]  /*e560*/  @!P0 IMAD.IADD R5, R5, 0x1, -R2 ;  /* 0x0000000105058824 */ /* 0x000fd000078e0a02 */
[--C-:B------:R-:W-:Y:S02]  /*e570*/  @!P1 IMAD.IADD R229, R229, 0x1, -R2.reuse ;  /* 0x00000001e5e59824 */ /* 0x100fe400078e0a02 */
[--C-:B------:R-:W-:Y:S01]  /*e580*/  @!P2 IMAD.IADD R242, R242, 0x1, -R2.reuse ;  /* 0x00000001f2f2a824 */ /* 0x100fe200078e0a02 */
[----:B------:R-:W-:Y:S01]  /*e590*/  ISETP.GT.U32.AND P2, PT, R2, R228, PT ;  /* 0x000000e40200720c */ /* 0x000fe20003f44070 */
[----:B------:R-:W-:Y:S01]  /*e5a0*/  @!P3 IMAD.IADD R244, R244, 0x1, -R2 ;  /* 0x00000001f4f4b824 */ /* 0x000fe200078e0a02 */
[C---:B------:R-:W-:Y:S02]  /*e5b0*/  ISETP.GT.U32.AND P3, PT, R2.reuse, R5, PT ;  /* 0x000000050200720c */ /* 0x040fe40003f64070 */
[C---:B------:R-:W-:Y:S02]  /*e5c0*/  ISETP.GT.U32.AND P4, PT, R2.reuse, R242, PT ;  /* 0x000000f20200720c */ /* 0x040fe40003f84070 */
[C---:B------:R-:W-:Y:S02]  /*e5d0*/  ISETP.GT.U32.AND P0, PT, R2.reuse, R249, PT ;  /* 0x000000f90200720c */ /* 0x040fe40003f04070 */
[----:B------:R-:W-:-:S05]  /*e5e0*/  ISETP.GT.U32.AND P6, PT, R2, R244, PT ;  /* 0x000000f40200720c */ /* 0x000fca0003fc4070 */
[----:B------:R-:W-:Y:S01]  /*e5f0*/  @!P2 IMAD.IADD R228, R228, 0x1, -R2 ;  /* 0x00000001e4e4a824 */ /* 0x000fe200078e0a02 */
[----:B------:R-:W-:-:S05]  /*e600*/  ISETP.GT.U32.AND P5, PT, R2, R250, PT ;  /* 0x000000fa0200720c */ /* 0x000fca0003fa4070 */
[--C-:B------:R-:W-:Y:S01]  /*e610*/  @!P0 IMAD.IADD R249, R249, 0x1, -R2.reuse ;  /* 0x00000001f9f98824 */ /* 0x100fe200078e0a02 */
[----:B------:R-:W-:Y:S01]  /*e620*/  ISETP.GT.U32.AND P1, PT, R2, R251, PT ;  /* 0x000000fb0200720c */ /* 0x000fe20003f24070 */
[----:B------:R-:W-:-:S03]  /*e630*/  @!P3 IMAD.IADD R5, R5, 0x1, -R2 ;  /* 0x000000010505b824 */ /* 0x000fc600078e0a02 */
[----:B------:R-:W-:Y:S01]  /*e640*/  ISETP.GT.U32.AND P2, PT, R2, R249, PT ;  /* 0x000000f90200720c */ /* 0x000fe20003f44070 */
[----:B------:R1:W-:Y:S01]  /*e650*/  STL [R1+0x364], R229 ;  /* 0x000364e501007387 */ /* 0x0003e20000100800 */
[--C-:B------:R-:W-:Y:S02]  /*e660*/  @!P4 IMAD.IADD R242, R242, 0x1, -R2.reuse ;  /* 0x00000001f2f2c824 */ /* 0x100fe400078e0a02 */
[--C-:B------:R-:W-:Y:S02]  /*e670*/  @!P5 IMAD.IADD R250, R250, 0x1, -R2.reuse ;  /* 0x00000001fafad824 */ /* 0x100fe400078e0a02 */
[--C-:B------:R-:W-:Y:S01]  /*e680*/  @!P6 IMAD.IADD R244, R244, 0x1, -R2.reuse ;  /* 0x00000001f4f4e824 */ /* 0x100fe200078e0a02 */
[C---:B------:R-:W-:Y:S02]  /*e690*/  ISETP.GT.U32.AND P0, PT, R2.reuse, R245, PT ;  /* 0x000000f50200720c */ /* 0x040fe40003f04070 */
[----:B------:R-:W-:Y:S01]  /*e6a0*/  @!P1 IMAD.IADD R251, R251, 0x1, -R2 ;  /* 0x00000001fbfb9824 */ /* 0x000fe200078e0a02 */
[----:B-1----:R-:W4:Y:S01]  /*e6b0*/  LDL.LU R229, [R1+0x1e3c] ;  /* 0x001e3c0001e57983 */ /* 0x002f220000300800 */
[----:B------:R-:W-:-:S03]  /*e6c0*/  ISETP.GT.U32.AND P3, PT, R2, R252, PT ;  /* 0x000000fc0200720c */ /* 0x000fc60003f64070 */
[----:B------:R1:W-:Y:S01]  /*e6d0*/  STL [R1+0x360], R228 ;  /* 0x000360e401007387 */ /* 0x0003e20000100800 */
[C---:B------:R-:W-:Y:S02]  /*e6e0*/  ISETP.GT.U32.AND P6, PT, R2.reuse, R250, PT ;  /* 0x000000fa0200720c */ /* 0x040fe40003fc4070 */
[C---:B------:R-:W-:Y:S02]  /*e6f0*/  ISETP.GT.U32.AND P4, PT, R2.reuse, R6, PT ;  /* 0x000000060200720c */ /* 0x040fe40003f84070 */
[C---:B------:R-:W-:Y:S01]  /*e700*/  ISETP.GT.U32.AND P1, PT, R2.reuse, R251, PT ;  /* 0x000000fb0200720c */ /* 0x040fe20003f24070 */
[----:B-1----:R-:W4:Y:S04]  /*e710*/  LDL.LU R228, [R1+0x1e38] ;  /* 0x001e380001e47983 */ /* 0x002f280000300800 */
[----:B------:R-:W-:Y:S04]  /*e720*/  STL [R1+0x35c], R5 ;  /* 0x00035c0501007387 */ /* 0x000fe80000100800 */
[----:B------:R1:W-:Y:S01]  /*e730*/  STL [R1+0x358], R242 ;  /* 0x000358f201007387 */ /* 0x0003e20000100800 */
[C---:B------:R-:W-:Y:S01]  /*e740*/  ISETP.GT.U32.AND P5, PT, R2.reuse, R246, PT ;  /* 0x000000f60200720c */ /* 0x040fe20003fa4070 */
[--C-:B------:R-:W-:Y:S01]  /*e750*/  @!P2 IMAD.IADD R249, R249, 0x1, -R2.reuse ;  /* 0x00000001f9f9a824 */ /* 0x100fe200078e0a02 */
[----:B------:R-:W-:Y:S01]  /*e760*/  ISETP.GT.U32.AND P2, PT, R2, R247, PT ;  /* 0x000000f70200720c */ /* 0x000fe20003f44070 */
[----:B-1----:R-:W4:Y:S01]  /*e770*/  LDL.LU R242, [R1+0x324] ;  /* 0x0003240001f27983 */ /* 0x002f220000300800 */
[--C-:B------:R-:W-:Y:S01]  /*e780*/  @!P0 IMAD.IADD R245, R245, 0x1, -R2.reuse ;  /* 0x00000001f5f58824 */ /* 0x100fe200078e0a02 */
[----:B------:R-:W-:Y:S01]  /*e790*/  IABS R223, R223 ;  /* 0x000000df00df7213 */ /* 0x000fe20000000000 */
[----:B------:R-:W-:-:S02]  /*e7a0*/  @!P3 IMAD.IADD R252, R252, 0x1, -R2 ;  /* 0x00000001fcfcb824 */ /* 0x000fc400078e0a02 */
[--C-:B------:R-:W-:Y:S02]  /*e7b0*/  @!P4 IMAD.IADD R6, R6, 0x1, -R2.reuse ;  /* 0x000000010606c824 */ /* 0x100fe400078e0a02 */
[--C-:B------:R-:W-:Y:S01]  /*e7c0*/  @!P6 IMAD.IADD R250, R250, 0x1, -R2.reuse ;  /* 0x00000001fafae824 */ /* 0x100fe200078e0a02 */
[C---:B------:R-:W-:Y:S01]  /*e7d0*/  ISETP.GT.U32.AND P6, PT, R2.reuse, R245, PT ;  /* 0x000000f50200720c */ /* 0x040fe20003fc4070 */
[--C-:B------:R-:W-:Y:S01]  /*e7e0*/  @!P1 IMAD.IADD R251, R251, 0x1, -R2.reuse ;  /* 0x00000001fbfb9824 */ /* 0x100fe200078e0a02 */
[----:B------:R-:W-:Y:S01]  /*e7f0*/  ISETP.GT.U32.AND P1, PT, R2, R252, PT ;  /* 0x000000fc0200720c */ /* 0x000fe20003f24070 */
[----:B------:R-:W-:Y:S01]  /*e800*/  IMAD.HI.U32 R225, R4, R223, RZ ;  /* 0x000000df04e17227 */ /* 0x000fe200078e00ff */
[----:B------:R-:W-:Y:S03]  /*e810*/  STL [R1+0x354], R244 ;  /* 0x000354f401007387 */ /* 0x000fe60000100800 */
[--C-:B------:R-:W-:Y:S01]  /*e820*/  @!P5 IMAD.IADD R246, R246, 0x1, -R2.reuse ;  /* 0x00000001f6f6d824 */ /* 0x100fe200078e0a02 */
[----:B------:R1:W-:Y:S01]  /*e830*/  STL [R1+0x350], R249 ;  /* 0x000350f901007387 */ /* 0x0003e20000100800 */
[----:B------:R-:W-:Y:S01]  /*e840*/  IMAD.MOV R225, RZ, RZ, -R225 ;  /* 0x000000ffffe17224 */ /* 0x000fe200078e0ae1 */
[----:B------:R-:W-:Y:S01]  /*e850*/  ISETP.GT.U32.AND P5, PT, R2, R6, PT ;  /* 0x000000060200720c */ /* 0x000fe20003fa4070 */
[----:B------:R-:W-:-:S02]  /*e860*/  @!P2 IMAD.IADD R247, R247, 0x1, -R2 ;  /* 0x00000001f7f7a824 */ /* 0x000fc400078e0a02 */
[----:B------:R-:W-:Y:S01]  /*e870*/  IMAD R223, R2, R225, R223 ;  /* 0x000000e102df7224 */ /* 0x000fe200078e02df */
[----:B-1----:R-:W4:Y:S04]  /*e880*/  LDL.LU R249, [R1+0x318] ;  /* 0x0003180001f97983 */ /* 0x002f280000300800 */
[----:B------:R1:W-:Y:S04]  /*e890*/  STL [R1+0x34c], R250 ;  /* 0x00034cfa01007387 */ /* 0x0003e80000100800 */
[----:B------:R1:W-:Y:S01]  /*e8a0*/  STL [R1+0x348], R251 ;  /* 0x000348fb01007387 */ /* 0x0003e20000100800 */
[----:B------:R-:W-:Y:S01]  /*e8b0*/  VIADD R225, R0, 0x1dd ;  /* 0x000001dd00e17836 */ /* 0x000fe20000000000 */
[----:B------:R-:W-:-:S02]  /*e8c0*/  ISETP.GT.U32.AND P2, PT, R2, R246, PT ;  /* 0x000000f60200720c */ /* 0x000fc40003f44070 */
[----:B-1----:R-:W4:Y:S01]  /*e8d0*/  LDL.LU R250, [R1+0x314] ;  /* 0x0003140001fa7983 */ /* 0x002f220000300800 */
[----:B------:R-:W-:-:S03]  /*e8e0*/  VIADD R5, R0, 0x1de ;  /* 0x000001de00057836 */ /* 0x000fc60000000000 */
[----:B------:R-:W4:Y:S01]  /*e8f0*/  LDL.LU R251, [R1+0x310] ;  /* 0x0003100001fb7983 */ /* 0x000f220000300800 */
[--C-:B------:R-:W-:Y:S02]  /*e900*/  @!P6 IMAD.IADD R245, R245, 0x1, -R2.reuse ;  /* 0x00000001f5f5e824 */ /* 0x100fe400078e0a02 */
[--C-:B------:R-:W-:Y:S01]  /*e910*/  @!P1 IMAD.IADD R252, R252, 0x1, -R2.reuse ;  /* 0x00000001fcfc9824 */ /* 0x100fe200078e0a02 */
[----:B------:R-:W-:Y:S01]  /*e920*/  STL [R1+0x5bc], R225 ;  /* 0x0005bce101007387 */ /* 0x000fe20000100800 */
[----:B------:R-:W-:-:S03]  /*e930*/  @!P5 IMAD.IADD R6, R6, 0x1, -R2 ;  /* 0x000000010606d824 */ /* 0x000fc600078e0a02 */
[----:B------:R-:W-:Y:S04]  /*e940*/  STL [R1+0x5c8], R5 ;  /* 0x0005c80501007387 */ /* 0x000fe80000100800 */
[----:B------:R-:W4:Y:S04]  /*e950*/  LDL.LU R244, [R1+0x308] ;  /* 0x0003080001f47983 */ /* 0x000f280000300800 */
[----:B------:R1:W-:Y:S01]  /*e960*/  STL [R1+0x344], R245 ;  /* 0x000344f501007387 */ /* 0x0003e20000100800 */
[----:B------:R-:W-:-:S03]  /*e970*/  @!P2 IMAD.IADD R246, R246, 0x1, -R2 ;  /* 0x00000001f6f6a824 */ /* 0x000fc600078e0a02 */
[----:B-1----:R-:W4:Y:S04]  /*e980*/  LDL.LU R245, [R1+0x304] ;  /* 0x0003040001f57983 */ /* 0x002f280000300800 */
[----:B------:R1:W-:Y:S04]  /*e990*/  STL [R1+0x340], R252 ;  /* 0x000340fc01007387 */ /* 0x0003e80000100800 */
[----:B-1----:R-:W4:Y:S04]  /*e9a0*/  LDL.LU R252, [R1+0x300] ;  /* 0x0003000001fc7983 */ /* 0x002f280000300800 */
[----:B------:R1:W-:Y:S04]  /*e9b0*/  STL [R1+0x33c], R6 ;  /* 0x00033c0601007387 */ /* 0x0003e80000100800 */
[----:B-1----:R-:W4:Y:S01]  /*e9c0*/  LDL.LU R6, [R1+0x2fc] ;  /* 0x0002fc0001067983 */ /* 0x002f220000300800 */
[----:B--2---:R-:W-:-:S02]  /*e9d0*/  ISETP.GT.U32.AND P0, PT, R2, R248, PT ;  /* 0x000000f80200720c */ /* 0x004fc40003f04070 */
[C---:B---3--:R-:W-:Y:S02]  /*e9e0*/  ISETP.GT.U32.AND P3, PT, R2.reuse, R231, PT ;  /* 0x000000e70200720c */ /* 0x048fe40003f64070 */
[----:B----4-:R-:W-:-:S09]  /*e9f0*/  ISETP.GT.U32.AND P4, PT, R2, R241, PT ;  /* 0x000000f10200720c */ /* 0x010fd20003f84070 */
[--C-:B------:R-:W-:Y:S02]  /*ea00*/  @!P0 IMAD.IADD R248, R248, 0x1, -R2.reuse ;  /* 0x00000001f8f88824 */ /* 0x100fe400078e0a02 */
[--C-:B------:R-:W-:Y:S01]  /*ea10*/  @!P3 IMAD.IADD R231, R231, 0x1, -R2.reuse ;  /* 0x00000001e7e7b824 */ /* 0x100fe200078e0a02 */
[C---:B------:R-:W-:Y:S01]  /*ea20*/  ISETP.GT.U32.AND P3, PT, R2.reuse, R247, PT ;  /* 0x000000f70200720c */ /* 0x040fe20003f64070 */
[--C-:B------:R-:W-:Y:S01]  /*ea30*/  @!P4 IMAD.IADD R241, R241, 0x1, -R2.reuse ;  /* 0x00000001f1f1c824 */ /* 0x100fe200078e0a02 */
[C---:B------:R-:W-:Y:S02]  /*ea40*/  ISETP.GT.U32.AND P4, PT, R2.reuse, R248, PT ;  /* 0x000000f80200720c */ /* 0x040fe40003f84070 */
[----:B------:R-:W-:Y:S01]  /*ea50*/  ISETP.GT.U32.AND P1, PT, R2, R231, PT ;  /* 0x000000e70200720c */ /* 0x000fe20003f24070 */
[----:B------:R-:W-:Y:S08]  /*ea60*/  STL [R1+0x338], R246 ;  /* 0x000338f601007387 */ /* 0x000ff00000100800 */
[----:B------:R-:W-:-:S02]  /*ea70*/  @!P3 IMAD.IADD R247, R247, 0x1, -R2 ;  /* 0x00000001f7f7b824 */ /* 0x000fc400078e0a02 */
[--C-:B------:R-:W-:Y:S02]  /*ea80*/  @!P4 IMAD.IADD R248, R248, 0x1, -R2.reuse ;  /* 0x00000001f8f8c824 */ /* 0x100fe400078e0a02 */
[----:B------:R-:W-:Y:S01]  /*ea90*/  @!P1 IMAD.IADD R231, R231, 0x1, -R2 ;  /* 0x00000001e7e79824 */ /* 0x000fe200078e0a02 */
[----:B------:R-:W-:Y:S04]  /*eaa0*/  STL [R1+0x334], R247 ;  /* 0x000334f701007387 */ /* 0x000fe80000100800 */
[----:B------:R-:W-:Y:S04]  /*eab0*/  STL [R1+0x330], R248 ;  /* 0x000330f801007387 */ /* 0x000fe80000100800 */
[----:B------:R1:W-:Y:S04]  /*eac0*/  STL [R1+0x32c], R231 ;  /* 0x00032ce701007387 */ /* 0x0003e80000100800 */
[----:B-1----:R-:W2:Y:S01]  /*ead0*/  LDL.LU R231, [R1+0x2f8] ;  /* 0x0002f80001e77983 */ /* 0x002ea20000300800 */
[----:B------:R-:W-:-:S02]  /*eae0*/  ISETP.GT.U32.AND P5, PT, R2, R240, PT ;  /* 0x000000f00200720c */ /* 0x000fc40003fa4070 */
[C---:B------:R-:W-:Y:S02]  /*eaf0*/  ISETP.GT.U32.AND P2, PT, R2.reuse, R238, PT ;  /* 0x000000ee0200720c */ /* 0x040fe40003f44070 */
[----:B------:R-:W-:-:S09]  /*eb00*/  ISETP.GT.U32.AND P6, PT, R2, R241, PT ;  /* 0x000000f10200720c */ /* 0x000fd20003fc4070 */
[--C-:B------:R-:W-:Y:S02]  /*eb10*/  @!P5 IMAD.IADD R240, R240, 0x1, -R2.reuse ;  /* 0x00000001f0f0d824 */ /* 0x100fe400078e0a02 */
[--C-:B------:R-:W-:Y:S02]  /*eb20*/  @!P2 IMAD.IADD R238, R238, 0x1, -R2.reuse ;  /* 0x00000001eeeea824 */ /* 0x100fe400078e0a02 */
[--C-:B------:R-:W-:Y:S01]  /*eb30*/  @!P6 IMAD.IADD R241, R241, 0x1, -R2.reuse ;  /* 0x00000001f1f1e824 */ /* 0x100fe200078e0a02 */
[C---:B------:R-:W-:Y:S02]  /*eb40*/  ISETP.GT.U32.AND P6, PT, R2.reuse, R240, PT ;  /* 0x000000f00200720c */ /* 0x040fe40003fc4070 */
[----:B------:R-:W-:Y:S02]  /*eb50*/  ISETP.GT.U32.AND P2, PT, R2, R238, PT ;  /* 0x000000ee0200720c */ /* 0x000fe40003f44070 */
[----:B------:R1:W-:Y:S04]  /*eb60*/  STL [R1+0x328], R241 ;  /* 0x000328f101007387 */ /* 0x0003e80000100800 */
[----:B------:R-:W3:Y:S04]  /*eb70*/  LDL.LU R246, [R1+0x2f4] ;  /* 0x0002f40001f67983 */ /* 0x000ee80000300800 */
[----:B------:R-:W4:Y:S01]  /*eb80*/  LDL.LU R247, [R1+0x2f0] ;  /* 0x0002f00001f77983 */ /* 0x000f220000300800 */
[----:B------:R-:W-:-:S02]  /*eb90*/  @!P6 IMAD.IADD R240, R240, 0x1, -R2 ;  /* 0x00000001f0f0e824 */ /* 0x000fc400078e0a02 */
[----:B------:R-:W-:Y:S02]  /*eba0*/  @!P2 IMAD.IADD R238, R238, 0x1, -R2 ;  /* 0x00000001eeeea824 */ /* 0x000fe400078e0a02 */
[----:B------:R-:W-:-:S04]  /*ebb0*/  IMAD.HI.U32 R226, R4, R224, RZ ;  /* 0x000000e004e27227 */ /* 0x000fc800078e00ff */
[----:B------:R-:W-:-:S04]  /*ebc0*/  IMAD.MOV R226, RZ, RZ, -R226 ;  /* 0x000000ffffe27224 */ /* 0x000fc800078e0ae2 */
[C---:B------:R-:W-:Y:S01]  /*ebd0*/  IMAD R224, R2.reuse, R226, R224 ;  /* 0x000000e202e07224 */ /* 0x040fe200078e02e0 */
[----:B------:R-:W-:-:S13]  /*ebe0*/  ISETP.GT.U32.AND P0, PT, R2, R242, PT ;  /* 0x000000f20200720c */ /* 0x000fda0003f04070 */
[----:B------:R-:W-:-:S05]  /*ebf0*/  @!P0 IMAD.IADD R242, R242, 0x1, -R2 ;  /* 0x00000001f2f28824 */ /* 0x000fca00078e0a02 */
[C---:B------:R-:W-:Y:S02]  /*ec00*/  ISETP.GT.U32.AND P3, PT, R2.reuse, R242, PT ;  /* 0x000000f20200720c */ /* 0x040fe40003f64070 */
[C---:B------:R-:W-:Y:S02]  /*ec10*/  ISETP.GT.U32.AND P0, PT, R2.reuse, R249, PT ;  /* 0x000000f90200720c */ /* 0x040fe40003f04070 */
[C---:B------:R-:W-:Y:S02]  /*ec20*/  ISETP.GT.U32.AND P5, PT, R2.reuse, R228, PT ;  /* 0x000000e40200720c */ /* 0x040fe40003fa4070 */
[C---:B------:R-:W-:Y:S02]  /*ec30*/  ISETP.GT.U32.AND P4, PT, R2.reuse, R250, PT ;  /* 0x000000fa0200720c */ /* 0x040fe40003f84070 */
[----:B------:R-:W-:-:S05]  /*ec40*/  ISETP.GT.U32.AND P1, PT, R2, R251, PT ;  /* 0x000000fb0200720c */ /* 0x000fca0003f24070 */
[--C-:B------:R-:W-:Y:S02]  /*ec50*/  @!P3 IMAD.IADD R242, R242, 0x1, -R2.reuse ;  /* 0x00000001f2f2b824 */ /* 0x100fe400078e0a02 */
[----:B------:R-:W-:-:S04]  /*ec60*/  @!P0 IMAD.IADD R249, R249, 0x1, -R2 ;  /* 0x00000001f9f98824 */ /* 0x000fc800078e0a02 */
[--C-:B------:R-:W-:Y:S01]  /*ec70*/  @!P4 IMAD.IADD R250, R250, 0x1, -R2.reuse ;  /* 0x00000001fafac824 */ /* 0x100fe200078e0a02 */
[C---:B------:R-:W-:Y:S01]  /*ec80*/  ISETP.GT.U32.AND P3, PT, R2.reuse, R244, PT ;  /* 0x000000f40200720c */ /* 0x040fe20003f64070 */
[----:B------:R-:W-:Y:S01]  /*ec90*/  @!P1 IMAD.IADD R251, R251, 0x1, -R2 ;  /* 0x00000001fbfb9824 */ /* 0x000fe200078e0a02 */
[----:B------:R-:W-:Y:S01]  /*eca0*/  STL [R1+0x324], R242 ;  /* 0x000324f201007387 */ /* 0x000fe20000100800 */
[C---:B------:R-:W-:Y:S02]  /*ecb0*/  ISETP.GT.U32.AND P6, PT, R2.reuse, R249, PT ;  /* 0x000000f90200720c */ /* 0x040fe40003fc4070 */
[C---:B------:R-:W-:Y:S01]  /*ecc0*/  ISETP.GT.U32.AND P2, PT, R2.reuse, R250, PT ;  /* 0x000000fa0200720c */ /* 0x040fe20003f44070 */
[----:B------:R-:W-:Y:S01]  /*ecd0*/  STL [R1+0x320], R240 ;  /* 0x000320f001007387 */ /* 0x000fe20000100800 */
[----:B------:R-:W-:-:S03]  /*ece0*/  ISETP.GT.U32.AND P0, PT, R2, R245, PT ;  /* 0x000000f50200720c */ /* 0x000fc60003f04070 */
[----:B------:R1:W-:Y:S01]  /*ecf0*/  STL [R1+0x31c], R238 ;  /* 0x00031cee01007387 */ /* 0x0003e20000100800 */
[----:B------:R-:W-:Y:S01]  /*ed00*/  @!P5 IMAD.IADD R228, R228, 0x1, -R2 ;  /* 0x00000001e4e4d824 */ /* 0x000fe200078e0a02 */
[C---:B------:R-:W-:Y:S02]  /*ed10*/  ISETP.GT.U32.AND P5, PT, R2.reuse, R251, PT ;  /* 0x000000fb0200720c */ /* 0x040fe40003fa4070 */
[----:B-1----:R-:W3:Y:S01]  /*ed20*/  LDL.LU R241, [R1+0x2ec] ;  /* 0x0002ec0001f17983 */ /* 0x002ee20000300800 */
[----:B------:R-:W-:Y:S01]  /*ed30*/  ISETP.GT.U32.AND P4, PT, R2, R252, PT ;  /* 0x000000fc0200720c */ /* 0x000fe20003f84070 */
[----:B------:R-:W-:Y:S02]  /*ed40*/  IMAD.MOV.U32 R238, RZ, RZ, R232 ;  /* 0x000000ffffee7224 */ /* 0x000fe400078e00e8 */
[----:B------:R-:W3:Y:S01]  /*ed50*/  LDL.LU R232, [R1+0x2e8] ;  /* 0x0002e80001e87983 */ /* 0x000ee20000300800 */
[--C-:B------:R-:W-:Y:S02]  /*ed60*/  @!P3 IMAD.IADD R244, R244, 0x1, -R2.reuse ;  /* 0x00000001f4f4b824 */ /* 0x100fe400078e0a02 */
[----:B------:R-:W-:Y:S01]  /*ed70*/  @!P0 IMAD.IADD R245, R245, 0x1, -R2 ;  /* 0x00000001f5f58824 */ /* 0x000fe200078e0a02 */
[----:B------:R-:W-:-:S06]  /*ed80*/  ISETP.GT.U32.AND P1, PT, R2, R6, PT ;  /* 0x000000060200720c */ /* 0x000fcc0003f24070 */
[--C-:B------:R-:W-:Y:S01]  /*ed90*/  @!P4 IMAD.IADD R252, R252, 0x1, -R2.reuse ;  /* 0x00000001fcfcc824 */ /* 0x100fe200078e0a02 */
[C---:B------:R-:W-:Y:S01]  /*eda0*/  ISETP.GT.U32.AND P3, PT, R2.reuse, R228, PT ;  /* 0x000000e40200720c */ /* 0x040fe20003f64070 */
[----:B------:R-:W3:Y:S01]  /*edb0*/  LDL.LU R242, [R1+0x2e4] ;  /* 0x0002e40001f27983 */ /* 0x000ee20000300800 */
[----:B------:R-:W-:Y:S01]  /*edc0*/  IABS R226, R5 ;  /* 0x0000000500e27213 */ /* 0x000fe20000000000 */
[--C-:B------:R-:W-:Y:S01]  /*edd0*/  @!P6 IMAD.IADD R249, R249, 0x1, -R2.reuse ;  /* 0x00000001f9f9e824 */ /* 0x100fe200078e0a02 */
[----:B------:R-:W-:Y:S01]  /*ede0*/  ISETP.GT.U32.AND P4, PT, R2, R244, PT ;  /* 0x000000f40200720c */ /* 0x000fe20003f84070 */
[----:B------:R-:W3:Y:S01]  /*edf0*/  LDL.LU R5, [R1+0x2e0] ;  /* 0x0002e00001057983 */ /* 0x000ee20000300800 */
[--C-:B------:R-:W-:Y:S01]  /*ee00*/  @!P2 IMAD.IADD R250, R250, 0x1, -R2.reuse ;  /* 0x00000001fafaa824 */ /* 0x100fe200078e0a02 */
[----:B------:R-:W-:Y:S01]  /*ee10*/  ISETP.GT.U32.AND P2, PT, R2, R252, PT ;  /* 0x000000fc0200720c */ /* 0x000fe20003f44070 */
[--C-:B------:R-:W-:Y:S01]  /*ee20*/  @!P5 IMAD.IADD R251, R251, 0x1, -R2.reuse ;  /* 0x00000001fbfbd824 */ /* 0x100fe200078e0a02 */
[----:B------:R-:W3:Y:S01]  /*ee30*/  LDL.LU R248, [R1+0x2dc] ;  /* 0x0002dc0001f87983 */ /* 0x000ee20000300800 */
[----:B------:R-:W-:Y:S01]  /*ee40*/  @!P1 IMAD.IADD R6, R6, 0x1, -R2 ;  /* 0x0000000106069824 */ /* 0x000fe200078e0a02 */
[----:B------:R-:W-:-:S02]  /*ee50*/  ISETP.GT.U32.AND P1, PT, R2, R245, PT ;  /* 0x000000f50200720c */ /* 0x000fc40003f24070 */
[----:B------:R1:W-:Y:S01]  /*ee60*/  STL [R1+0x318], R249 ;  /* 0x000318f901007387 */ /* 0x0003e20000100800 */
[--C-:B------:R-:W-:Y:S01]  /*ee70*/  @!P3 IMAD.IADD R228, R228, 0x1, -R2.reuse ;  /* 0x00000001e4e4b824 */ /* 0x100fe200078e0a02 */
[----:B------:R-:W-:Y:S02]  /*ee80*/  ISETP.GT.U32.AND P6, PT, R2, R6, PT ;  /* 0x000000060200720c */ /* 0x000fe40003fc4070 */
[--C-:B------:R-:W-:Y:S01]  /*ee90*/  @!P4 IMAD.IADD R244, R244, 0x1, -R2.reuse ;  /* 0x00000001f4f4c824 */ /* 0x100fe200078e0a02 */
[----:B-1----:R-:W3:Y:S04]  /*eea0*/  LDL.LU R249, [R1+0x2d8] ;  /* 0x0002d80001f97983 */ /* 0x002ee80000300800 */
[----:B------:R-:W-:Y:S04]  /*eeb0*/  STL [R1+0x314], R250 ;  /* 0x000314fa01007387 */ /* 0x000fe80000100800 */
[----:B------:R1:W-:Y:S01]  /*eec0*/  STL [R1+0x310], R251 ;  /* 0x000310fb01007387 */ /* 0x0003e20000100800 */
[----:B------:R-:W-:-:S02]  /*eed0*/  @!P1 IMAD.IADD R245, R245, 0x1, -R2 ;  /* 0x00000001f5f59824 */ /* 0x000fc400078e0a02 */
[--C-:B------:R-:W-:Y:S01]  /*eee0*/  @!P2 IMAD.IADD R252, R252, 0x1, -R2.reuse ;  /* 0x00000001fcfca824 */ /* 0x100fe200078e0a02 */
[----:B-1----:R-:W3:Y:S04]  /*eef0*/  LDL.LU R251, [R1+0x2d4] ;  /* 0x0002d40001fb7983 */ /* 0x002ee80000300800 */
[----:B------:R-:W3:Y:S04]  /*ef00*/  LDL.LU R250, [R1+0x2d0] ;  /* 0x0002d00001fa7983 */ /* 0x000ee80000300800 */
[----:B------:R-:W-:Y:S04]  /*ef10*/  STL [R1+0x30c], R228 ;  /* 0x00030ce401007387 */ /* 0x000fe80000100800 */
[----:B------:R-:W-:Y:S04]  /*ef20*/  STL [R1+0x308], R244 ;  /* 0x000308f401007387 */ /* 0x000fe80000100800 */
[----:B------:R-:W-:Y:S04]  /*ef30*/  STL [R1+0x304], R245 ;  /* 0x000304f501007387 */ /* 0x000fe80000100800 */
[----:B------:R1:W-:Y:S01]  /*ef40*/  STL [R1+0x300], R252 ;  /* 0x000300fc01007387 */ /* 0x0003e20000100800 */
[----:B------:R-:W-:-:S03]  /*ef50*/  @!P6 IMAD.IADD R6, R6, 0x1, -R2 ;  /* 0x000000010606e824 */ /* 0x000fc600078e0a02 */
[----:B-1----:R-:W3:Y:S01]  /*ef60*/  LDL.LU R252, [R1+0x2cc] ;  /* 0x0002cc0001fc7983 */ /* 0x002ee20000300800 */
[----:B--2---:R-:W-:-:S13]  /*ef70*/  ISETP.GT.U32.AND P0, PT, R2, R231, PT ;  /* 0x000000e70200720c */ /* 0x004fda0003f04070 */
[----:B------:R-:W-:-:S05]  /*ef80*/  @!P0 IMAD.IADD R231, R231, 0x1, -R2 ;  /* 0x00000001e7e78824 */ /* 0x000fca00078e0a02 */
[----:B------:R-:W-:Y:S01]  /*ef90*/  ISETP.GT.U32.AND P4, PT, R2, R231, PT ;  /* 0x000000e70200720c */ /* 0x000fe20003f84070 */
[----:B------:R1:W-:Y:S04]  /*efa0*/  STL [R1+0x2fc], R6 ;  /* 0x0002fc0601007387 */ /* 0x0003e80000100800 */
[----:B-1----:R-:W2:Y:S08]  /*efb0*/  LDL.LU R6, [R1+0x2c8] ;  /* 0x0002c80001067983 */ /* 0x002eb00000300800 */
[----:B------:R-:W-:-:S05]  /*efc0*/  @!P4 IMAD.IADD R231, R231, 0x1, -R2 ;  /* 0x00000001e7e7c824 */ /* 0x000fca00078e0a02 */
[----:B------:R1:W-:Y:S04]  /*efd0*/  STL [R1+0x2f8], R231 ;  /* 0x0002f8e701007387 */ /* 0x0003e80000100800 */
[----:B-1----:R-:W2:Y:S01]  /*efe0*/  LDL.LU R231, [R1+0x2c4] ;  /* 0x0002c40001e77983 */ /* 0x002ea20000300800 */
[C---:B----4-:R-:W-:Y:S02]  /*eff0*/  ISETP.GT.U32.AND P3, PT, R2.reuse, R247, PT ;  /* 0x000000f70200720c */ /* 0x050fe40003f64070 */
[----:B---3--:R-:W-:Y:S01]  /*f000*/  ISETP.GT.U32.AND P5, PT, R2, R246, PT ;  /* 0x000000f60200720c */ /* 0x008fe20003fa4070 */
[----:B------:R-:W3:Y:S10]  /*f010*/  LDL.LU R244, [R1+0x2c0] ;  /* 0x0002c00001f47983 */ /* 0x000ef40000300800 */
[----:B------:R-:W-:-:S02]  /*f020*/  @!P3 IMAD.IADD R247, R247, 0x1, -R2 ;  /* 0x00000001f7f7b824 */ /* 0x000fc400078e0a02 */
[----:B------:R-:W-:-:S03]  /*f030*/  @!P5 IMAD.IADD R246, R246, 0x1, -R2 ;  /* 0x00000001f6f6d824 */ /* 0x000fc600078e0a02 */
[C---:B------:R-:W-:Y:S02]  /*f040*/  ISETP.GT.U32.AND P3, PT, R2.reuse, R247, PT ;  /* 0x000000f70200720c */ /* 0x040fe40003f64070 */
[----:B------:R-:W-:-:S11]  /*f050*/  ISETP.GT.U32.AND P6, PT, R2, R246, PT ;  /* 0x000000f60200720c */ /* 0x000fd60003fc4070 */
[--C-:B------:R-:W-:Y:S02]  /*f060*/  @!P3 IMAD.IADD R247, R247, 0x1, -R2.reuse ;  /* 0x00000001f7f7b824 */ /* 0x100fe400078e0a02 */
[----:B------:R-:W-:Y:S01]  /*f070*/  @!P6 IMAD.IADD R246, R246, 0x1, -R2 ;  /* 0x00000001f6f6e824 */ /* 0x000fe200078e0a02 */
[----:B------:R-:W-:-:S04]  /*f080*/  IABS R225, R225 ;  /* 0x000000e100e17213 */ /* 0x000fc80000000000 */
[----:B------:R-:W-:Y:S04]  /*f090*/  STL [R1+0x2f4], R246 ;  /* 0x0002f4f601007387 */ /* 0x000fe80000100800 */
[----:B------:R1:W-:Y:S01]  /*f0a0*/  STL [R1+0x2f0], R247 ;  /* 0x0002f0f701007387 */ /* 0x0003e20000100800 */
[----:B------:R-:W-:-:S03]  /*f0b0*/  IMAD.MOV.U32 R240, RZ, RZ, R237 ;  /* 0x000000fffff07224 */ /* 0x000fc600078e00ed */
[----:B------:R-:W4:Y:S01]  /*f0c0*/  LDL.LU R245, [R1+0x2bc] ;  /* 0x0002bc0001f57983 */ /* 0x000f220000300800 */
[----:B------:R-:W-:-:S03]  /*f0d0*/  IMAD.MOV.U32 R237, RZ, RZ, R236 ;  /* 0x000000ffffed7224 */ /* 0x000fc600078e00ec */
[----:B-1----:R-:W3:Y:S01]  /*f0e0*/  LDL.LU R247, [R1+0x2b8] ;  /* 0x0002b80001f77983 */ /* 0x002ee20000300800 */
[----:B------:R-:W-:Y:S02]  /*f0f0*/  IMAD.MOV.U32 R236, RZ, RZ, R233 ;  /* 0x000000ffffec7224 */ /* 0x000fe400078e00e9 */
[----:B------:R-:W-:Y:S02]  /*f100*/  IMAD.MOV.U32 R233, RZ, RZ, R227 ;  /* 0x000000ffffe97224 */ /* 0x000fe400078e00e3 */
[----:B------:R-:W-:-:S04]  /*f110*/  IMAD.HI.U32 R227, R4, R225, RZ ;  /* 0x000000e104e37227 */ /* 0x000fc800078e00ff */
[----:B------:R-:W-:-:S04]  /*f120*/  IMAD.MOV R227, RZ, RZ, -R227 ;  /* 0x000000ffffe37224 */ /* 0x000fc800078e0ae3 */
[----:B------:R-:W-:Y:S02]  /*f130*/  IMAD R225, R2, R227, R225 ;  /* 0x000000e302e17224 */ /* 0x000fe400078e02e1 */
[----:B------:R-:W-:Y:S01]  /*f140*/  VIADD R227, R0, 0x1df ;  /* 0x000001df00e37836 */ /* 0x000fe20000000000 */
[C---:B------:R-:W-:Y:S02]  /*f150*/  ISETP.GT.U32.AND P0, PT, R2.reuse, R241, PT ;  /* 0x000000f10200720c */ /* 0x040fe40003f04070 */
[----:B------:R-:W-:-:S11]  /*f160*/  ISETP.GT.U32.AND P1, PT, R2, R232, PT ;  /* 0x000000e80200720c */ /* 0x000fd60003f24070 */
[--C-:B------:R-:W-:Y:S01]  /*f170*/  @!P0 IMAD.IADD R241, R241, 0x1, -R2.reuse ;  /* 0x00000001f1f18824 */ /* 0x100fe200078e0a02 */
[C---:B------:R-:W-:Y:S02]  /*f180*/  ISETP.GT.U32.AND P2, PT, R2.reuse, R242, PT ;  /* 0x000000f20200720c */ /* 0x040fe40003f44070 */
[----:B------:R-:W-:Y:S01]  /*f190*/  ISETP.GT.U32.AND P5, PT, R2, R5, PT ;  /* 0x000000050200720c */ /* 0x000fe20003fa4070 */
[----:B------:R-:W-:Y:S01]  /*f1a0*/  @!P1 IMAD.IADD R232, R232, 0x1, -R2 ;  /* 0x00000001e8e89824 */ /* 0x000fe200078e0a02 */
[----:B------:R-:W-:-:S04]  /*f1b0*/  ISETP.GT.U32.AND P4, PT, R2, R248, PT ;  /* 0x000000f80200720c */ /* 0x000fc80003f84070 */
[C---:B------:R-:W-:Y:S02]  /*f1c0*/  ISETP.GT.U32.AND P3, PT, R2.reuse, R232, PT ;  /* 0x000000e80200720c */ /* 0x040fe40003f64070 */
[----:B------:R-:W-:-:S03]  /*f1d0*/  ISETP.GT.U32.AND P6, PT, R2, R241, PT ;  /* 0x000000f10200720c */ /* 0x000fc60003fc4070 */
[--C-:B------:R-:W-:Y:S01]  /*f1e0*/  @!P2 IMAD.IADD R242, R242, 0x1, -R2.reuse ;  /* 0x00000001f2f2a824 */ /* 0x100fe200078e0a02 */
[----:B------:R-:W-:Y:S01]  /*f1f0*/  ISETP.GT.U32.AND P0, PT, R2, R249, PT ;  /* 0x000000f90200720c */ /* 0x000fe20003f04070 */
[----:B------:R-:W-:-:S03]  /*f200*/  @!P5 IMAD.IADD R5, R5, 0x1, -R2 ;  /* 0x000000010505d824 */ /* 0x000fc600078e0a02 */
[----:B------:R-:W-:Y:S01]  /*f210*/  ISETP.GT.U32.AND P5, PT, R2, R242, PT ;  /* 0x000000f20200720c */ /* 0x000fe20003fa4070 */
[----:B------:R-:W-:Y:S01]  /*f220*/  @!P4 IMAD.IADD R248, R248, 0x1, -R2 ;  /* 0x00000001f8f8c824 */ /* 0x000fe200078e0a02 */
[C---:B------:R-:W-:Y:S02]  /*f230*/  ISETP.GT.U32.AND P4, PT, R2.reuse, R5, PT ;  /* 0x000000050200720c */ /* 0x040fe40003f84070 */
[C---:B------:R-:W-:Y:S02]  /*f240*/  ISETP.GT.U32.AND P1, PT, R2.reuse, R251, PT ;  /* 0x000000fb0200720c */ /* 0x040fe40003f24070 */
[----:B------:R-:W-:-:S03]  /*f250*/  ISETP.GT.U32.AND P2, PT, R2, R250, PT ;  /* 0x000000fa0200720c */ /* 0x000fc60003f44070 */
[--C-:B------:R-:W-:Y:S02]  /*f260*/  @!P0 IMAD.IADD R249, R249, 0x1, -R2.reuse ;  /* 0x00000001f9f98824 */ /* 0x100fe400078e0a02 */
[--C-:B------:R-:W-:Y:S02]  /*f270*/  @!P3 IMAD.IADD R232, R232, 0x1, -R2.reuse ;  /* 0x00000001e8e8b824 */ /* 0x100fe400078e0a02 */
[----:B------:R-:W-:-:S04]  /*f280*/  @!P6 IMAD.IADD R241, R241, 0x1, -R2 ;  /* 0x00000001f1f1e824 */ /* 0x000fc800078e0a02 */
[--C-:B------:R-:W-:Y:S01]  /*f290*/  @!P1 IMAD.IADD R251, R251, 0x1, -R2.reuse ;  /* 0x00000001fbfb9824 */ /* 0x100fe200078e0a02 */
[----:B------:R-:W-:Y:S01]  /*f2a0*/  ISETP.GT.U32.AND P1, PT, R2, R248, PT ;  /* 0x000000f80200720c */ /* 0x000fe20003f24070 */
[----:B------:R1:W-:Y:S01]  /*f2b0*/  STL [R1+0x2e8], R232 ;  /* 0x0002e8e801007387 */ /* 0x0003e20000100800 */
[--C-:B------:R-:W-:Y:S01]  /*f2c0*/  @!P2 IMAD.IADD R250, R250, 0x1, -R2.reuse ;  /* 0x00000001fafaa824 */ /* 0x100fe200078e0a02 */
[C---:B------:R-:W-:Y:S02]  /*f2d0*/  ISETP.GT.U32.AND P2, PT, R2.reuse, R249, PT ;  /* 0x000000f90200720c */ /* 0x040fe40003f44070 */
[----:B------:R1:W-:Y:S01]  /*f2e0*/  STL [R1+0x2ec], R241 ;  /* 0x0002ecf101007387 */ /* 0x0003e20000100800 */
[----:B------:R-:W-:Y:S01]  /*f2f0*/  ISETP.GT.U32.AND P3, PT, R2, R251, PT ;  /* 0x000000fb0200720c */ /* 0x000fe20003f64070 */
[--C-:B------:R-:W-:Y:S02]  /*f300*/  @!P5 IMAD.IADD R242, R242, 0x1, -R2.reuse ;  /* 0x00000001f2f2d824 */ /* 0x100fe400078e0a02 */
[----:B------:R-:W-:Y:S01]  /*f310*/  @!P4 IMAD.IADD R5, R5, 0x1, -R2 ;  /* 0x000000010505c824 */ /* 0x000fe200078e0a02 */
[----:B-1----:R-:W4:Y:S01]  /*f320*/  LDL.LU R232, [R1+0x2b0] ;  /* 0x0002b00001e87983 */ /* 0x002f220000300800 */
[----:B------:R-:W-:-:S03]  /*f330*/  ISETP.GT.U32.AND P0, PT, R2, R252, PT ;  /* 0x000000fc0200720c */ /* 0x000fc60003f04070 */
[----:B------:R-:W4:Y:S01]  /*f340*/  LDL.LU R246, [R1+0x2ac] ;  /* 0x0002ac0001f67983 */ /* 0x000f220000300800 */
[----:B------:R-:W-:Y:S01]  /*f350*/  ISETP.GT.U32.AND P6, PT, R2, R250, PT ;  /* 0x000000fa0200720c */ /* 0x000fe20003fc4070 */
[--C-:B------:R-:W-:Y:S02]  /*f360*/  @!P1 IMAD.IADD R248, R248, 0x1, -R2.reuse ;  /* 0x00000001f8f89824 */ /* 0x100fe400078e0a02 */
[----:B------:R-:W4:Y:S01]  /*f370*/  LDL.LU R241, [R1+0x2a8] ;  /* 0x0002a80001f17983 */ /* 0x000f220000300800 */
[----:B------:R-:W-:-:S05]  /*f380*/  @!P2 IMAD.IADD R249, R249, 0x1, -R2 ;  /* 0x00000001f9f9a824 */ /* 0x000fca00078e0a02 */
[--C-:B------:R-:W-:Y:S01]  /*f390*/  @!P0 IMAD.IADD R252, R252, 0x1, -R2.reuse ;  /* 0x00000001fcfc8824 */ /* 0x100fe200078e0a02 */
[----:B------:R1:W-:Y:S01]  /*f3a0*/  STL [R1+0x2e4], R242 ;  /* 0x0002e4f201007387 */ /* 0x0003e20000100800 */
[----:B------:R-:W-:-:S03]  /*f3b0*/  @!P3 IMAD.IADD R251, R251, 0x1, -R2 ;  /* 0x00000001fbfbb824 */ /* 0x000fc600078e0a02 */
[----:B------:R-:W-:Y:S01]  /*f3c0*/  ISETP.GT.U32.AND P1, PT, R2, R252, PT ;  /* 0x000000fc0200720c */ /* 0x000fe20003f24070 */
[----:B-1----:R-:W4:Y:S04]  /*f3d0*/  LDL.LU R242, [R1+0x2a4] ;  /* 0x0002a40001f27983 */ /* 0x002f280000300800 */
[----:B------:R1:W-:Y:S04]  /*f3e0*/  STL [R1+0x2e0], R5 ;  /* 0x0002e00501007387 */ /* 0x0003e80000100800 */
[----:B------:R-:W-:Y:S04]  /*f3f0*/  STL [R1+0x5b4], R227 ;  /* 0x0005b4e301007387 */ /* 0x000fe80000100800 */
[----:B------:R-:W-:Y:S01]  /*f400*/  STL [R1+0x2dc], R248 ;  /* 0x0002dcf801007387 */ /* 0x000fe20000100800 */
[----:B------:R-:W-:-:S03]  /*f410*/  @!P6 IMAD.IADD R250, R250, 0x1, -R2 ;  /* 0x00000001fafae824 */ /* 0x000fc600078e0a02 */
[----:B------:R-:W-:Y:S01]  /*f420*/  STL [R1+0x2d8], R249 ;  /* 0x0002d8f901007387 */ /* 0x000fe20000100800 */
[----:B-1----:R-:W-:-:S03]  /*f430*/  VIADD R5, R0, 0x1e0 ;  /* 0x000001e000057836 */ /* 0x002fc60000000000 */
[----:B------:R1:W-:Y:S01]  /*f440*/  STL [R1+0x2d4], R251 ;  /* 0x0002d4fb01007387 */ /* 0x0003e20000100800 */
[----:B------:R-:W-:-:S03]  /*f450*/  @!P1 IMAD.IADD R252, R252, 0x1, -R2 ;  /* 0x00000001fcfc9824 */ /* 0x000fc600078e0a02 */
[----:B-1----:R-:W4:Y:S01]  /*f460*/  LDL.LU R251, [R1+0x2a0] ;  /* 0x0002a00001fb7983 */ /* 0x002f220000300800 */
[C---:B--2---:R-:W-:Y:S02]  /*f470*/  ISETP.GT.U32.AND P5, PT, R2.reuse, R6, PT ;  /* 0x000000060200720c */ /* 0x044fe40003fa4070 */
[----:B------:R-:W-:-:S11]  /*f480*/  ISETP.GT.U32.AND P4, PT, R2, R231, PT ;  /* 0x000000e70200720c */ /* 0x000fd60003f84070 */
[--C-:B------:R-:W-:Y:S01]  /*f490*/  @!P5 IMAD.IADD R6, R6, 0x1, -R2.reuse ;  /* 0x000000010606d824 */ /* 0x100fe200078e0a02 */
[----:B------:R-:W-:Y:S04]  /*f4a0*/  STL [R1+0x2d0], R250 ;  /* 0x0002d0fa01007387 */ /* 0x000fe80000100800 */
[C---:B------:R-:W-:Y:S01]  /*f4b0*/  ISETP.GT.U32.AND P6, PT, R2.reuse, R6, PT ;  /* 0x000000060200720c */ /* 0x040fe20003fc4070 */
[--C-:B------:R-:W-:Y:S01]  /*f4c0*/  @!P4 IMAD.IADD R231, R231, 0x1, -R2.reuse ;  /* 0x00000001e7e7c824 */ /* 0x100fe200078e0a02 */
[----:B------:R-:W-:Y:S04]  /*f4d0*/  STL [R1+0x5c0], R5 ;  /* 0x0005c00501007387 */ /* 0x000fe80000100800 */
[----:B------:R-:W-:Y:S01]  /*f4e0*/  ISETP.GT.U32.AND P4, PT, R2, R231, PT ;  /* 0x000000e70200720c */ /* 0x000fe20003f84070 */
[----:B------:R-:W2:Y:S04]  /*f4f0*/  LDL.LU R249, [R1+0x29c] ;  /* 0x00029c0001f97983 */ /* 0x000ea80000300800 */
[----:B------:R1:W-:Y:S02]  /*f500*/  STL [R1+0x2cc], R252 ;  /* 0x0002ccfc01007387 */ /* 0x0003e40000100800 */
[----:B------:R-:W-:-:S02]  /*f510*/  @!P6 IMAD.IADD R6, R6, 0x1, -R2 ;  /* 0x000000010606e824 */ /* 0x000fc400078e0a02 */
[----:B-1----:R-:W2:Y:S04]  /*f520*/  LDL.LU R252, [R1+0x298] ;  /* 0x0002980001fc7983 */ /* 0x002ea80000300800 */
[----:B------:R-:W-:Y:S01]  /*f530*/  @!P4 IMAD.IADD R231, R231, 0x1, -R2 ;  /* 0x00000001e7e7c824 */ /* 0x000fe200078e0a02 */
[----:B------:R-:W-:Y:S01]  /*f540*/  STL [R1+0x2c8], R6 ;  /* 0x0002c80601007387 */ /* 0x000fe20000100800 */
[----:B------:R-:W-:-:S03]  /*f550*/  IMAD.HI.U32 R228, R4, R226, RZ ;  /* 0x000000e204e47227 */ /* 0x000fc600078e00ff */
[----:B------:R1:W-:Y:S01]  /*f560*/  STL [R1+0x2c4], R231 ;  /* 0x0002c4e701007387 */ /* 0x0003e20000100800 */
[----:B------:R-:W-:Y:S02]  /*f570*/  IMAD.MOV R228, RZ, RZ, -R228 ;  /* 0x000000ffffe47224 */ /* 0x000fe400078e0ae4 */
[----:B------:R-:W-:Y:S01]  /*f580*/  IMAD.MOV.U32 R250, RZ, RZ, R230 ;  /* 0x000000fffffa7224 */ /* 0x000fe200078e00e6 */
[----:B-1----:R-:W2:Y:S04]  /*f590*/  LDL.LU R231, [R1+0x294] ;  /* 0x0002940001e77983 */ /* 0x002ea80000300800 */
[----:B------:R-:W2:Y:S04]  /*f5a0*/  LDL.LU R248, [R1+0x290] ;  /* 0x0002900001f87983 */ /* 0x000ea80000300800 */
[----:B------:R-:W2:Y:S01]  /*f5b0*/  LDL.LU R6, [R1+0x28c] ;  /* 0x00028c0001067983 */ /* 0x000ea20000300800 */
[----:B------:R-:W-:-:S03]  /*f5c0*/  IMAD R226, R2, R228, R226 ;  /* 0x000000e402e27224 */ /* 0x000fc600078e02e2 */
[----:B------:R-:W2:Y:S01]  /*f5d0*/  LDL.LU R230, [R1+0x288] ;  /* 0x0002880001e67983 */ /* 0x000ea20000300800 */
[----:B------:R-:W-:-:S03]  /*f5e0*/  IABS R228, R5 ;  /* 0x0000000500e47213 */ /* 0x000fc60000000000 */
[----:B------:R-:W2:Y:S01]  /*f5f0*/  LDL.LU R5, [R1+0x284] ;  /* 0x0002840001057983 */ /* 0x000ea20000300800 */
[C---:B---3--:R-:W-:Y:S02]  /*f600*/  ISETP.GT.U32.AND P0, PT, R2.reuse, R244, PT ;  /* 0x000000f40200720c */ /* 0x048fe40003f04070 */
[C---:B----4-:R-:W-:Y:S02]  /*f610*/  ISETP.GT.U32.AND P2, PT, R2.reuse, R245, PT ;  /* 0x000000f50200720c */ /* 0x050fe40003f44070 */
[C---:B------:R-:W-:Y:S02]  /*f620*/  ISETP.GT.U32.AND P3, PT, R2.reuse, R247, PT ;  /* 0x000000f70200720c */ /* 0x040fe40003f64070 */
[----:B------:R-:W-:-:S07]  /*f630*/  ISETP.GT.U32.AND P5, PT, R2, R229, PT ;  /* 0x000000e50200720c */ /* 0x000fce0003fa4070 */
[--C-:B------:R-:W-:Y:S02]  /*f640*/  @!P0 IMAD.IADD R244, R244, 0x1, -R2.reuse ;  /* 0x00000001f4f48824 */ /* 0x100fe400078e0a02 */
[--C-:B------:R-:W-:Y:S02]  /*f650*/  @!P2 IMAD.IADD R245, R245, 0x1, -R2.reuse ;  /* 0x00000001f5f5a824 */ /* 0x100fe400078e0a02 */
[--C-:B------:R-:W-:Y:S02]  /*f660*/  @!P3 IMAD.IADD R247, R247, 0x1, -R2.reuse ;  /* 0x00000001f7f7b824 */ /* 0x100fe400078e0a02 */
[----:B------:R-:W-:-:S03]  /*f670*/  @!P5 IMAD.IADD R229, R229, 0x1, -R2 ;  /* 0x00000001e5e5d824 */ /* 0x000fc600078e0a02 */
[C---:B------:R-:W-:Y:S02]  /*f680*/  ISETP.GT.U32.AND P5, PT, R2.reuse, R247, PT ;  /* 0x000000f70200720c */ /* 0x040fe40003fa4070 */
[C---:B------:R-:W-:Y:S02]  /*f690*/  ISETP.GT.U32.AND P4, PT, R2.reuse, R245, PT ;  /* 0x000000f50200720c */ /* 0x040fe40003f84070 */
[----:B------:R-:W-:-:S09]  /*f6a0*/  ISETP.GT.U32.AND P6, PT, R2, R244, PT ;  /* 0x000000f40200720c */ /* 0x000fd20003fc4070 */
[--C-:B------:R-:W-:Y:S02]  /*f6b0*/  @!P5 IMAD.IADD R247, R247, 0x1, -R2.reuse ;  /* 0x00000001f7f7d824 */ /* 0x100fe400078e0a02 */
[--C-:B------:R-:W-:Y:S02]  /*f6c0*/  @!P4 IMAD.IADD R245, R245, 0x1, -R2.reuse ;  /* 0x00000001f5f5c824 */ /* 0x100fe400078e0a02 */
[----:B------:R-:W-:-:S05]  /*f6d0*/  @!P6 IMAD.IADD R244, R244, 0x1, -R2 ;  /* 0x00000001f4f4e824 */ /* 0x000fca00078e0a02 */
[----:B------:R1:W-:Y:S04]  /*f6e0*/  STL [R1+0x2c0], R244 ;  /* 0x0002c0f401007387 */ /* 0x0003e80000100800 */
[----:B-1----:R-:W3:Y:S04]  /*f6f0*/  LDL.LU R244, [R1+0x280] ;  /* 0x0002800001f47983 */ /* 0x002ee80000300800 */
[----:B------:R1:W-:Y:S04]  /*f700*/  STL [R1+0x2bc], R245 ;  /* 0x0002bcf501007387 */ /* 0x0003e80000100800 */
[----:B------:R4:W-:Y:S04]  /*f710*/  STL [R1+0x2b8], R247 ;  /* 0x0002b8f701007387 */ /* 0x0009e80000100800 */
[----:B-1----:R-:W3:Y:S04]  /*f720*/  LDL.LU R245, [R1+0x27c] ;  /* 0x00027c0001f57983 */ /* 0x002ee80000300800 */
[----:B----4-:R-:W4:Y:S01]  /*f730*/  LDL.LU R247, [R1+0x278] ;  /* 0x0002780001f77983 */ /* 0x010f220000300800 */
[----:B------:R-:W-:-:S02]  /*f740*/  ISETP.GT.U32.AND P1, PT, R2, R232, PT ;  /* 0x000000e80200720c */ /* 0x000fc40003f24070 */
[C---:B------:R-:W-:Y:S02]  /*f750*/  ISETP.GT.U32.AND P0, PT, R2.reuse, R246, PT ;  /* 0x000000f60200720c */ /* 0x040fe40003f04070 */
[----:B------:R-:W-:-:S09]  /*f760*/  ISETP.GT.U32.AND P2, PT, R2, R241, PT ;  /* 0x000000f10200720c */ /* 0x000fd20003f44070 */
[--C-:B------:R-:W-:Y:S01]  /*f770*/  @!P1 IMAD.IADD R232, R232, 0x1, -R2.reuse ;  /* 0x00000001e8e89824 */ /* 0x100fe200078e0a02 */
[----:B------:R-:W-:Y:S01]  /*f780*/  ISETP.GT.U32.AND P1, PT, R2, R229, PT ;  /* 0x000000e50200720c */ /* 0x000fe20003f24070 */
[--C-:B------:R-:W-:Y:S01]  /*f790*/  @!P0 IMAD.IADD R246, R246, 0x1, -R2.reuse ;  /* 0x00000001f6f68824 */ /* 0x100fe200078e0a02 */
[C---:B------:R-:W-:Y:S01]  /*f7a0*/  ISETP.GT.U32.AND P3, PT, R2.reuse, R242, PT ;  /* 0x000000f20200720c */ /* 0x040fe20003f64070 */
[----:B------:R-:W-:Y:S01]  /*f7b0*/  @!P2 IMAD.IADD R241, R241, 0x1, -R2 ;  /* 0x00000001f1f1a824 */ /* 0x000fe200078e0a02 */
[----:B------:R-:W-:-:S09]  /*f7c0*/  ISETP.GT.U32.AND P2, PT, R2, R232, PT ;  /* 0x000000e80200720c */ /* 0x000fd20003f44070 */
[--C-:B------:R-:W-:Y:S01]  /*f7d0*/  @!P1 IMAD.IADD R229, R229, 0x1, -R2.reuse ;  /* 0x00000001e5e59824 */ /* 0x100fe200078e0a02 */
[----:B------:R-:W-:Y:S01]  /*f7e0*/  ISETP.GT.U32.AND P4, PT, R2, R241, PT ;  /* 0x000000f10200720c */ /* 0x000fe20003f84070 */
[----:B------:R-:W-:Y:S01]  /*f7f0*/  @!P3 IMAD.IADD R242, R242, 0x1, -R2 ;  /* 0x00000001f2f2b824 */ /* 0x000fe200078e0a02 */
[----:B------:R-:W-:-:S04]  /*f800*/  ISETP.GT.U32.AND P3, PT, R2, R246, PT ;  /* 0x000000f60200720c */ /* 0x000fc80003f64070 */
[C---:B------:R-:W-:Y:S02]  /*f810*/  ISETP.GT.U32.AND P6, PT, R2.reuse, R242, PT ;  /* 0x000000f20200720c */ /* 0x040fe40003fc4070 */
[----:B------:R-:W-:Y:S01]  /*f820*/  ISETP.GT.U32.AND P0, PT, R2, R251, PT ;  /* 0x000000fb0200720c */ /* 0x000fe20003f04070 */
[----:B------:R-:W-:-:S06]  /*f830*/  @!P2 IMAD.IADD R232, R232, 0x1, -R2 ;  /* 0x00000001e8e8a824 */ /* 0x000fcc00078e0a02 */
[----:B------:R-:W-:-:S06]  /*f840*/  @!P3 IMAD.IADD R246, R246, 0x1, -R2 ;  /* 0x00000001f6f6b824 */ /* 0x000fcc00078e0a02 */
[----:B------:R-:W-:-:S05]  /*f850*/  @!P0 IMAD.IADD R251, R251, 0x1, -R2 ;  /* 0x00000001fbfb8824 */ /* 0x000fca00078e0a02 */
[----:B------:R-:W-:Y:S01]  /*f860*/  ISETP.GT.U32.AND P2, PT, R2, R251, PT ;  /* 0x000000fb0200720c */ /* 0x000fe20003f44070 */
[--C-:B------:R-:W-:Y:S02]  /*f870*/  @!P4 IMAD.IADD R241, R241, 0x1, -R2.reuse ;  /* 0x00000001f1f1c824 */ /* 0x100fe400078e0a02 */
[----:B------:R-:W-:Y:S01]  /*f880*/  @!P6 IMAD.IADD R242, R242, 0x1, -R2 ;  /* 0x00000001f2f2e824 */ /* 0x000fe200078e0a02 */
[----:B------:R-:W-:Y:S01]  /*f890*/  STL [R1+0x2b4], R229 ;  /* 0x0002b4e501007387 */ /* 0x000fe20000100800 */
[C---:B--2---:R-:W-:Y:S02]  /*f8a0*/  ISETP.GT.U32.AND P5, PT, R2.reuse, R249, PT ;  /* 0x000000f90200720c */ /* 0x044fe40003fa4070 */
[----:B------:R-:W-:-:S11]  /*f8b0*/  ISETP.GT.U32.AND P1, PT, R2, R252, PT ;  /* 0x000000fc0200720c */ /* 0x000fd60003f24070 */
[----:B------:R-:W-:-:S05]  /*f8c0*/  @!P5 IMAD.IADD R249, R249, 0x1, -R2 ;  /* 0x00000001f9f9d824 */ /* 0x000fca00078e0a02 */
[----:B------:R-:W-:Y:S01]  /*f8d0*/  ISETP.GT.U32.AND P6, PT, R2, R249, PT ;  /* 0x000000f90200720c */ /* 0x000fe20003fc4070 */
[--C-:B------:R-:W-:Y:S01]  /*f8e0*/  @!P1 IMAD.IADD R252, R252, 0x1, -R2.reuse ;  /* 0x00000001fcfc9824 */ /* 0x100fe200078e0a02 */
[C---:B------:R-:W-:Y:S02]  /*f8f0*/  ISETP.GT.U32.AND P0, PT, R2.reuse, R231, PT ;  /* 0x000000e70200720c */ /* 0x040fe40003f04070 */
[C---:B------:R-:W-:Y:S02]  /*f900*/  ISETP.GT.U32.AND P3, PT, R2.reuse, R248, PT ;  /* 0x000000f80200720c */ /* 0x040fe40003f64070 */
[C---:B------:R-:W-:Y:S02]  /*f910*/  ISETP.GT.U32.AND P4, PT, R2.reuse, R6, PT ;  /* 0x000000060200720c */ /* 0x040fe40003f84070 */
[C---:B------:R-:W-:Y:S02]  /*f920*/  ISETP.GT.U32.AND P1, PT, R2.reuse, R252, PT ;  /* 0x000000fc0200720c */ /* 0x040fe40003f24070 */
[C---:B------:R-:W-:Y:S01]  /*f930*/  ISETP.GT.U32.AND P5, PT, R2.reuse, R230, PT ;  /* 0x000000e60200720c */ /* 0x040fe20003fa4070 */
[----:B------:R-:W-:Y:S01]  /*f940*/  @!P2 IMAD.IADD R251, R251, 0x1, -R2 ;  /* 0x00000001fbfba824 */ /* 0x000fe200078e0a02 */
[----:B------:R1:W-:Y:S01]  /*f950*/  STL [R1+0x2b0], R232 ;  /* 0x0002b0e801007387 */ /* 0x0003e20000100800 */
[----:B------:R-:W-:-:S02]  /*f960*/  ISETP.GT.U32.AND P2, PT, R2, R5, PT ;  /* 0x000000050200720c */ /* 0x000fc40003f44070 */
[--C-:B------:R-:W-:Y:S02]  /*f970*/  @!P0 IMAD.IADD R231, R231, 0x1, -R2.reuse ;  /* 0x00000001e7e78824 */ /* 0x100fe400078e0a02 */
[--C-:B------:R-:W-:Y:S01]  /*f980*/  @!P3 IMAD.IADD R248, R248, 0x1, -R2.reuse ;  /* 0x00000001f8f8b824 */ /* 0x100fe200078e0a02 */
[----:B-1----:R-:W2:Y:S04]  /*f990*/  LDL.LU R232, [R1+0x1e34] ;  /* 0x001e340001e87983 */ /* 0x002ea80000300800 */
[----:B------:R-:W-:Y:S01]  /*f9a0*/  STL [R1+0x2ac], R246 ;  /* 0x0002acf601007387 */ /* 0x000fe20000100800 */
[----:B------:R-:W-:-:S03]  /*f9b0*/  @!P4 IMAD.IADD R6, R6, 0x1, -R2 ;  /* 0x000000010606c824 */ /* 0x000fc600078e0a02 */
[----:B------:R1:W-:Y:S01]  /*f9c0*/  STL [R1+0x2a8], R241 ;  /* 0x0002a8f101007387 */ /* 0x0003e20000100800 */
[--C-:B------:R-:W-:Y:S01]  /*f9d0*/  @!P6 IMAD.IADD R249, R249, 0x1, -R2.reuse ;  /* 0x00000001f9f9e824 */ /* 0x100fe200078e0a02 */
[----:B------:R-:W-:Y:S01]  /*f9e0*/  ISETP.GT.U32.AND P6, PT, R2, R231, PT ;  /* 0x000000e70200720c */ /* 0x000fe20003fc4070 */
[--C-:B------:R-:W-:Y:S02]  /*f9f0*/  @!P5 IMAD.IADD R230, R230, 0x1, -R2.reuse ;  /* 0x00000001e6e6d824 */ /* 0x100fe400078e0a02 */
[----:B------:R-:W-:Y:S01]  /*fa00*/  @!P1 IMAD.IADD R252, R252, 0x1, -R2 ;  /* 0x00000001fcfc9824 */ /* 0x000fe200078e0a02 */
[----:B-1----:R-:W2:Y:S04]  /*fa10*/  LDL.LU R241, [R1+0x274] ;  /* 0x0002740001f17983 */ /* 0x002ea80000300800 */
[----:B------:R1:W-:Y:S04]  /*fa20*/  STL [R1+0x2a4], R242 ;  /* 0x0002a4f201007387 */ /* 0x0003e80000100800 */
[----:B------:R1:W-:Y:S01]  /*fa30*/  STL [R1+0x2a0], R251 ;  /* 0x0002a0fb01007387 */ /* 0x0003e20000100800 */
[----:B------:R-:W-:-:S02]  /*fa40*/  ISETP.GT.U32.AND P1, PT, R2, R248, PT ;  /* 0x000000f80200720c */ /* 0x000fc40003f24070 */
[----:B------:R-:W-:Y:S01]  /*fa50*/  ISETP.GT.U32.AND P5, PT, R2, R6, PT ;  /* 0x000000060200720c */ /* 0x000fe20003fa4070 */
[----:B-1----:R-:W-:Y:S01]  /*fa60*/  IMAD.MOV.U32 R242, RZ, RZ, R234 ;  /* 0x000000fffff27224 */ /* 0x002fe200078e00ea */
[----:B------:R-:W2:Y:S01]  /*fa70*/  LDL.LU R251, [R1+0x270] ;  /* 0x0002700001fb7983 */ /* 0x000ea20000300800 */
[----:B------:R-:W-:-:S03]  /*fa80*/  @!P2 IMAD.IADD R5, R5, 0x1, -R2 ;  /* 0x000000010505a824 */ /* 0x000fc600078e0a02 */
[----:B------:R-:W2:Y:S01]  /*fa90*/  LDL.LU R234, [R1+0x26c] ;  /* 0x00026c0001ea7983 */ /* 0x000ea20000300800 */
[----:B------:R-:W-:Y:S01]  /*faa0*/  ISETP.GT.U32.AND P2, PT, R2, R230, PT ;  /* 0x000000e60200720c */ /* 0x000fe20003f44070 */
[--C-:B------:R-:W-:Y:S02]  /*fab0*/  @!P6 IMAD.IADD R231, R231, 0x1, -R2.reuse ;  /* 0x00000001e7e7e824 */ /* 0x100fe400078e0a02 */
[----:B------:R-:W2:Y:S01]  /*fac0*/  LDL.LU R246, [R1+0x268] ;  /* 0x0002680001f67983 */ /* 0x000ea20000300800 */
[----:B------:R-:W-:-:S03]  /*fad0*/  @!P1 IMAD.IADD R248, R248, 0x1, -R2 ;  /* 0x00000001f8f89824 */ /* 0x000fc600078e0a02 */
[----:B------:R1:W-:Y:S01]  /*fae0*/  STL [R1+0x29c], R249 ;  /* 0x00029cf901007387 */ /* 0x0003e20000100800 */
[----:B------:R-:W-:-:S05]  /*faf0*/  @!P5 IMAD.IADD R6, R6, 0x1, -R2 ;  /* 0x000000010606d824 */ /* 0x000fca00078e0a02 */
[----:B------:R-:W-:Y:S01]  /*fb00*/  @!P2 IMAD.IADD R230, R230, 0x1, -R2 ;  /* 0x00000001e6e6a824 */ /* 0x000fe200078e0a02 */
[----:B-1----:R-:W2:Y:S04]  /*fb10*/  LDL.LU R249, [R1+0x264] ;  /* 0x0002640001f97983 */ /* 0x002ea80000300800 */
[----:B------:R1:W-:Y:S04]  /*fb20*/  STL [R1+0x298], R252 ;  /* 0x000298fc01007387 */ /* 0x0003e80000100800 */
[----:B-1----:R-:W2:Y:S04]  /*fb30*/  LDL.LU R252, [R1+0x260] ;  /* 0x0002600001fc7983 */ /* 0x002ea80000300800 */
[----:B------:R1:W-:Y:S04]  /*fb40*/  STL [R1+0x294], R231 ;  /* 0x000294e701007387 */ /* 0x0003e80000100800 */
[----:B-1----:R-:W2:Y:S04]  /*fb50*/  LDL.LU R231, [R1+0x1e30] ;  /* 0x001e300001e77983 */ /* 0x002ea80000300800 */
[----:B------:R1:W-:Y:S04]  /*fb60*/  STL [R1+0x290], R248 ;  /* 0x000290f801007387 */ /* 0x0003e80000100800 */
[----:B------:R3:W-:Y:S01]  /*fb70*/  STL [R1+0x28c], R6 ;  /* 0x00028c0601007387 */ /* 0x0007e20000100800 */
[----:B-1----:R-:W-:-:S03]  /*fb80*/  IMAD.MOV.U32 R248, RZ, RZ, R242 ;  /* 0x000000fffff87224 */ /* 0x002fc600078e00f2 */
[----:B------:R-:W2:Y:S04]  /*fb90*/  LDL.LU R242, [R1+0x254] ;  /* 0x0002540001f27983 */ /* 0x000ea80000300800 */
[----:B---3--:R-:W3:Y:S04]  /*fba0*/  LDL.LU R6, [R1+0x250] ;  /* 0x0002500001067983 */ /* 0x008ee80000300800 */
[----:B------:R1:W-:Y:S04]  /*fbb0*/  STL [R1+0x288], R230 ;  /* 0x000288e601007387 */ /* 0x0003e80000100800 */
[----:B-1----:R-:W3:Y:S01]  /*fbc0*/  LDL.LU R230, [R1+0x1e2c] ;  /* 0x001e2c0001e67983 */ /* 0x002ee20000300800 */
[----:B------:R-:W-:-:S02]  /*fbd0*/  ISETP.GT.U32.AND P0, PT, R2, R244, PT ;  /* 0x000000f40200720c */ /* 0x000fc40003f04070 */
[C---:B----4-:R-:W-:Y:S02]  /*fbe0*/  ISETP.GT.U32.AND P4, PT, R2.reuse, R247, PT ;  /* 0x000000f70200720c */ /* 0x050fe40003f84070 */
[----:B------:R-:W-:-:S09]  /*fbf0*/  ISETP.GT.U32.AND P3, PT, R2, R245, PT ;  /* 0x000000f50200720c */ /* 0x000fd20003f64070 */
[--C-:B------:R-:W-:Y:S02]  /*fc00*/  @!P0 IMAD.IADD R244, R244, 0x1, -R2.reuse ;  /* 0x00000001f4f48824 */ /* 0x100fe400078e0a02 */
[--C-:B------:R-:W-:Y:S02]  /*fc10*/  @!P4 IMAD.IADD R247, R247, 0x1, -R2.reuse ;  /* 0x00000001f7f7c824 */ /* 0x100fe400078e0a02 */
[----:B------:R-:W-:Y:S01]  /*fc20*/  @!P3 IMAD.IADD R245, R245, 0x1, -R2 ;  /* 0x00000001f5f5b824 */ /* 0x000fe200078e0a02 */
[C---:B------:R-:W-:Y:S02]  /*fc30*/  ISETP.GT.U32.AND P3, PT, R2.reuse, R5, PT ;  /* 0x000000050200720c */ /* 0x040fe40003f64070 */
[C---:B------:R-:W-:Y:S02]  /*fc40*/  ISETP.GT.U32.AND P4, PT, R2.reuse, R244, PT ;  /* 0x000000f40200720c */ /* 0x040fe40003f84070 */
[----:B------:R-:W-:Y:S02]  /*fc50*/  ISETP.GT.U32.AND P6, PT, R2, R247, PT ;  /* 0x000000f70200720c */ /* 0x000fe40003fc4070 */
[----:B------:R-:W-:-:S02]  /*fc60*/  IABS R227, R227 ;  /* 0x000000e300e37213 */ /* 0x000fc40000000000 */
[----:B------:R-:W-:-:S03]  /*fc70*/  ISETP.GT.U32.AND P1, PT, R2, R245, PT ;  /* 0x000000f50200720c */ /* 0x000fc60003f24070 */
[----:B------:R-:W-:-:S04]  /*fc80*/  IMAD.HI.U32 R229, R4, R227, RZ ;  /* 0x000000e304e57227 */ /* 0x000fc800078e00ff */
[----:B------:R-:W-:Y:S02]  /*fc90*/  IMAD.MOV R229, RZ, RZ, -R229 ;  /* 0x000000ffffe57224 */ /* 0x000fe400078e0ae5 */
[--C-:B------:R-:W-:Y:S02]  /*fca0*/  @!P3 IMAD.IADD R5, R5, 0x1, -R2.reuse ;  /* 0x000000010505b824 */ /* 0x100fe400078e0a02 */
[--C-:B------:R-:W-:Y:S02]  /*fcb0*/  @!P4 IMAD.IADD R244, R244, 0x1, -R2.reuse ;  /* 0x00000001f4f4c824 */ /* 0x100fe400078e0a02 */
[----:B------:R-:W-:Y:S02]  /*fcc0*/  @!P6 IMAD.IADD R247, R247, 0x1, -R2 ;  /* 0x00000001f7f7e824 */ /* 0x000fe400078e0a02 */
[----:B------:R-:W-:Y:S02]  /*fcd0*/  IMAD R227, R2, R229, R227 ;  /* 0x000000e502e37224 */ /* 0x000fe400078e02e3 */
[----:B------:R-:W-:-:S04]  /*fce0*/  IMAD.HI.U32 R229, R4, R228, RZ ;  /* 0x000000e404e57227 */ /* 0x000fc800078e00ff */
[----:B------:R-:W-:Y:S02]  /*fcf0*/  @!P1 IMAD.IADD R245, R245, 0x1, -R2 ;  /* 0x00000001f5f59824 */ /* 0x000fe400078e0a02 */
[----:B------:R-:W-:Y:S01]  /*fd00*/  IMAD.MOV R229, RZ, RZ, -R229 ;  /* 0x000000ffffe57224 */ /* 0x000fe200078e0ae5 */
[----:B------:R1:W-:Y:S03]  /*fd10*/  STL [R1+0x284], R5 ;  /* 0x0002840501007387 */ /* 0x0003e60000100800 */
[----:B------:R-:W-:Y:S01]  /*fd20*/  IMAD R228, R2, R229, R228 ;  /* 0x000000e502e47224 */ /* 0x000fe200078e02e4 */
[----:B------:R-:W-:Y:S04]  /*fd30*/  STL [R1+0x280], R244 ;  /* 0x000280f401007387 */ /* 0x000fe80000100800 */
[----:B------:R-:W-:Y:S01]  /*fd40*/  STL [R1+0x27c], R245 ;  /* 0x00027cf501007387 */ /* 0x000fe20000100800 */
[----:B-1----:R-:W-:-:S03]  /*fd50*/  VIADD R5, R0, 0x1e1 ;  /* 0x000001e100057836 */ /* 0x002fc60000000000 */
[----:B------:R-:W-:Y:S04]  /*fd60*/  STL [R1+0x278], R247 ;  /* 0x000278f701007387 */ /* 0x000fe80000100800 */
[----:B------:R1:W-:Y:S04]  /*fd70*/  STL [R1+0x1dd8], R228 ;  /* 0x001dd8e401007387 */ /* 0x0003e80000100800 */
[----:B------:R-:W-:Y:S01]  /*fd80*/  STL [R1+0x5ac], R5 ;  /* 0x0005ac0501007387 */ /* 0x000fe20000100800 */
[----:B-1----:R-:W-:Y:S01]  /*fd90*/  VIADD R228, R0, 0x1e2 ;  /* 0x000001e200e47836 */ /* 0x002fe20000000000 */
[----:B------:R-:W-:-:S02]  /*fda0*/  IABS R229, R5 ;  /* 0x0000000500e57213 */ /* 0x000fc40000000000 */
[C---:B--2---:R-:W-:Y:S02]  /*fdb0*/  ISETP.GT.U32.AND P0, PT, R2.reuse, R241, PT ;  /* 0x000000f10200720c */ /* 0x044fe40003f04070 */
[C---:B------:R-:W-:Y:S02]  /*fdc0*/  ISETP.GT.U32.AND P5, PT, R2.reuse, R251, PT ;  /* 0x000000fb0200720c */ /* 0x040fe40003fa4070 */
[----:B------:R-:W-:-:S09]  /*fdd0*/  ISETP.GT.U32.AND P2, PT, R2, R234, PT ;  /* 0x000000ea0200720c */ /* 0x000fd20003f44070 */
[----:B------:R-:W-:Y:S01]  /*fde0*/  @!P0 IMAD.IADD R241, R241, 0x1, -R2 ;  /* 0x00000001f1f18824 */ /* 0x000fe200078e0a02 */
[----:B------:R-:W-:-:S04]  /*fdf0*/  ISETP.GT.U32.AND P0, PT, R2, R246, PT ;  /* 0x000000f60200720c */ /* 0x000fc80003f04070 */
[----:B------:R-:W-:Y:S01]  /*fe00*/  ISETP.GT.U32.AND P3, PT, R2, R241, PT ;  /* 0x000000f10200720c */ /* 0x000fe20003f64070 */
[--C-:B------:R-:W-:Y:S02]  /*fe10*/  @!P5 IMAD.IADD R251, R251, 0x1, -R2.reuse ;  /* 0x00000001fbfbd824 */ /* 0x100fe400078e0a02 */
[----:B------:R-:W-:-:S03]  /*fe20*/  @!P2 IMAD.IADD R234, R234, 0x1, -R2 ;  /* 0x00000001eaeaa824 */ /* 0x000fc600078e0a02 */
[C---:B------:R-:W-:Y:S02]  /*fe30*/  ISETP.GT.U32.AND P6, PT, R2.reuse, R251, PT ;  /* 0x000000fb0200720c */ /* 0x040fe40003fc4070 */
[C---:B------:R-:W-:Y:S02]  /*fe40*/  ISETP.GT.U32.AND P4, PT, R2.reuse, R249, PT ;  /* 0x000000f90200720c */ /* 0x040fe40003f84070 */
[----:B------:R-:W-:-:S03]  /*fe50*/  ISETP.GT.U32.AND P2, PT, R2, R234, PT ;  /* 0x000000ea0200720c */ /* 0x000fc60003f44070 */
[--C-:B------:R-:W-:Y:S02]  /*fe60*/  @!P3 IMAD.IADD R241, R241, 0x1, -R2.reuse ;  /* 0x00000001f1f1b824 */ /* 0x100fe400078e0a02 */
[----:B------:R-:W-:Y:S01]  /*fe70*/  @!P0 IMAD.IADD R246, R246, 0x1, -R2 ;  /* 0x00000001f6f68824 */ /* 0x000fe200078e0a02 */
[----:B------:R-:W-:-:S05]  /*fe80*/  ISETP.GT.U32.AND P1, PT, R2, R252, PT ;  /* 0x000000fc0200720c */ /* 0x000fca0003f24070 */
[--C-:B------:R-:W-:Y:S02]  /*fe90*/  @!P4 IMAD.IADD R249, R249, 0x1, -R2.reuse ;  /* 0x00000001f9f9c824 */ /* 0x100fe400078e0a02 */
[--C-:B------:R-:W-:Y:S01]  /*fea0*/  @!P6 IMAD.IADD R251, R251, 0x1, -R2.reuse ;  /* 0x00000001fbfbe824 */ /* 0x100fe200078e0a02 */
[----:B------:R1:W-:Y:S01]  /*feb0*/  STL [R1+0x274], R241 ;  /* 0x000274f101007387 */ /* 0x0003e20000100800 */
[----:B------:R-:W-:Y:S01]  /*fec0*/  ISETP.GT.U32.AND P6, PT, R2, R246, PT ;  /* 0x000000f60200720c */ /* 0x000fe20003fc4070 */
[--C-:B------:R-:W-:Y:S01]  /*fed0*/  @!P2 IMAD.IADD R234, R234, 0x1, -R2.reuse ;  /* 0x00000001eaeaa824 */ /* 0x100fe200078e0a02 */
[----:B------:R-:W-:Y:S01]  /*fee0*/  ISETP.GT.U32.AND P2, PT, R2, R249, PT ;  /* 0x000000f90200720c */ /* 0x000fe20003f44070 */
[----:B------:R-:W2:Y:S04]  /*fef0*/  LDL.LU R247, [R1+0x23c] ;  /* 0x00023c0001f77983 */ /* 0x000ea80000300800 */
[----:B------:R4:W-:Y:S01]  /*ff00*/  STL [R1+0x270], R251 ;  /* 0x000270fb01007387 */ /* 0x0009e20000100800 */
[----:B------:R-:W-:-:S03]  /*ff10*/  @!P1 IMAD.IADD R252, R252, 0x1, -R2 ;  /* 0x00000001fcfc9824 */ /* 0x000fc600078e0a02 */
[----:B-1----:R-:W2:Y:S04]  /*ff20*/  LDL.LU R241, [R1+0x238] ;  /* 0x0002380001f17983 */ /* 0x002ea80000300800 */
[----:B----4-:R-:W4:Y:S01]  /*ff30*/  LDL.LU R251, [R1+0x234] ;  /* 0x0002340001fb7983 */ /* 0x010f220000300800 */
[----:B------:R-:W-:-:S03]  /*ff40*/  @!P6 IMAD.IADD R246, R246, 0x1, -R2 ;  /* 0x00000001f6f6e824 */ /* 0x000fc600078e0a02 */
[----:B------:R1:W-:Y:S01]  /*ff50*/  STL [R1+0x26c], R234 ;  /* 0x00026cea01007387 */ /* 0x0003e20000100800 */
[----:B---3--:R-:W-:-:S03]  /*ff60*/  ISETP.GT.U32.AND P5, PT, R2, R230, PT ;  /* 0x000000e60200720c */ /* 0x008fc60003fa4070 */
[----:B-1----:R-:W3:Y:S01]  /*ff70*/  LDL.LU R234, [R1+0x230] ;  /* 0x0002300001ea7983 */ /* 0x002ee20000300800 */
[----:B------:R-:W-:-:S09]  /*ff80*/  @!P2 IMAD.IADD R249, R249, 0x1, -R2 ;  /* 0x00000001f9f9a824 */ /* 0x000fd200078e0a02 */
[--C-:B------:R-:W-:Y:S01]  /*ff90*/  @!P5 IMAD.IADD R230, R230, 0x1, -R2.reuse ;  /* 0x00000001e6e6d824 */ /* 0x100fe200078e0a02 */
[----:B------:R-:W-:Y:S01]  /*ffa0*/  ISETP.GT.U32.AND P5, PT, R2, R252, PT ;  /* 0x000000fc0200720c */ /* 0x000fe20003fa4070 */
[----:B------:R-:W-:Y:S04]  /*ffb0*/  STL [R1+0x5b8], R228 ;  /* 0x0005b8e401007387 */ /* 0x000fe80000100800 */
[----:B------:R-:W-:Y:S04]  /*ffc0*/  STL [R1+0x268], R246 ;  /* 0x000268f601007387 */ /* 0x000fe80000100800 */
[----:B------:R1:W-:Y:S04]  /*ffd0*/  STL [R1+0x264], R249 ;  /* 0x000264f901007387 */ /* 0x0003e80000100800 */
[----:B------:R-:W-:Y:S01]  /*ffe0*/  @!P5 IMAD.IADD R252, R252, 0x1, -R2 ;  /* 0x00000001fcfcd824 */ /* 0x000fe200078e0a02 */
[----:B------:R-:W3:Y:S04]  /*fff0*/  LDL.LU R5, [R1+0x22c] ;  /* 0x00022c0001057983 */ /* 0x000ee80000300800 */
[----:B------:R-:W3:Y:S04]  /*10000*/  LDL.LU R244, [R1+0x228] ;  /* 0x0002280001f47983 */ /* 0x000ee80000300800 */
[----:B-1----:R-:W3:Y:S04]  /*10010*/  LDL.LU R249, [R1+0x224] ;  /* 0x0002240001f97983 */ /* 0x002ee80000300800 */
[----:B------:R1:W-:Y:S04]  /*10020*/  STL [R1+0x260], R252 ;  /* 0x000260fc01007387 */ /* 0x0003e80000100800 */
[----:B-1----:R-:W3:Y:S01]  /*10030*/  LDL.LU R252, [R1+0x220] ;  /* 0x0002200001fc7983 */ /* 0x002ee20000300800 */
[----:B------:R-:W-:-:S02]  /*10040*/  ISETP.GT.U32.AND P3, PT, R2, R248, PT ;  /* 0x000000f80200720c */ /* 0x000fc40003f64070 */
[C---:B------:R-:W-:Y:S02]  /*10050*/  ISETP.GT.U32.AND P0, PT, R2.reuse, R242, PT ;  /* 0x000000f20200720c */ /* 0x040fe40003f04070 */
[C---:B------:R-:W-:Y:S02]  /*10060*/  ISETP.GT.U32.AND P4, PT, R2.reuse, R6, PT ;  /* 0x000000060200720c */ /* 0x040fe40003f84070 */
[----:B------:R-:W-:-:S07]  /*10070*/  ISETP.GT.U32.AND P1, PT, R2, R250, PT ;  /* 0x000000fa0200720c */ /* 0x000fce0003f24070 */
[--C-:B------:R-:W-:Y:S02]  /*10080*/  @!P3 IMAD.IADD R248, R248, 0x1, -R2.reuse ;  /* 0x00000001f8f8b824 */ /* 0x100fe400078e0a02 */
[--C-:B------:R-:W-:Y:S01]  /*10090*/  @!P0 IMAD.IADD R242, R242, 0x1, -R2.reuse ;  /* 0x00000001f2f28824 */ /* 0x100fe200078e0a02 */
[C---:B------:R-:W-:Y:S02]  /*100a0*/  ISETP.GT.U32.AND P0, PT, R2.reuse, R240, PT ;  /* 0x000000f00200720c */ /* 0x040fe40003f04070 */
[----:B------:R-:W-:Y:S01]  /*100b0*/  ISETP.GT.U32.AND P3, PT, R2, R230, PT ;  /* 0x000000e60200720c */ /* 0x000fe20003f64070 */
[--C-:B------:R-:W-:Y:S01]  /*100c0*/  @!P4 IMAD.IADD R6, R6, 0x1, -R2.reuse ;  /* 0x000000010606c824 */ /* 0x100fe200078e0a02 */
[----:B------:R-:W-:Y:S01]  /*100d0*/  ISETP.GT.U32.AND P4, PT, R2, R248, PT ;  /* 0x000000f80200720c */ /* 0x000fe20003f84070 */
[----:B------:R-:W-:Y:S01]  /*100e0*/  @!P1 IMAD.IADD R250, R250, 0x1, -R2 ;  /* 0x00000001fafa9824 */ /* 0x000fe200078e0a02 */
[C---:B------:R-:W-:Y:S02]  /*100f0*/  ISETP.GT.U32.AND P1, PT, R2.reuse, R242, PT ;  /* 0x000000f20200720c */ /* 0x040fe40003f24070 */
[----:B------:R-:W-:-:S02]  /*10100*/  ISETP.GT.U32.AND P2, PT, R2, R6, PT ;  /* 0x000000060200720c */ /* 0x000fc40003f44070 */
[----:B------:R-:W-:-:S03]  /*10110*/  ISETP.GT.U32.AND P5, PT, R2, R236, PT ;  /* 0x000000ec0200720c */ /* 0x000fc60003fa4070 */
[--C-:B------:R-:W-:Y:S02]  /*10120*/  @!P0 IMAD.IADD R240, R240, 0x1, -R2.reuse ;  /* 0x00000001f0f08824 */ /* 0x100fe400078e0a02 */
[--C-:B------:R-:W-:Y:S01]  /*10130*/  @!P3 IMAD.IADD R230, R230, 0x1, -R2.reuse ;  /* 0x00000001e6e6b824 */ /* 0x100fe200078e0a02 */
[----:B------:R-:W-:Y:S01]  /*10140*/  ISETP.GT.U32.AND P3, PT, R2, R233, PT ;  /* 0x000000e90200720c */ /* 0x000fe20003f64070 */
[--C-:B------:R-:W-:Y:S01]  /*10150*/  @!P4 IMAD.IADD R248, R248, 0x1, -R2.reuse ;  /* 0x00000001f8f8c824 */ /* 0x100fe200078e0a02 */
[C---:B------:R-:W-:Y:S02]  /*10160*/  ISETP.GT.U32.AND P6, PT, R2.reuse, R250, PT ;  /* 0x000000fa0200720c */ /* 0x040fe40003fc4070 */
[----:B------:R-:W-:Y:S01]  /*10170*/  ISETP.GT.U32.AND P4, PT, R2, R240, PT ;  /* 0x000000f00200720c */ /* 0x000fe20003f84070 */
[--C-:B------:R-:W-:Y:S02]  /*10180*/  @!P2 IMAD.IADD R6, R6, 0x1, -R2.reuse ;  /* 0x000000010606a824 */ /* 0x100fe400078e0a02 */
[--C-:B------:R-:W-:Y:S01]  /*10190*/  @!P1 IMAD.IADD R242, R242, 0x1, -R2.reuse ;  /* 0x00000001f2f29824 */ /* 0x100fe200078e0a02 */
[----:B------:R-:W-:Y:S01]  /*101a0*/  STL [R1+0x25c], R230 ;  /* 0x00025ce601007387 */ /* 0x000fe20000100800 */
[----:B------:R-:W-:-:S03]  /*101b0*/  @!P5 IMAD.IADD R236, R236, 0x1, -R2 ;  /* 0x00000001ececd824 */ /* 0x000fc600078e0a02 */
[----:B------:R-:W-:Y:S01]  /*101c0*/  STL [R1+0x258], R248 ;  /* 0x000258f801007387 */ /* 0x000fe20000100800 */
[----:B------:R-:W-:-:S03]  /*101d0*/  @!P3 IMAD.IADD R233, R233, 0x1, -R2 ;  /* 0x00000001e9e9b824 */ /* 0x000fc600078e0a02 */
[----:B------:R1:W-:Y:S01]  /*101e0*/  STL [R1+0x250], R6 ;  /* 0x0002500601007387 */ /* 0x0003e20000100800 */
[--C-:B------:R-:W-:Y:S01]  /*101f0*/  @!P6 IMAD.IADD R250, R250, 0x1, -R2.reuse ;  /* 0x00000001fafae824 */ /* 0x100fe200078e0a02 */
[----:B------:R-:W-:Y:S02]  /*10200*/  ISETP.GT.U32.AND P6, PT, R2, R236, PT ;  /* 0x000000ec0200720c */ /* 0x000fe40003fc4070 */
[----:B------:R1:W-:Y:S01]  /*10210*/  STL [R1+0x254], R242 ;  /* 0x000254f201007387 */ /* 0x0003e20000100800 */
[--C-:B------:R-:W-:Y:S01]  /*10220*/  @!P4 IMAD.IADD R240, R240, 0x1, -R2.reuse ;  /* 0x00000001f0f0c824 */ /* 0x100fe200078e0a02 */
[----:B------:R-:W-:Y:S02]  /*10230*/  ISETP.GT.U32.AND P3, PT, R2, R233, PT ;  /* 0x000000e90200720c */ /* 0x000fe40003f64070 */
[----:B-1----:R-:W3:Y:S04]  /*10240*/  LDL.LU R6, [R1+0x21c] ;  /* 0x00021c0001067983 */ /* 0x002ee80000300800 */
[----:B------:R1:W-:Y:S04]  /*10250*/  STL [R1+0x24c], R250 ;  /* 0x00024cfa01007387 */ /* 0x0003e80000100800 */
[----:B------:R-:W-:Y:S04]  /*10260*/  STL [R1+0x248], R240 ;  /* 0x000248f001007387 */ /* 0x000fe80000100800 */
[----:B------:R-:W3:Y:S04]  /*10270*/  LDL.LU R245, [R1+0x218] ;  /* 0x0002180001f57983 */ /* 0x000ee80000300800 */
[----:B------:R-:W3:Y:S01]  /*10280*/  LDL.LU R242, [R1+0x214] ;  /* 0x0002140001f27983 */ /* 0x000ee20000300800 */
[----:B------:R-:W-:-:S02]  /*10290*/  @!P6 IMAD.IADD R236, R236, 0x1, -R2 ;  /* 0x00000001ecece824 */ /* 0x000fc400078e0a02 */
[----:B------:R-:W-:-:S03]  /*102a0*/  @!P3 IMAD.IADD R233, R233, 0x1, -R2 ;  /* 0x00000001e9e9b824 */ /* 0x000fc600078e0a02 */
[----:B------:R-:W-:Y:S04]  /*102b0*/  STL [R1+0x244], R236 ;  /* 0x000244ec01007387 */ /* 0x000fe80000100800 */
[----:B------:R-:W3:Y:S04]  /*102c0*/  LDL.LU R248, [R1+0x210] ;  /* 0x0002100001f87983 */ /* 0x000ee80000300800 */
[----:B------:R1:W-:Y:S04]  /*102d0*/  STL [R1+0x240], R233 ;  /* 0x000240e901007387 */ /* 0x0003e80000100800 */
[----:B-1----:R-:W3:Y:S01]  /*102e0*/  LDL.LU R250, [R1+0x20c] ;  /* 0x00020c0001fa7983 */ /* 0x002ee20000300800 */
[----:B------:R-:W-:-:S03]  /*102f0*/  IABS R230, R228 ;  /* 0x000000e400e67213 */ /* 0x000fc60000000000 */
[----:B------:R-:W3:Y:S04]  /*10300*/  LDL.LU R233, [R1+0x208] ;  /* 0x0002080001e97983 */ /* 0x000ee80000300800 */
[----:B------:R-:W3:Y:S01]  /*10310*/  LDL.LU R228, [R1+0x204] ;  /* 0x0002040001e47983 */ /* 0x000ee20000300800 */
[C---:B--2---:R-:W-:Y:S02]  /*10320*/  ISETP.GT.U32.AND P0, PT, R2.reuse, R247, PT ;  /* 0x000000f70200720c */ /* 0x044fe40003f04070 */
[C---:B------:R-:W-:Y:S02]  /*10330*/  ISETP.GT.U32.AND P1, PT, R2.reuse, R241, PT ;  /* 0x000000f10200720c */ /* 0x040fe40003f24070 */
[----:B----4-:R-:W-:-:S09]  /*10340*/  ISETP.GT.U32.AND P2, PT, R2, R251, PT ;  /* 0x000000fb0200720c */ /* 0x010fd20003f44070 */
[--C-:B------:R-:W-:Y:S02]  /*10350*/  @!P0 IMAD.IADD R247, R247, 0x1, -R2.reuse ;  /* 0x00000001f7f78824 */ /* 0x100fe400078e0a02 */
[----:B------:R-:W-:-:S03]  /*10360*/  @!P1 IMAD.IADD R241, R241, 0x1, -R2 ;  /* 0x00000001f1f19824 */ /* 0x000fc600078e0a02 */
[C---:B------:R-:W-:Y:S02]  /*10370*/  ISETP.GT.U32.AND P6, PT, R2.reuse, R247, PT ;  /* 0x000000f70200720c */ /* 0x040fe40003fc4070 */
[C---:B------:R-:W-:Y:S01]  /*10380*/  ISETP.GT.U32.AND P3, PT, R2.reuse, R241, PT ;  /* 0x000000f10200720c */ /* 0x040fe20003f64070 */
[----:B------:R-:W-:Y:S01]  /*10390*/  @!P2 IMAD.IADD R251, R251, 0x1, -R2 ;  /* 0x00000001fbfba824 */ /* 0x000fe200078e0a02 */
[----:B---3--:R-:W-:-:S09]  /*103a0*/  ISETP.GT.U32.AND P5, PT, R2, R234, PT ;  /* 0x000000ea0200720c */ /* 0x008fd20003fa4070 */
[--C-:B------:R-:W-:Y:S02]  /*103b0*/  @!P6 IMAD.IADD R247, R247, 0x1, -R2.reuse ;  /* 0x00000001f7f7e824 */ /* 0x100fe400078e0a02 */
[--C-:B------:R-:W-:Y:S02]  /*103c0*/  @!P3 IMAD.IADD R241, R241, 0x1, -R2.reuse ;  /* 0x00000001f1f1b824 */ /* 0x100fe400078e0a02 */
[----:B------:R-:W-:Y:S01]  /*103d0*/  @!P5 IMAD.IADD R234, R234, 0x1, -R2 ;  /* 0x00000001eaead824 */ /* 0x000fe200078e0a02 */
[C---:B------:R-:W-:Y:S02]  /*103e0*/  ISETP.GT.U32.AND P5, PT, R2.reuse, R251, PT ;  /* 0x000000fb0200720c */ /* 0x040fe40003fa4070 */
[C---:B------:R-:W-:Y:S02]  /*103f0*/  ISETP.GT.U32.AND P4, PT, R2.reuse, R5, PT ;  /* 0x000000050200720c */ /* 0x040fe40003f84070 */
[C---:B------:R-:W-:Y:S02]  /*10400*/  ISETP.GT.U32.AND P0, PT, R2.reuse, R244, PT ;  /* 0x000000f40200720c */ /* 0x040fe40003f04070 */
[----:B------:R-:W-:-:S09]  /*10410*/  ISETP.GT.U32.AND P1, PT, R2, R249, PT ;  /* 0x000000f90200720c */ /* 0x000fd20003f24070 */
[--C-:B------:R-:W-:Y:S01]  /*10420*/  @!P4 IMAD.IADD R5, R5, 0x1, -R2.reuse ;  /* 0x000000010505c824 */ /* 0x100fe200078e0a02 */
[----:B------:R-:W-:Y:S01]  /*10430*/  ISETP.GT.U32.AND P2, PT, R2, R252, PT ;  /* 0x000000fc0200720c */ /* 0x000fe20003f44070 */
[--C-:B------:R-:W-:Y:S01]  /*10440*/  @!P0 IMAD.IADD R244, R244, 0x1, -R2.reuse ;  /* 0x00000001f4f48824 */ /* 0x100fe200078e0a02 */
[C---:B------:R-:W-:Y:S01]  /*10450*/  ISETP.GT.U32.AND P4, PT, R2.reuse, R234, PT ;  /* 0x000000ea0200720c */ /* 0x040fe20003f84070 */
[--C-:B------:R-:W-:Y:S01]  /*10460*/  @!P1 IMAD.IADD R249, R249, 0x1, -R2.reuse ;  /* 0x00000001f9f99824 */ /* 0x100fe200078e0a02 */
[C---:B------:R-:W-:Y:S01]  /*10470*/  ISETP.GT.U32.AND P1, PT, R2.reuse, R5, PT ;  /* 0x000000050200720c */ /* 0x040fe20003f24070 */
[----:B------:R1:W-:Y:S01]  /*10480*/  STL [R1+0x23c], R247 ;  /* 0x00023cf701007387 */ /* 0x0003e20000100800 */
[--C-:B------:R-:W-:Y:S02]  /*10490*/  @!P5 IMAD.IADD R251, R251, 0x1, -R2.reuse ;  /* 0x00000001fbfbd824 */ /* 0x100fe400078e0a02 */
[----:B------:R-:W-:Y:S01]  /*104a0*/  ISETP.GT.U32.AND P3, PT, R2, R249, PT ;  /* 0x000000f90200720c */ /* 0x000fe20003f64070 */
[----:B------:R-:W-:Y:S04]  /*104b0*/  STL [R1+0x238], R241 ;  /* 0x000238f101007387 */ /* 0x000fe80000100800 */
[--C-:B------:R-:W-:Y:S01]  /*104c0*/  @!P2 IMAD.IADD R252, R252, 0x1, -R2.reuse ;  /* 0x00000001fcfca824 */ /* 0x100fe200078e0a02 */
[----:B------:R-:W-:Y:S01]  /*104d0*/  ISETP.GT.U32.AND P2, PT, R2, R244, PT ;  /* 0x000000f40200720c */ /* 0x000fe20003f44070 */
[----:B------:R-:W2:Y:S04]  /*104e0*/  LDL.LU R246, [R1+0x200] ;  /* 0x0002000001f67983 */ /* 0x000ea80000300800 */
[----:B-1----:R-:W3:Y:S04]  /*104f0*/  LDL.LU R247, [R1+0x1fc] ;  /* 0x0001fc0001f77983 */ /* 0x002ee80000300800 */
[----:B------:R1:W-:Y:S01]  /*10500*/  STL [R1+0x234], R251 ;  /* 0x000234fb01007387 */ /* 0x0003e20000100800 */
[----:B------:R-:W-:-:S02]  /*10510*/  @!P4 IMAD.IADD R234, R234, 0x1, -R2 ;  /* 0x00000001eaeac824 */ /* 0x000fc400078e0a02 */
[--C-:B------:R-:W-:Y:S01]  /*10520*/  @!P1 IMAD.IADD R5, R5, 0x1, -R2.reuse ;  /* 0x0000000105059824 */ /* 0x100fe200078e0a02 */
[----:B-1----:R-:W4:Y:S04]  /*10530*/  LDL.LU R251, [R1+0x1f8] ;  /* 0x0001f80001fb7983 */ /* 0x002f280000300800 */
[----:B------:R-:W4:Y:S01]  /*10540*/  LDL.LU R241, [R1+0x1f4] ;  /* 0x0001f40001f17983 */ /* 0x000f220000300800 */
[--C-:B------:R-:W-:Y:S02]  /*10550*/  @!P2 IMAD.IADD R244, R244, 0x1, -R2.reuse ;  /* 0x00000001f4f4a824 */ /* 0x100fe400078e0a02 */
[----:B------:R-:W-:Y:S01]  /*10560*/  @!P3 IMAD.IADD R249, R249, 0x1, -R2 ;  /* 0x00000001f9f9b824 */ /* 0x000fe200078e0a02 */
[----:B------:R1:W-:Y:S04]  /*10570*/  STL [R1+0x230], R234 ;  /* 0x000230ea01007387 */ /* 0x0003e80000100800 */
[----:B-1----:R-:W4:Y:S04]  /*10580*/  LDL.LU R234, [R1+0x1e28] ;  /* 0x001e280001ea7983 */ /* 0x002f280000300800 */
[----:B------:R-:W-:Y:S04]  /*10590*/  STL [R1+0x22c], R5 ;  /* 0x00022c0501007387 */ /* 0x000fe80000100800 */
[----:B------:R-:W-:Y:S04]  /*105a0*/  STL [R1+0x228], R244 ;  /* 0x000228f401007387 */ /* 0x000fe80000100800 */
[----:B------:R1:W-:Y:S04]  /*105b0*/  STL [R1+0x224], R249 ;  /* 0x000224f901007387 */ /* 0x0003e80000100800 */
[----:B-1----:R-:W4:Y:S01]  /*105c0*/  LDL.LU R249, [R1+0x1f0] ;  /* 0x0001f00001f97983 */ /* 0x002f220000300800 */
[----:B------:R-:W-:-:S02]  /*105d0*/  ISETP.GT.U32.AND P0, PT, R2, R6, PT ;  /* 0x000000060200720c */ /* 0x000fc40003f04070 */
[C---:B------:R-:W-:Y:S02]  /*105e0*/  ISETP.GT.U32.AND P5, PT, R2.reuse, R245, PT ;  /* 0x000000f50200720c */ /* 0x040fe40003fa4070 */
[C---:B------:R-:W-:Y:S02]  /*105f0*/  ISETP.GT.U32.AND P4, PT, R2.reuse, R242, PT ;  /* 0x000000f20200720c */ /* 0x040fe40003f84070 */
[----:B------:R-:W-:-:S07]  /*10600*/  ISETP.GT.U32.AND P6, PT, R2, R252, PT ;  /* 0x000000fc0200720c */ /* 0x000fce0003fc4070 */
[--C-:B------:R-:W-:Y:S01]  /*10610*/  @!P0 IMAD.IADD R6, R6, 0x1, -R2.reuse ;  /* 0x0000000106068824 */ /* 0x100fe200078e0a02 */
[----:B------:R-:W-:Y:S01]  /*10620*/  ISETP.GT.U32.AND P0, PT, R2, R248, PT ;  /* 0x000000f80200720c */ /* 0x000fe20003f04070 */
[----:B------:R-:W-:-:S03]  /*10630*/  @!P5 IMAD.IADD R245, R245, 0x1, -R2 ;  /* 0x00000001f5f5d824 */ /* 0x000fc600078e0a02 */
[----:B------:R-:W-:Y:S01]  /*10640*/  ISETP.GT.U32.AND P1, PT, R2, R6, PT ;  /* 0x000000060200720c */ /* 0x000fe20003f24070 */
[--C-:B------:R-:W-:Y:S01]  /*10650*/  @!P4 IMAD.IADD R242, R242, 0x1, -R2.reuse ;  /* 0x00000001f2f2c824 */ /* 0x100fe200078e0a02 */
[----:B------:R-:W-:Y:S01]  /*10660*/  ISETP.GT.U32.AND P2, PT, R2, R250, PT ;  /* 0x000000fa0200720c */ /* 0x000fe20003f44070 */
[----:B------:R-:W-:Y:S01]  /*10670*/  @!P6 IMAD.IADD R252, R252, 0x1, -R2 ;  /* 0x00000001fcfce824 */ /* 0x000fe200078e0a02 */
[C---:B------:R-:W-:Y:S02]  /*10680*/  ISETP.GT.U32.AND P6, PT, R2.reuse, R245, PT ;  /* 0x000000f50200720c */ /* 0x040fe40003fc4070 */
[C---:B------:R-:W-:Y:S02]  /*10690*/  ISETP.GT.U32.AND P4, PT, R2.reuse, R242, PT ;  /* 0x000000f20200720c */ /* 0x040fe40003f84070 */
[C---:B------:R-:W-:Y:S01]  /*106a0*/  ISETP.GT.U32.AND P3, PT, R2.reuse, R233, PT ;  /* 0x000000e90200720c */ /* 0x040fe20003f64070 */
[----:B------:R-:W-:Y:S01]  /*106b0*/  IMAD.MOV.U32 R240, RZ, RZ, R238 ;  /* 0x000000fffff07224 */ /* 0x000fe200078e00ee */
[----:B------:R-:W-:Y:S01]  /*106c0*/  ISETP.GT.U32.AND P5, PT, R2, R228, PT ;  /* 0x000000e40200720c */ /* 0x000fe20003fa4070 */
[----:B------:R-:W-:-:S02]  /*106d0*/  IMAD.MOV.U32 R238, RZ, RZ, R237 ;  /* 0x000000ffffee7224 */ /* 0x000fc400078e00ed */
[--C-:B------:R-:W-:Y:S02]  /*106e0*/  @!P1 IMAD.IADD R6, R6, 0x1, -R2.reuse ;  /* 0x0000000106069824 */ /* 0x100fe400078e0a02 */
[----:B------:R-:W-:Y:S01]  /*106f0*/  IMAD.MOV.U32 R237, RZ, RZ, R235 ;  /* 0x000000ffffed7224 */ /* 0x000fe200078e00eb */
[----:B------:R1:W-:Y:S01]  /*10700*/  STL [R1+0x220], R252 ;  /* 0x000220fc01007387 */ /* 0x0003e20000100800 */
[--C-:B------:R-:W-:Y:S02]  /*10710*/  @!P0 IMAD.IADD R248, R248, 0x1, -R2.reuse ;  /* 0x00000001f8f88824 */ /* 0x100fe400078e0a02 */
[--C-:B------:R-:W-:Y:S01]  /*10720*/  @!P2 IMAD.IADD R250, R250, 0x1, -R2.reuse ;  /* 0x00000001fafaa824 */ /* 0x100fe200078e0a02 */
[----:B------:R1:W-:Y:S01]  /*10730*/  STL [R1+0x21c], R6 ;  /* 0x00021c0601007387 */ /* 0x0003e20000100800 */
[--C-:B------:R-:W-:Y:S02]  /*10740*/  @!P3 IMAD.IADD R233, R233, 0x1, -R2.reuse ;  /* 0x00000001e9e9b824 */ /* 0x100fe400078e0a02 */
[----:B------:R-:W-:Y:S01]  /*10750*/  @!P6 IMAD.IADD R245, R245, 0x1, -R2 ;  /* 0x00000001f5f5e824 */ /* 0x000fe200078e0a02 */
[----:B------:R-:W-:Y:S01]  /*10760*/  ISETP.GT.U32.AND P6, PT, R2, R248, PT ;  /* 0x000000f80200720c */ /* 0x000fe20003fc4070 */
[----:B-1----:R-:W-:-:S02]  /*10770*/  IMAD.MOV.U32 R252, RZ, RZ, R240 ;  /* 0x000000fffffc7224 */ /* 0x002fc400078e00f0 */
[----:B------:R-:W4:Y:S01]  /*10780*/  LDL.LU R240, [R1+0x1ec] ;  /* 0x0001ec0001f07983 */ /* 0x000f220000300800 */
[----:B------:R-:W-:Y:S02]  /*10790*/  IMAD.MOV.U32 R6, RZ, RZ, R238 ;  /* 0x000000ffff067224 */ /* 0x000fe400078e00ee */
[----:B------:R-:W-:Y:S02]  /*107a0*/  IMAD.MOV.U32 R238, RZ, RZ, R237 ;  /* 0x000000ffffee7224 */ /* 0x000fe400078e00ed */
[----:B------:R-:W-:Y:S01]  /*107b0*/  IMAD.MOV.U32 R235, RZ, RZ, R231 ;  /* 0x000000ffffeb7224 */ /* 0x000fe200078e00e7 */
[----:B------:R-:W4:Y:S01]  /*107c0*/  LDL.LU R237, [R1+0x1e8] ;  /* 0x0001e80001ed7983 */ /* 0x000f220000300800 */
[--C-:B------:R-:W-:Y:S01]  /*107d0*/  @!P4 IMAD.IADD R242, R242, 0x1, -R2.reuse ;  /* 0x00000001f2f2c824 */ /* 0x100fe200078e0a02 */
[----:B------:R-:W-:Y:S01]  /*107e0*/  ISETP.GT.U32.AND P4, PT, R2, R250, PT ;  /* 0x000000fa0200720c */ /* 0x000fe20003f84070 */
[----:B------:R-:W-:Y:S01]  /*107f0*/  IMAD.HI.U32 R231, R4, R229, RZ ;  /* 0x000000e504e77227 */ /* 0x000fe200078e00ff */
[----:B------:R-:W4:Y:S03]  /*10800*/  LDL.LU R5, [R1+0x1e4] ;  /* 0x0001e40001057983 */ /* 0x000f260000300800 */
[----:B------:R-:W-:Y:S01]  /*10810*/  @!P5 IMAD.IADD R228, R228, 0x1, -R2 ;  /* 0x00000001e4e4d824 */ /* 0x000fe200078e0a02 */
[----:B------:R-:W-:Y:S01]  /*10820*/  ISETP.GT.U32.AND P5, PT, R2, R233, PT ;  /* 0x000000e90200720c */ /* 0x000fe20003fa4070 */
[----:B------:R-:W-:-:S02]  /*10830*/  IMAD.MOV.U32 R236, RZ, RZ, R232 ;  /* 0x000000ffffec7224 */ /* 0x000fc400078e00e8 */
[----:B------:R-:W-:Y:S02]  /*10840*/  IMAD.MOV R231, RZ, RZ, -R231 ;  /* 0x000000ffffe77224 */ /* 0x000fe400078e0ae7 */
[----:B------:R-:W-:Y:S01]  /*10850*/  IMAD.HI.U32 R232, R4, R230, RZ ;  /* 0x000000e604e87227 */ /* 0x000fe200078e00ff */
[----:B------:R-:W-:Y:S03]  /*10860*/  STL [R1+0x218], R245 ;  /* 0x000218f501007387 */ /* 0x000fe60000100800 */
[----:B------:R-:W-:Y:S01]  /*10870*/  IMAD R229, R2, R231, R229 ;  /* 0x000000e702e57224 */ /* 0x000fe200078e02e5 */
[----:B------:R-:W4:Y:S01]  /*10880*/  LDL.LU R244, [R1+0x1e0] ;  /* 0x0001e00001f47983 */ /* 0x000f220000300800 */
[----:B------:R-:W-:Y:S02]  /*10890*/  IMAD.MOV R231, RZ, RZ, -R232 ;  /* 0x000000ffffe77224 */ /* 0x000fe400078e0ae8 */
[----:B------:R-:W-:Y:S01]  /*108a0*/  VIADD R232, R0, 0x1e3 ;  /* 0x000001e300e87836 */ /* 0x000fe20000000000 */
[----:B------:R1:W-:Y:S01]  /*108b0*/  STL [R1+0x214], R242 ;  /* 0x000214f201007387 */ /* 0x0003e20000100800 */
[----:B------:R-:W-:-:S02]  /*108c0*/  @!P6 IMAD.IADD R248, R248, 0x1, -R2 ;  /* 0x00000001f8f8e824 */ /* 0x000fc400078e0a02 */
[--C-:B------:R-:W-:Y:S02]  /*108d0*/  @!P4 IMAD.IADD R250, R250, 0x1, -R2.reuse ;  /* 0x00000001fafac824 */ /* 0x100fe400078e0a02 */
[----:B------:R-:W-:Y:S01]  /*108e0*/  @!P5 IMAD.IADD R233, R233, 0x1, -R2 ;  /* 0x00000001e9e9d824 */ /* 0x000fe200078e0a02 */
[----:B-1----:R-:W4:Y:S04]  /*108f0*/  LDL.LU R242, [R1+0x1dc] ;  /* 0x0001dc0001f27983 */ /* 0x002f280000300800 */
[----:B------:R-:W-:Y:S04]  /*10900*/  STL [R1+0x59c], R232 ;  /* 0x00059ce801007387 */ /* 0x000fe80000100800 */
[----:B------:R-:W4:Y:S04]  /*10910*/  LDL.LU R245, [R1+0x1d4] ;  /* 0x0001d40001f57983 */ /* 0x000f280000300800 */
[----:B------:R1:W-:Y:S04]  /*10920*/  STL [R1+0x210], R248 ;  /* 0x000210f801007387 */ /* 0x0003e80000100800 */
[----:B------:R1:W-:Y:S04]  /*10930*/  STL [R1+0x20c], R250 ;  /* 0x00020cfa01007387 */ /* 0x0003e80000100800 */
[----:B-1----:R-:W4:Y:S04]  /*10940*/  LDL.LU R248, [R1+0x1d0] ;  /* 0x0001d00001f87983 */ /* 0x002f280000300800 */
[----:B------:R-:W4:Y:S04]  /*10950*/  LDL.LU R250, [R1+0x1cc] ;  /* 0x0001cc0001fa7983 */ /* 0x000f280000300800 */
[----:B------:R1:W-:Y:S04]  /*10960*/  STL [R1+0x208], R233 ;  /* 0x000208e901007387 */ /* 0x0003e80000100800 */
[----:B-1----:R-:W4:Y:S01]  /*10970*/  LDL.LU R233, [R1+0x1e24] ;  /* 0x001e240001e97983 */ /* 0x002f220000300800 */
[----:B--2---:R-:W-:-:S02]  /*10980*/  ISETP.GT.U32.AND P1, PT, R2, R246, PT ;  /* 0x000000f60200720c */ /* 0x004fc40003f24070 */
[C---:B---3--:R-:W-:Y:S02]  /*10990*/  ISETP.GT.U32.AND P0, PT, R2.reuse, R247, PT ;  /* 0x000000f70200720c */ /* 0x048fe40003f04070 */
[C---:B----4-:R-:W-:Y:S02]  /*109a0*/  ISETP.GT.U32.AND P2, PT, R2.reuse, R251, PT ;  /* 0x000000fb0200720c */ /* 0x050fe40003f44070 */
[----:B------:R-:W-:-:S07]  /*109b0*/  ISETP.GT.U32.AND P3, PT, R2, R241, PT ;  /* 0x000000f10200720c */ /* 0x000fce0003f64070 */
[--C-:B------:R-:W-:Y:S01]  /*109c0*/  @!P1 IMAD.IADD R246, R246, 0x1, -R2.reuse ;  /* 0x00000001f6f69824 */ /* 0x100fe200078e0a02 */
[C---:B------:R-:W-:Y:S01]  /*109d0*/  ISETP.GT.U32.AND P1, PT, R2.reuse, R228, PT ;  /* 0x000000e40200720c */ /* 0x040fe20003f24070 */
[--C-:B------:R-:W-:Y:S02]  /*109e0*/  @!P0 IMAD.IADD R247, R247, 0x1, -R2.reuse ;  /* 0x00000001f7f78824 */ /* 0x100fe400078e0a02 */
[--C-:B------:R-:W-:Y:S01]  /*109f0*/  @!P2 IMAD.IADD R251, R251, 0x1, -R2.reuse ;  /* 0x00000001fbfba824 */ /* 0x100fe200078e0a02 */
[C---:B------:R-:W-:Y:S01]  /*10a00*/  ISETP.GT.U32.AND P2, PT, R2.reuse, R246, PT ;  /* 0x000000f60200720c */ /* 0x040fe20003f44070 */
[----:B------:R-:W-:Y:S01]  /*10a10*/  @!P3 IMAD.IADD R241, R241, 0x1, -R2 ;  /* 0x00000001f1f1b824 */ /* 0x000fe200078e0a02 */
[C---:B------:R-:W-:Y:S02]  /*10a20*/  ISETP.GT.U32.AND P3, PT, R2.reuse, R247, PT ;  /* 0x000000f70200720c */ /* 0x040fe40003f64070 */
[----:B------:R-:W-:-:S05]  /*10a30*/  ISETP.GT.U32.AND P4, PT, R2, R251, PT ;  /* 0x000000fb0200720c */ /* 0x000fca0003f84070 */
[----:B------:R-:W-:Y:S01]  /*10a40*/  @!P1 IMAD.IADD R228, R228, 0x1, -R2 ;  /* 0x00000001e4e49824 */ /* 0x000fe200078e0a02 */
[----:B------:R-:W-:-:S04]  /*10a50*/  ISETP.GT.U32.AND P6, PT, R2, R241, PT ;  /* 0x000000f10200720c */ /* 0x000fc80003fc4070 */
[----:B------:R1:W-:Y:S01]  /*10a60*/  STL [R1+0x204], R228 ;  /* 0x000204e401007387 */ /* 0x0003e20000100800 */
[----:B------:R-:W-:Y:S01]  /*10a70*/  ISETP.GT.U32.AND P0, PT, R2, R249, PT ;  /* 0x000000f90200720c */ /* 0x000fe20003f04070 */
[----:B-1----:R-:W-:Y:S02]  /*10a80*/  VIADD R228, R0, 0x1e4 ;  /* 0x000001e400e47836 */ /* 0x002fe40000000000 */
[--C-:B------:R-:W-:Y:S02]  /*10a90*/  @!P2 IMAD.IADD R246, R246, 0x1, -R2.reuse ;  /* 0x00000001f6f6a824 */ /* 0x100fe400078e0a02 */
[--C-:B------:R-:W-:Y:S02]  /*10aa0*/  @!P3 IMAD.IADD R247, R247, 0x1, -R2.reuse ;  /* 0x00000001f7f7b824 */ /* 0x100fe400078e0a02 */
[----:B------:R-:W-:-:S06]  /*10ab0*/  @!P4 IMAD.IADD R251, R251, 0x1, -R2 ;  /* 0x00000001fbfbc824 */ /* 0x000fcc00078e0a02 */
[--C-:B------:R-:W-:Y:S01]  /*10ac0*/  @!P0 IMAD.IADD R249, R249, 0x1, -R2.reuse ;  /* 0x00000001f9f98824 */ /* 0x100fe200078e0a02 */
[----:B------:R-:W-:Y:S04]  /*10ad0*/  STL [R1+0x5b0], R228 ;  /* 0x0005b0e401007387 */ /* 0x000fe80000100800 */
[----:B------:R-:W-:Y:S01]  /*10ae0*/  ISETP.GT.U32.AND P2, PT, R2, R249, PT ;  /* 0x000000f90200720c */ /* 0x000fe20003f44070 */
[----:B------:R-:W-:Y:S04]  /*10af0*/  STL [R1+0x200], R246 ;  /* 0x000200f601007387 */ /* 0x000fe80000100800 */
[----:B------:R-:W-:Y:S04]  /*10b00*/  STL [R1+0x1fc], R247 ;  /* 0x0001fcf701007387 */ /* 0x000fe80000100800 */
[----:B------:R1:W-:Y:S01]  /*10b10*/  STL [R1+0x1f8], R251 ;  /* 0x0001f8fb01007387 */ /* 0x0003e20000100800 */
[----:B------:R-:W-:-:S03]  /*10b20*/  @!P6 IMAD.IADD R241, R241, 0x1, -R2 ;  /* 0x00000001f1f1e824 */ /* 0x000fc600078e0a02 */
[----:B-1----:R-:W2:Y:S01]  /*10b30*/  LDL.LU R251, [R1+0x1c4] ;  /* 0x0001c40001fb7983 */ /* 0x002ea20000300800 */
[----:B------:R-:W-:-:S03]  /*10b40*/  @!P2 IMAD.IADD R249, R249, 0x1, -R2 ;  /* 0x00000001f9f9a824 */ /* 0x000fc600078e0a02 */
[----:B------:R-:W-:Y:S04]  /*10b50*/  STL [R1+0x1f4], R241 ;  /* 0x0001f4f101007387 */ /* 0x000fe80000100800 */
[----:B------:R1:W-:Y:S04]  /*10b60*/  STL [R1+0x1f0], R249 ;  /* 0x0001f0f901007387 */ /* 0x0003e80000100800 */
[----:B------:R-:W3:Y:S04]  /*10b70*/  LDL.LU R246, [R1+0x1c0] ;  /* 0x0001c00001f67983 */ /* 0x000ee80000300800 */
[----:B-1----:R-:W4:Y:S01]  /*10b80*/  LDL.LU R249, [R1+0x1bc] ;  /* 0x0001bc0001f97983 */ /* 0x002f220000300800 */
[----:B------:R-:W-:-:S02]  /*10b90*/  ISETP.GT.U32.AND P5, PT, R2, R240, PT ;  /* 0x000000f00200720c */ /* 0x000fc40003fa4070 */
[C---:B------:R-:W-:Y:S02]  /*10ba0*/  ISETP.GT.U32.AND P1, PT, R2.reuse, R237, PT ;  /* 0x000000ed0200720c */ /* 0x040fe40003f24070 */
[----:B------:R-:W-:-:S09]  /*10bb0*/  ISETP.GT.U32.AND P0, PT, R2, R5, PT ;  /* 0x000000050200720c */ /* 0x000fd20003f04070 */
[--C-:B------:R-:W-:Y:S02]  /*10bc0*/  @!P5 IMAD.IADD R240, R240, 0x1, -R2.reuse ;  /* 0x00000001f0f0d824 */ /* 0x100fe400078e0a02 */
[--C-:B------:R-:W-:Y:S01]  /*10bd0*/  @!P1 IMAD.IADD R237, R237, 0x1, -R2.reuse ;  /* 0x00000001eded9824 */ /* 0x100fe200078e0a02 */
[C---:B------:R-:W-:Y:S02]  /*10be0*/  ISETP.GT.U32.AND P3, PT, R2.reuse, R244, PT ;  /* 0x000000f40200720c */ /* 0x040fe40003f64070 */
[C---:B------:R-:W-:Y:S02]  /*10bf0*/  ISETP.GT.U32.AND P6, PT, R2.reuse, R240, PT ;  /* 0x000000f00200720c */ /* 0x040fe40003fc4070 */
[C---:B------:R-:W-:Y:S01]  /*10c00*/  ISETP.GT.U32.AND P1, PT, R2.reuse, R237, PT ;  /* 0x000000ed0200720c */ /* 0x040fe20003f24070 */
[----:B------:R-:W-:Y:S01]  /*10c10*/  @!P0 IMAD.IADD R5, R5, 0x1, -R2 ;  /* 0x0000000105058824 */ /* 0x000fe200078e0a02 */
[----:B------:R-:W-:-:S07]  /*10c20*/  ISETP.GT.U32.AND P4, PT, R2, R242, PT ;  /* 0x000000f20200720c */ /* 0x000fce0003f84070 */
[--C-:B------:R-:W-:Y:S02]  /*10c30*/  @!P3 IMAD.IADD R244, R244, 0x1, -R2.reuse ;  /* 0x00000001f4f4b824 */ /* 0x100fe400078e0a02 */
[--C-:B------:R-:W-:Y:S01]  /*10c40*/  @!P6 IMAD.IADD R240, R240, 0x1, -R2.reuse ;  /* 0x00000001f0f0e824 */ /* 0x100fe200078e0a02 */
[C---:B------:R-:W-:Y:S01]  /*10c50*/  ISETP.GT.U32.AND P2, PT, R2.reuse, R245, PT ;  /* 0x000000f50200720c */ /* 0x040fe20003f44070 */
[--C-:B------:R-:W-:Y:S01]  /*10c60*/  @!P1 IMAD.IADD R237, R237, 0x1, -R2.reuse ;  /* 0x00000001eded9824 */ /* 0x100fe200078e0a02 */
[C---:B------:R-:W-:Y:S02]  /*10c70*/  ISETP.GT.U32.AND P6, PT, R2.reuse, R5, PT ;  /* 0x000000050200720c */ /* 0x040fe40003fc4070 */
[----:B------:R-:W-:Y:S01]  /*10c80*/  ISETP.GT.U32.AND P1, PT, R2, R244, PT ;  /* 0x000000f40200720c */ /* 0x000fe20003f24070 */
[----:B------:R-:W-:Y:S01]  /*10c90*/  @!P4 IMAD.IADD R242, R242, 0x1, -R2 ;  /* 0x00000001f2f2c824 */ /* 0x000fe200078e0a02 */
[C---:B------:R-:W-:Y:S02]  /*10ca0*/  ISETP.GT.U32.AND P0, PT, R2.reuse, R248, PT ;  /* 0x000000f80200720c */ /* 0x040fe40003f04070 */
[----:B------:R-:W-:-:S02]  /*10cb0*/  ISETP.GT.U32.AND P3, PT, R2, R250, PT ;  /* 0x000000fa0200720c */ /* 0x000fc40003f64070 */
[----:B------:R-:W-:-:S03]  /*10cc0*/  ISETP.GT.U32.AND P5, PT, R2, R233, PT ;  /* 0x000000e90200720c */ /* 0x000fc60003fa4070 */
[----:B------:R-:W-:Y:S01]  /*10cd0*/  @!P2 IMAD.IADD R245, R245, 0x1, -R2 ;  /* 0x00000001f5f5a824 */ /* 0x000fe200078e0a02 */
[----:B------:R-:W-:-:S05]  /*10ce0*/  ISETP.GT.U32.AND P4, PT, R2, R234, PT ;  /* 0x000000ea0200720c */ /* 0x000fca0003f84070 */
[--C-:B------:R-:W-:Y:S01]  /*10cf0*/  @!P0 IMAD.IADD R248, R248, 0x1, -R2.reuse ;  /* 0x00000001f8f88824 */ /* 0x100fe200078e0a02 */
[----:B------:R1:W-:Y:S01]  /*10d00*/  STL [R1+0x1ec], R240 ;  /* 0x0001ecf001007387 */ /* 0x0003e20000100800 */
[--C-:B------:R-:W-:Y:S02]  /*10d10*/  @!P3 IMAD.IADD R250, R250, 0x1, -R2.reuse ;  /* 0x00000001fafab824 */ /* 0x100fe400078e0a02 */
[--C-:B------:R-:W-:Y:S01]  /*10d20*/  @!P5 IMAD.IADD R233, R233, 0x1, -R2.reuse ;  /* 0x00000001e9e9d824 */ /* 0x100fe200078e0a02 */
[C---:B------:R-:W-:Y:S01]  /*10d30*/  ISETP.GT.U32.AND P5, PT, R2.reuse, R242, PT ;  /* 0x000000f20200720c */ /* 0x040fe20003fa4070 */
[----:B------:R1:W-:Y:S03]  /*10d40*/  STL [R1+0x1e8], R237 ;  /* 0x0001e8ed01007387 */ /* 0x0003e60000100800 */
[C---:B------:R-:W-:Y:S01]  /*10d50*/  ISETP.GT.U32.AND P2, PT, R2.reuse, R233, PT ;  /* 0x000000e90200720c */ /* 0x040fe20003f44070 */
[----:B------:R-:W4:Y:S01]  /*10d60*/  LDL.LU R247, [R1+0x1b8] ;  /* 0x0001b80001f77983 */ /* 0x000f220000300800 */
[----:B------:R-:W-:Y:S01]  /*10d70*/  ISETP.GT.U32.AND P3, PT, R2, R245, PT ;  /* 0x000000f50200720c */ /* 0x000fe20003f64070 */
[----:B------:R-:W-:-:S02]  /*10d80*/  @!P6 IMAD.IADD R5, R5, 0x1, -R2 ;  /* 0x000000010505e824 */ /* 0x000fc400078e0a02 */
[----:B-1----:R-:W-:Y:S01]  /*10d90*/  IMAD.MOV.U32 R240, RZ, RZ, R235 ;  /* 0x000000fffff07224 */ /* 0x002fe200078e00eb */
[----:B------:R-:W4:Y:S01]  /*10da0*/  LDL.LU R241, [R1+0x1b4] ;  /* 0x0001b40001f17983 */ /* 0x000f220000300800 */
[----:B------:R-:W-:Y:S02]  /*10db0*/  @!P1 IMAD.IADD R244, R244, 0x1, -R2 ;  /* 0x00000001f4f49824 */ /* 0x000fe400078e0a02 */
[----:B------:R-:W-:Y:S01]  /*10dc0*/  IMAD.MOV.U32 R237, RZ, RZ, R236 ;  /* 0x000000ffffed7224 */ /* 0x000fe200078e00ec */
[----:B------:R-:W4:Y:S01]  /*10dd0*/  LDL.LU R235, [R1+0x1b0] ;  /* 0x0001b00001eb7983 */ /* 0x000f220000300800 */
[----:B------:R-:W-:Y:S01]  /*10de0*/  IMAD R230, R2, R231, R230 ;  /* 0x000000e702e67224 */ /* 0x000fe200078e02e6 */
[----:B------:R-:W-:Y:S02]  /*10df0*/  IABS R231, R232 ;  /* 0x000000e800e77213 */ /* 0x000fe40000000000 */
[----:B------:R-:W4:Y:S01]  /*10e00*/  LDL.LU R236, [R1+0x1ac] ;  /* 0x0001ac0001ec7983 */ /* 0x000f220000300800 */
[----:B------:R-:W-:-:S03]  /*10e10*/  IABS R232, R228 ;  /* 0x000000e400e87213 */ /* 0x000fc60000000000 */
[----:B------:R1:W-:Y:S01]  /*10e20*/  STL [R1+0x1e4], R5 ;  /* 0x0001e40501007387 */ /* 0x0003e20000100800 */
[----:B------:R-:W-:-:S03]  /*10e30*/  @!P4 IMAD.IADD R234, R234, 0x1, -R2 ;  /* 0x00000001eaeac824 */ /* 0x000fc600078e0a02 */
[----:B------:R1:W-:Y:S01]  /*10e40*/  STL [R1+0x1e0], R244 ;  /* 0x0001e0f401007387 */ /* 0x0003e20000100800 */
[----:B------:R-:W-:-:S03]  /*10e50*/  @!P5 IMAD.IADD R242, R242, 0x1, -R2 ;  /* 0x00000001f2f2d824 */ /* 0x000fc600078e0a02 */
[----:B------:R-:W4:Y:S01]  /*10e60*/  LDL.LU R228, [R1+0x1a8] ;  /* 0x0001a80001e47983 */ /* 0x000f220000300800 */
[C---:B------:R-:W-:Y:S01]  /*10e70*/  ISETP.GT.U32.AND P4, PT, R2.reuse, R248, PT ;  /* 0x000000f80200720c */ /* 0x040fe20003f84070 */
[--C-:B------:R-:W-:Y:S01]  /*10e80*/  @!P2 IMAD.IADD R233, R233, 0x1, -R2.reuse ;  /* 0x00000001e9e9a824 */ /* 0x100fe200078e0a02 */
[C---:B------:R-:W-:Y:S01]  /*10e90*/  ISETP.GT.U32.AND P1, PT, R2.reuse, R250, PT ;  /* 0x000000fa0200720c */ /* 0x040fe20003f24070 */
[--C-:B------:R-:W-:Y:S01]  /*10ea0*/  @!P3 IMAD.IADD R245, R245, 0x1, -R2.reuse ;  /* 0x00000001f5f5b824 */ /* 0x100fe200078e0a02 */
[----:B------:R-:W-:Y:S01]  /*10eb0*/  ISETP.GT.U32.AND P6, PT, R2, R234, PT ;  /* 0x000000ea0200720c */ /* 0x000fe20003fc4070 */
[----:B-1----:R-:W4:Y:S04]  /*10ec0*/  LDL.LU R5, [R1+0x1a4] ;  /* 0x0001a40001057983 */ /* 0x002f280000300800 */
[----:B------:R-:W4:Y:S04]  /*10ed0*/  LDL.LU R244, [R1+0x1a0] ;  /* 0x0001a00001f47983 */ /* 0x000f280000300800 */
[----:B------:R1:W-:Y:S01]  /*10ee0*/  STL [R1+0x1dc], R242 ;  /* 0x0001dcf201007387 */ /* 0x0003e20000100800 */
[----:B------:R-:W-:-:S02]  /*10ef0*/  @!P4 IMAD.IADD R248, R248, 0x1, -R2 ;  /* 0x00000001f8f8c824 */ /* 0x000fc400078e0a02 */
[--C-:B------:R-:W-:Y:S02]  /*10f00*/  @!P1 IMAD.IADD R250, R250, 0x1, -R2.reuse ;  /* 0x00000001fafa9824 */ /* 0x100fe400078e0a02 */
[----:B------:R-:W-:Y:S01]  /*10f10*/  @!P6 IMAD.IADD R234, R234, 0x1, -R2 ;  /* 0x00000001eaeae824 */ /* 0x000fe200078e0a02 */
[----:B-1----:R-:W4:Y:S04]  /*10f20*/  LDL.LU R242, [R1+0x19c] ;  /* 0x00019c0001f27983 */ /* 0x002f280000300800 */
[----:B------:R-:W-:Y:S04]  /*10f30*/  STL [R1+0x1d8], R233 ;  /* 0x0001d8e901007387 */ /* 0x000fe80000100800 */
[----:B------:R-:W-:Y:S04]  /*10f40*/  STL [R1+0x1d4], R245 ;  /* 0x0001d4f501007387 */ /* 0x000fe80000100800 */
[----:B------:R1:W-:Y:S04]  /*10f50*/  STL [R1+0x1d0], R248 ;  /* 0x0001d0f801007387 */ /* 0x0003e80000100800 */
[----:B------:R1:W-:Y:S02]  /*10f60*/  STL [R1+0x1cc], R250 ;  /* 0x0001ccfa01007387 */ /* 0x0003e40000100800 */
[----:B-1----:R-:W-:-:S02]  /*10f70*/  IMAD.MOV.U32 R248, RZ, RZ, R238 ;  /* 0x000000fffff87224 */ /* 0x002fc400078e00ee */
[----:B------:R-:W4:Y:S04]  /*10f80*/  LDL.LU R250, [R1+0x198] ;  /* 0x0001980001fa7983 */ /* 0x000f280000300800 */
[----:B------:R-:W-:Y:S01]  /*10f90*/  STL [R1+0x1c8], R234 ;  /* 0x0001c8ea01007387 */ /* 0x000fe20000100800 */
[C---:B--2---:R-:W-:Y:S02]  /*10fa0*/  ISETP.GT.U32.AND P0, PT, R2.reuse, R251, PT ;  /* 0x000000fb0200720c */ /* 0x044fe40003f04070 */
[----:B---3--:R-:W-:-:S11]  /*10fb0*/  ISETP.GT.U32.AND P5, PT, R2, R246, PT ;  /* 0x000000f60200720c */ /* 0x008fd60003fa4070 */
[----:B------:R-:W-:Y:S01]  /*10fc0*/  @!P0 IMAD.IADD R251, R251, 0x1, -R2 ;  /* 0x00000001fbfb8824 */ /* 0x000fe200078e0a02 */
[----:B----4-:R-:W-:-:S04]  /*10fd0*/  ISETP.GT.U32.AND P2, PT, R2, R249, PT ;  /* 0x000000f90200720c */ /* 0x010fc80003f44070 */
[----:B------:R-:W-:Y:S01]  /*10fe0*/  ISETP.GT.U32.AND P3, PT, R2, R251, PT ;  /* 0x000000fb0200720c */ /* 0x000fe20003f64070 */
[----:B------:R-:W-:-:S08]  /*10ff0*/  @!P5 IMAD.IADD R246, R246, 0x1, -R2 ;  /* 0x00000001f6f6d824 */ /* 0x000fd000078e0a02 */
[----:B------:R-:W-:Y:S01]  /*11000*/  @!P2 IMAD.IADD R249, R249, 0x1, -R2 ;  /* 0x00000001f9f9a824 */ /* 0x000fe200078e0a02 */
[----:B------:R-:W-:-:S03]  /*11010*/  ISETP.GT.U32.AND P6, PT, R2, R246, PT ;  /* 0x000000f60200720c */ /* 0x000fc60003fc4070 */
[----:B------:R-:W-:Y:S01]  /*11020*/  @!P3 IMAD.IADD R251, R251, 0x1, -R2 ;  /* 0x00000001fbfbb824 */ /* 0x000fe200078e0a02 */
[----:B------:R-:W-:-:S04]  /*11030*/  ISETP.GT.U32.AND P2, PT, R2, R249, PT ;  /* 0x000000f90200720c */ /* 0x000fc80003f44070 */
[----:B------:R1:W-:Y:S02]  /*11040*/  STL [R1+0x1c4], R251 ;  /* 0x0001c4fb01007387 */ /* 0x0003e40000100800 */
[----:B-1----:R-:W-:Y:S02]  /*11050*/  IMAD.MOV.U32 R251, RZ, RZ, R252 ;  /* 0x000000fffffb7224 */ /* 0x002fe400078e00fc */
[----:B------:R-:W2:Y:S04]  /*11060*/  LDL.LU R252, [R1+0x194] ;  /* 0x0001940001fc7983 */ /* 0x000ea80000300800 */
[----:B------:R-:W3:Y:S01]  /*11070*/  LDL.LU R238, [R1+0x190] ;  /* 0x0001900001ee7983 */ /* 0x000ee20000300800 */
[--C-:B------:R-:W-:Y:S02]  /*11080*/  @!P6 IMAD.IADD R246, R246, 0x1, -R2.reuse ;  /* 0x00000001f6f6e824 */ /* 0x100fe400078e0a02 */
[----:B------:R-:W-:Y:S01]  /*11090*/  @!P2 IMAD.IADD R249, R249, 0x1, -R2 ;  /* 0x00000001f9f9a824 */ /* 0x000fe200078e0a02 */
[----:B------:R-:W4:Y:S04]  /*110a0*/  LDL.LU R245, [R1+0x18c] ;  /* 0x00018c0001f57983 */ /* 0x000f280000300800 */
[----:B------:R1:W-:Y:S04]  /*110b0*/  STL [R1+0x1c0], R246 ;  /* 0x0001c0f601007387 */ /* 0x0003e80000100800 */
[----:B------:R1:W-:Y:S02]  /*110c0*/  STL [R1+0x1bc], R249 ;  /* 0x0001bcf901007387 */ /* 0x0003e40000100800 */
[----:B-1----:R-:W-:-:S02]  /*110d0*/  IMAD.MOV.U32 R246, RZ, RZ, R240 ;  /* 0x000000fffff67224 */ /* 0x002fc400078e00f0 */
[----:B------:R-:W-:Y:S02]  /*110e0*/  IMAD.MOV.U32 R249, RZ, RZ, R237 ;  /* 0x000000fffff97224 */ /* 0x000fe400078e00ed */
[----:B------:R-:W4:Y:S04]  /*110f0*/  LDL.LU R237, [R1+0x188] ;  /* 0x0001880001ed7983 */ /* 0x000f280000300800 */
[----:B------:R-:W4:Y:S01]  /*11100*/  LDL.LU R240, [R1+0x184] ;  /* 0x0001840001f07983 */ /* 0x000f220000300800 */
[C---:B------:R-:W-:Y:S02]  /*11110*/  ISETP.GT.U32.AND P0, PT, R2.reuse, R247, PT ;  /* 0x000000f70200720c */ /* 0x040fe40003f04070 */
[C---:B------:R-:W-:Y:S02]  /*11120*/  ISETP.GT.U32.AND P4, PT, R2.reuse, R241, PT ;  /* 0x000000f10200720c */ /* 0x040fe40003f84070 */
[----:B------:R-:W-:-:S02]  /*11130*/  ISETP.GT.U32.AND P1, PT, R2, R235, PT ;  /* 0x000000eb0200720c */ /* 0x000fc40003f24070 */
[----:B------:R-:W-:-:S07]  /*11140*/  ISETP.GT.U32.AND P5, PT, R2, R236, PT ;  /* 0x000000ec0200720c */ /* 0x000fce0003fa4070 */
[----:B------:R-:W-:Y:S01]  /*11150*/  @!P0 IMAD.IADD R247, R247, 0x1, -R2 ;  /* 0x00000001f7f78824 */ /* 0x000fe200078e0a02 */
[----:B------:R-:W-:-:S05]  /*11160*/  ISETP.GT.U32.AND P3, PT, R2, R228, PT ;  /* 0x000000e40200720c */ /* 0x000fca0003f64070 */
        /* <DEDUP_REMOVED lines=9> */
[C---:B------:R-:W-:Y:S02]  /*11200*/  ISETP.GT.U32.AND P2, PT, R2.reuse, R241, PT ;  /* 0x000000f10200720c */ /* 0x040fe40003f44070 */
[----:B------:R-:W-:Y:S01]  /*11210*/  ISETP.GT.U32.AND P1, PT, R2, R242, PT ;  /* 0x000000f20200720c */ /* 0x000fe20003f24070 */
[----:B------:R-:W-:-:S04]  /*11220*/  @!P0 IMAD.IADD R5, R5, 0x1, -R2 ;  /* 0x0000000105058824 */ /* 0x000fc800078e0a02 */
[--C-:B------:R-:W-:Y:S02]  /*11230*/  @!P4 IMAD.IADD R244, R244, 0x1, -R2.reuse ;  /* 0x00000001f4f4c824 */ /* 0x100fe400078e0a02 */
[--C-:B------:R-:W-:Y:S02]  /*11240*/  @!P3 IMAD.IADD R236, R236, 0x1, -R2.reuse ;  /* 0x00000001ececb824 */ /* 0x100fe400078e0a02 */
[--C-:B------:R-:W-:Y:S02]  /*11250*/  @!P6 IMAD.IADD R247, R247, 0x1, -R2.reuse ;  /* 0x00000001f7f7e824 */ /* 0x100fe400078e0a02 */
[--C-:B------:R-:W-:Y:S02]  /*11260*/  @!P5 IMAD.IADD R235, R235, 0x1, -R2.reuse ;  /* 0x00000001ebebd824 */ /* 0x100fe400078e0a02 */
[--C-:B------:R-:W-:Y:S01]  /*11270*/  @!P1 IMAD.IADD R242, R242, 0x1, -R2.reuse ;  /* 0x00000001f2f29824 */ /* 0x100fe200078e0a02 */
[C---:B------:R-:W-:Y:S01]  /*11280*/  ISETP.GT.U32.AND P1, PT, R2.reuse, R5, PT ;  /* 0x000000050200720c */ /* 0x040fe20003f24070 */
[----:B------:R-:W-:Y:S01]  /*11290*/  @!P2 IMAD.IADD R241, R241, 0x1, -R2 ;  /* 0x00000001f1f1a824 */ /* 0x000fe200078e0a02 */
[C---:B------:R-:W-:Y:S01]  /*112a0*/  ISETP.GT.U32.AND P4, PT, R2.reuse, R228, PT ;  /* 0x000000e40200720c */ /* 0x040fe20003f84070 */
[----:B------:R1:W-:Y:S01]  /*112b0*/  STL [R1+0x1b8], R247 ;  /* 0x0001b8f701007387 */ /* 0x0003e20000100800 */
[----:B------:R-:W-:-:S02]  /*112c0*/  ISETP.GT.U32.AND P2, PT, R2, R244, PT ;  /* 0x000000f40200720c */ /* 0x000fc40003f44070 */
[C---:B------:R-:W-:Y:S02]  /*112d0*/  ISETP.GT.U32.AND P6, PT, R2.reuse, R242, PT ;  /* 0x000000f20200720c */ /* 0x040fe40003fc4070 */
[----:B------:R-:W-:Y:S01]  /*112e0*/  ISETP.GT.U32.AND P0, PT, R2, R250, PT ;  /* 0x000000fa0200720c */ /* 0x000fe20003f04070 */
[----:B-1----:R-:W-:Y:S02]  /*112f0*/  IMAD.MOV.U32 R247, RZ, RZ, R248 ;  /* 0x000000fffff77224 */ /* 0x002fe400078e00f8 */
[----:B------:R-:W4:Y:S02]  /*11300*/  LDL.LU R248, [R1+0x178] ;  /* 0x0001780001f87983 */ /* 0x000f240000300800 */
[--C-:B------:R-:W-:Y:S02]  /*11310*/  @!P1 IMAD.IADD R5, R5, 0x1, -R2.reuse ;  /* 0x0000000105059824 */ /* 0x100fe400078e0a02 */
[----:B------:R1:W-:Y:S01]  /*11320*/  STL [R1+0x1b4], R241 ;  /* 0x0001b4f101007387 */ /* 0x0003e20000100800 */
[----:B------:R-:W-:-:S05]  /*11330*/  @!P4 IMAD.IADD R228, R228, 0x1, -R2 ;  /* 0x00000001e4e4c824 */ /* 0x000fca00078e0a02 */
[--C-:B------:R-:W-:Y:S01]  /*11340*/  @!P0 IMAD.IADD R250, R250, 0x1, -R2.reuse ;  /* 0x00000001fafa8824 */ /* 0x100fe200078e0a02 */
[----:B-1----:R-:W4:Y:S01]  /*11350*/  LDL.LU R241, [R1+0x174] ;  /* 0x0001740001f17983 */ /* 0x002f220000300800 */
[----:B------:R-:W-:-:S03]  /*11360*/  @!P2 IMAD.IADD R244, R244, 0x1, -R2 ;  /* 0x00000001f4f4a824 */ /* 0x000fc600078e0a02 */
[----:B------:R-:W-:Y:S01]  /*11370*/  ISETP.GT.U32.AND P4, PT, R2, R250, PT ;  /* 0x000000fa0200720c */ /* 0x000fe20003f84070 */
[--C-:B------:R-:W-:Y:S01]  /*11380*/  @!P6 IMAD.IADD R242, R242, 0x1, -R2.reuse ;  /* 0x00000001f2f2e824 */ /* 0x100fe200078e0a02 */
[----:B------:R1:W-:Y:S04]  /*11390*/  STL [R1+0x1b0], R235 ;  /* 0x0001b0eb01007387 */ /* 0x0003e80000100800 */
[----:B-1----:R-:W4:Y:S04]  /*113a0*/  LDL.LU R235, [R1+0x1e20] ;  /* 0x001e200001eb7983 */ /* 0x002f280000300800 */
[----:B------:R1:W-:Y:S03]  /*113b0*/  STL [R1+0x1ac], R236 ;  /* 0x0001acec01007387 */ /* 0x0003e60000100800 */
[----:B------:R-:W-:Y:S01]  /*113c0*/  @!P4 IMAD.IADD R250, R250, 0x1, -R2 ;  /* 0x00000001fafac824 */ /* 0x000fe200078e0a02 */
[----:B-1----:R-:W4:Y:S04]  /*113d0*/  LDL.LU R236, [R1+0x1e1c] ;  /* 0x001e1c0001ec7983 */ /* 0x002f280000300800 */
[----:B------:R1:W-:Y:S04]  /*113e0*/  STL [R1+0x1a8], R228 ;  /* 0x0001a8e401007387 */ /* 0x0003e80000100800 */
[----:B------:R1:W-:Y:S02]  /*113f0*/  STL [R1+0x1a4], R5 ;  /* 0x0001a40501007387 */ /* 0x0003e40000100800 */
[----:B-1----:R-:W-:-:S02]  /*11400*/  VIADD R228, R0, 0x1e5 ;  /* 0x000001e500e47836 */ /* 0x002fc40000000000 */
[----:B------:R-:W-:Y:S01]  /*11410*/  STL [R1+0x1a0], R244 ;  /* 0x0001a0f401007387 */ /* 0x000fe20000100800 */
[----:B------:R-:W-:-:S03]  /*11420*/  VIADD R5, R0, 0x1e6 ;  /* 0x000001e600057836 */ /* 0x000fc60000000000 */
[----:B------:R1:W-:Y:S01]  /*11430*/  STL [R1+0x19c], R242 ;  /* 0x00019cf201007387 */ /* 0x0003e20000100800 */
[----:B------:R-:W-:-:S03]  /*11440*/  IMAD.HI.U32 R233, R4, R231, RZ ;  /* 0x000000e704e97227 */ /* 0x000fc600078e00ff */
[----:B------:R-:W-:Y:S04]  /*11450*/  STL [R1+0x58c], R228 ;  /* 0x00058ce401007387 */ /* 0x000fe80000100800 */
[----:B------:R1:W-:Y:S04]  /*11460*/  STL [R1+0x198], R250 ;  /* 0x000198fa01007387 */ /* 0x0003e80000100800 */
[----:B------:R-:W-:Y:S04]  /*11470*/  STL [R1+0x5a4], R5 ;  /* 0x0005a40501007387 */ /* 0x000fe80000100800 */
[----:B-1----:R-:W4:Y:S01]  /*11480*/  LDL.LU R242, [R1+0x160] ;  /* 0x0001600001f27983 */ /* 0x002f220000300800 */
[----:B------:R-:W-:-:S02]  /*11490*/  IMAD.MOV.U32 R250, RZ, RZ, R251 ;  /* 0x000000fffffa7224 */ /* 0x000fc400078e00fb */
[----:B------:R-:W-:Y:S02]  /*114a0*/  IMAD.MOV R233, RZ, RZ, -R233 ;  /* 0x000000ffffe97224 */ /* 0x000fe400078e0ae9 */
[----:B------:R-:W-:-:S04]  /*114b0*/  IMAD.HI.U32 R234, R4, R232, RZ ;  /* 0x000000e804ea7227 */ /* 0x000fc800078e00ff */
[----:B------:R-:W-:Y:S02]  /*114c0*/  IMAD R231, R2, R233, R231 ;  /* 0x000000e902e77224 */ /* 0x000fe400078e02e7 */
[----:B------:R-:W-:-:S04]  /*114d0*/  IMAD.MOV R233, RZ, RZ, -R234 ;  /* 0x000000ffffe97224 */ /* 0x000fc800078e0aea */
[C---:B------:R-:W-:Y:S01]  /*114e0*/  IMAD R232, R2.reuse, R233, R232 ;  /* 0x000000e902e87224 */ /* 0x040fe200078e02e8 */
[----:B------:R-:W-:Y:S02]  /*114f0*/  IABS R233, R228 ;  /* 0x000000e400e97213 */ /* 0x000fe40000000000 */
[----:B------:R-:W-:Y:S02]  /*11500*/  IABS R234, R5 ;  /* 0x0000000500ea7213 */ /* 0x000fe40000000000 */
[C---:B--2---:R-:W-:Y:S02]  /*11510*/  ISETP.GT.U32.AND P5, PT, R2.reuse, R252, PT ;  /* 0x000000fc0200720c */ /* 0x044fe40003fa4070 */
[C---:B---3--:R-:W-:Y:S02]  /*11520*/  ISETP.GT.U32.AND P3, PT, R2.reuse, R238, PT ;  /* 0x000000ee0200720c */ /* 0x048fe40003f64070 */
[----:B----4-:R-:W-:-:S09]  /*11530*/  ISETP.GT.U32.AND P0, PT, R2, R245, PT ;  /* 0x000000f50200720c */ /* 0x010fd20003f04070 */
[--C-:B------:R-:W-:Y:S02]  /*11540*/  @!P5 IMAD.IADD R252, R252, 0x1, -R2.reuse ;  /* 0x00000001fcfcd824 */ /* 0x100fe400078e0a02 */
[----:B------:R-:W-:-:S03]  /*11550*/  @!P3 IMAD.IADD R238, R238, 0x1, -R2 ;  /* 0x00000001eeeeb824 */ /* 0x000fc600078e0a02 */
[C---:B------:R-:W-:Y:S02]  /*11560*/  ISETP.GT.U32.AND P6, PT, R2.reuse, R252, PT ;  /* 0x000000fc0200720c */ /* 0x040fe40003fc4070 */
[C---:B------:R-:W-:Y:S02]  /*11570*/  ISETP.GT.U32.AND P3, PT, R2.reuse, R238, PT ;  /* 0x000000ee0200720c */ /* 0x040fe40003f64070 */
[C---:B------:R-:W-:Y:S02]  /*11580*/  ISETP.GT.U32.AND P1, PT, R2.reuse, R237, PT ;  /* 0x000000ed0200720c */ /* 0x040fe40003f24070 */
[C---:B------:R-:W-:Y:S02]  /*11590*/  ISETP.GT.U32.AND P2, PT, R2.reuse, R240, PT ;  /* 0x000000f00200720c */ /* 0x040fe40003f44070 */
[----:B------:R-:W-:Y:S01]  /*115a0*/  ISETP.GT.U32.AND P5, PT, R2, R246, PT ;  /* 0x000000f60200720c */ /* 0x000fe20003fa4070 */
[----:B------:R-:W-:-:S06]  /*115b0*/  @!P0 IMAD.IADD R245, R245, 0x1, -R2 ;  /* 0x00000001f5f58824 */ /* 0x000fcc00078e0a02 */
[--C-:B------:R-:W-:Y:S02]  /*115c0*/  @!P3 IMAD.IADD R238, R238, 0x1, -R2.reuse ;  /* 0x00000001eeeeb824 */ /* 0x100fe400078e0a02 */
[--C-:B------:R-:W-:Y:S02]  /*115d0*/  @!P1 IMAD.IADD R237, R237, 0x1, -R2.reuse ;  /* 0x00000001eded9824 */ /* 0x100fe400078e0a02 */
[--C-:B------:R-:W-:Y:S02]  /*115e0*/  @!P6 IMAD.IADD R252, R252, 0x1, -R2.reuse ;  /* 0x00000001fcfce824 */ /* 0x100fe400078e0a02 */
[--C-:B------:R-:W-:Y:S01]  /*115f0*/  @!P2 IMAD.IADD R240, R240, 0x1, -R2.reuse ;  /* 0x00000001f0f0a824 */ /* 0x100fe200078e0a02 */
[C---:B------:R-:W-:Y:S02]  /*11600*/  ISETP.GT.U32.AND P3, PT, R2.reuse, R237, PT ;  /* 0x000000ed0200720c */ /* 0x040fe40003f64070 */
[----:B------:R-:W-:Y:S01]  /*11610*/  ISETP.GT.U32.AND P6, PT, R2, R245, PT ;  /* 0x000000f50200720c */ /* 0x000fe20003fc4070 */
[--C-:B------:R-:W-:Y:S01]  /*11620*/  @!P5 IMAD.IADD R246, R246, 0x1, -R2.reuse ;  /* 0x00000001f6f6d824 */ /* 0x100fe200078e0a02 */
[----:B------:R-:W-:Y:S01]  /*11630*/  ISETP.GT.U32.AND P5, PT, R2, R240, PT ;  /* 0x000000f00200720c */ /* 0x000fe20003fa4070 */
[----:B------:R1:W-:Y:S04]  /*11640*/  STL [R1+0x194], R252 ;  /* 0x000194fc01007387 */ /* 0x0003e80000100800 */
[----:B------:R2:W-:Y:S04]  /*11650*/  STL [R1+0x190], R238 ;  /* 0x000190ee01007387 */ /* 0x0005e80000100800 */
[----:B------:R-:W3:Y:S01]  /*11660*/  LDL.LU R251, [R1+0x15c] ;  /* 0x00015c0001fb7983 */ /* 0x000ee20000300800 */
[----:B------:R-:W-:-:S02]  /*11670*/  @!P3 IMAD.IADD R237, R237, 0x1, -R2 ;  /* 0x00000001ededb824 */ /* 0x000fc400078e0a02 */
[--C-:B------:R-:W-:Y:S01]  /*11680*/  @!P6 IMAD.IADD R245, R245, 0x1, -R2.reuse ;  /* 0x00000001f5f5e824 */ /* 0x100fe200078e0a02 */
[----:B-1----:R-:W4:Y:S01]  /*11690*/  LDL.LU R252, [R1+0x158] ;  /* 0x0001580001fc7983 */ /* 0x002f220000300800 */
[----:B------:R-:W-:-:S03]  /*116a0*/  @!P5 IMAD.IADD R240, R240, 0x1, -R2 ;  /* 0x00000001f0f0d824 */ /* 0x000fc600078e0a02 */
[----:B--2---:R-:W2:Y:S04]  /*116b0*/  LDL.LU R238, [R1+0x154] ;  /* 0x0001540001ee7983 */ /* 0x004ea80000300800 */
[----:B------:R1:W-:Y:S04]  /*116c0*/  STL [R1+0x188], R237 ;  /* 0x000188ed01007387 */ /* 0x0003e80000100800 */
[----:B------:R-:W-:Y:S04]  /*116d0*/  STL [R1+0x18c], R245 ;  /* 0x00018cf501007387 */ /* 0x000fe80000100800 */
[----:B-1----:R-:W2:Y:S04]  /*116e0*/  LDL.LU R237, [R1+0x150] ;  /* 0x0001500001ed7983 */ /* 0x002ea80000300800 */
[----:B------:R-:W2:Y:S04]  /*116f0*/  LDL.LU R228, [R1+0x14c] ;  /* 0x00014c0001e47983 */ /* 0x000ea80000300800 */
[----:B------:R1:W-:Y:S04]  /*11700*/  STL [R1+0x184], R240 ;  /* 0x000184f001007387 */ /* 0x0003e80000100800 */
[----:B-1----:R-:W2:Y:S04]  /*11710*/  LDL.LU R240, [R1+0x148] ;  /* 0x0001480001f07983 */ /* 0x002ea80000300800 */
[----:B------:R-:W2:Y:S01]  /*11720*/  LDL.LU R5, [R1+0x144] ;  /* 0x0001440001057983 */ /* 0x000ea20000300800 */
[----:B------:R-:W-:-:S02]  /*11730*/  ISETP.GT.U32.AND P4, PT, R2, R247, PT ;  /* 0x000000f70200720c */ /* 0x000fc40003f84070 */
[----:B------:R-:W-:-:S11]  /*11740*/  ISETP.GT.U32.AND P2, PT, R2, R6, PT ;  /* 0x000000060200720c */ /* 0x000fd60003f44070 */
[----:B------:R-:W-:Y:S01]  /*11750*/  @!P4 IMAD.IADD R247, R247, 0x1, -R2 ;  /* 0x00000001f7f7c824 */ /* 0x000fe200078e0a02 */
[C---:B------:R-:W-:Y:S02]  /*11760*/  ISETP.GT.U32.AND P4, PT, R2.reuse, R246, PT ;  /* 0x000000f60200720c */ /* 0x040fe40003f84070 */
[C---:B------:R-:W-:Y:S02]  /*11770*/  ISETP.GT.U32.AND P0, PT, R2.reuse, R248, PT ;  /* 0x000000f80200720c */ /* 0x040fe40003f04070 */
[----:B------:R-:W-:-:S11]  /*11780*/  ISETP.GT.U32.AND P1, PT, R2, R241, PT ;  /* 0x000000f10200720c */ /* 0x000fd60003f24070 */
[--C-:B------:R-:W-:Y:S01]  /*11790*/  @!P0 IMAD.IADD R248, R248, 0x1, -R2.reuse ;  /* 0x00000001f8f88824 */ /* 0x100fe200078e0a02 */
[----:B------:R-:W-:Y:S01]  /*117a0*/  ISETP.GT.U32.AND P0, PT, R2, R249, PT ;  /* 0x000000f90200720c */ /* 0x000fe20003f04070 */
[--C-:B------:R-:W-:Y:S02]  /*117b0*/  @!P2 IMAD.IADD R6, R6, 0x1, -R2.reuse ;  /* 0x000000010606a824 */ /* 0x100fe400078e0a02 */
[--C-:B------:R-:W-:Y:S01]  /*117c0*/  @!P4 IMAD.IADD R246, R246, 0x1, -R2.reuse ;  /* 0x00000001f6f6c824 */ /* 0x100fe200078e0a02 */
[C---:B------:R-:W-:Y:S02]  /*117d0*/  ISETP.GT.U32.AND P2, PT, R2.reuse, R248, PT ;  /* 0x000000f80200720c */ /* 0x040fe40003f44070 */
[C---:B------:R-:W-:Y:S01]  /*117e0*/  ISETP.GT.U32.AND P5, PT, R2.reuse, R250, PT ;  /* 0x000000fa0200720c */ /* 0x040fe20003fa4070 */
[----:B------:R-:W-:Y:S01]  /*117f0*/  @!P1 IMAD.IADD R241, R241, 0x1, -R2 ;  /* 0x00000001f1f19824 */ /* 0x000fe200078e0a02 */
[C---:B------:R-:W-:Y:S02]  /*11800*/  ISETP.GT.U32.AND P1, PT, R2.reuse, R247, PT ;  /* 0x000000f70200720c */ /* 0x040fe40003f24070 */
[----:B------:R-:W-:-:S02]  /*11810*/  ISETP.GT.U32.AND P6, PT, R2, R6, PT ;  /* 0x000000060200720c */ /* 0x000fc40003fc4070 */
[C---:B------:R-:W-:Y:S01]  /*11820*/  ISETP.GT.U32.AND P3, PT, R2.reuse, R241, PT ;  /* 0x000000f10200720c */ /* 0x040fe20003f64070 */
[----:B------:R-:W-:Y:S01]  /*11830*/  @!P0 IMAD.IADD R249, R249, 0x1, -R2 ;  /* 0x00000001f9f98824 */ /* 0x000fe200078e0a02 */
[----:B------:R-:W-:-:S07]  /*11840*/  ISETP.GT.U32.AND P4, PT, R2, R236, PT ;  /* 0x000000ec0200720c */ /* 0x000fce0003f84070 */
[--C-:B------:R-:W-:Y:S01]  /*11850*/  @!P1 IMAD.IADD R247, R247, 0x1, -R2.reuse ;  /* 0x00000001f7f79824 */ /* 0x100fe200078e0a02 */
[----:B------:R-:W-:Y:S01]  /*11860*/  ISETP.GT.U32.AND P1, PT, R2, R249, PT ;  /* 0x000000f90200720c */ /* 0x000fe20003f24070 */
[--C-:B------:R-:W-:Y:S02]  /*11870*/  @!P2 IMAD.IADD R248, R248, 0x1, -R2.reuse ;  /* 0x00000001f8f8a824 */ /* 0x100fe400078e0a02 */
[--C-:B------:R-:W-:Y:S01]  /*11880*/  @!P5 IMAD.IADD R250, R250, 0x1, -R2.reuse ;  /* 0x00000001fafad824 */ /* 0x100fe200078e0a02 */
[----:B------:R1:W-:Y:S01]  /*11890*/  STL [R1+0x180], R246 ;  /* 0x000180f601007387 */ /* 0x0003e20000100800 */
[--C-:B------:R-:W-:Y:S02]  /*118a0*/  @!P3 IMAD.IADD R241, R241, 0x1, -R2.reuse ;  /* 0x00000001f1f1b824 */ /* 0x100fe400078e0a02 */
[--C-:B------:R-:W-:Y:S01]  /*118b0*/  @!P4 IMAD.IADD R236, R236, 0x1, -R2.reuse ;  /* 0x00000001ececc824 */ /* 0x100fe200078e0a02 */
[----:B------:R-:W-:Y:S01]  /*118c0*/  STL [R1+0x17c], R247 ;  /* 0x00017cf701007387 */ /* 0x000fe20000100800 */
[----:B------:R-:W-:Y:S01]  /*118d0*/  @!P6 IMAD.IADD R6, R6, 0x1, -R2 ;  /* 0x000000010606e824 */ /* 0x000fe200078e0a02 */
[----:B------:R-:W-:-:S02]  /*118e0*/  ISETP.GT.U32.AND P6, PT, R2, R250, PT ;  /* 0x000000fa0200720c */ /* 0x000fc40003fc4070 */
[----:B------:R-:W-:Y:S01]  /*118f0*/  ISETP.GT.U32.AND P4, PT, R2, R236, PT ;  /* 0x000000ec0200720c */ /* 0x000fe20003f84070 */
[----:B------:R-:W2:Y:S01]  /*11900*/  LDL.LU R245, [R1+0x140] ;  /* 0x0001400001f57983 */ /* 0x000ea20000300800 */
[----:B------:R-:W-:-:S03]  /*11910*/  @!P1 IMAD.IADD R249, R249, 0x1, -R2 ;  /* 0x00000001f9f99824 */ /* 0x000fc600078e0a02 */
[----:B------:R-:W-:Y:S01]  /*11920*/  STL [R1+0x178], R248 ;  /* 0x000178f801007387 */ /* 0x000fe20000100800 */
[----:B------:R-:W-:-:S03]  /*11930*/  ISETP.GT.U32.AND P0, PT, R2, R242, PT ;  /* 0x000000f20200720c */ /* 0x000fc60003f04070 */
[----:B------:R-:W-:Y:S04]  /*11940*/  STL [R1+0x174], R241 ;  /* 0x000174f101007387 */ /* 0x000fe80000100800 */
[--C-:B------:R-:W-:Y:S01]  /*11950*/  @!P4 IMAD.IADD R236, R236, 0x1, -R2.reuse ;  /* 0x00000001ececc824 */ /* 0x100fe200078e0a02 */
[----:B------:R-:W-:Y:S01]  /*11960*/  STL [R1+0x170], R6 ;  /* 0x0001700601007387 */ /* 0x000fe20000100800 */
[----:B------:R-:W-:-:S03]  /*11970*/  @!P6 IMAD.IADD R250, R250, 0x1, -R2 ;  /* 0x00000001fafae824 */ /* 0x000fc600078e0a02 */
[----:B-1----:R-:W2:Y:S01]  /*11980*/  LDL.LU R246, [R1+0x13c] ;  /* 0x00013c0001f67983 */ /* 0x002ea20000300800 */
[----:B------:R-:W-:-:S03]  /*11990*/  @!P0 IMAD.IADD R242, R242, 0x1, -R2 ;  /* 0x00000001f2f28824 */ /* 0x000fc600078e0a02 */
[----:B------:R1:W-:Y:S02]  /*119a0*/  STL [R1+0x16c], R249 ;  /* 0x00016cf901007387 */ /* 0x0003e40000100800 */
[----:B------:R-:W-:Y:S02]  /*119b0*/  ISETP.GT.U32.AND P6, PT, R2, R242, PT ;  /* 0x000000f20200720c */ /* 0x000fe40003fc4070 */
[----:B-1----:R-:W2:Y:S04]  /*119c0*/  LDL.LU R249, [R1+0x138] ;  /* 0x0001380001f97983 */ /* 0x002ea80000300800 */
[----:B------:R-:W2:Y:S04]  /*119d0*/  LDL.LU R247, [R1+0x134] ;  /* 0x0001340001f77983 */ /* 0x000ea80000300800 */
[----:B------:R1:W-:Y:S04]  /*119e0*/  STL [R1+0x168], R250 ;  /* 0x000168fa01007387 */ /* 0x0003e80000100800 */
[----:B------:R-:W2:Y:S01]  /*119f0*/  LDL.LU R248, [R1+0x130] ;  /* 0x0001300001f87983 */ /* 0x000ea20000300800 */
[----:B------:R-:W-:-:S03]  /*11a00*/  @!P6 IMAD.IADD R242, R242, 0x1, -R2 ;  /* 0x00000001f2f2e824 */ /* 0x000fc600078e0a02 */
[----:B-1----:R-:W2:Y:S04]  /*11a10*/  LDL.LU R250, [R1+0x12c] ;  /* 0x00012c0001fa7983 */ /* 0x002ea80000300800 */
[----:B------:R-:W-:Y:S04]  /*11a20*/  STL [R1+0x164], R236 ;  /* 0x000164ec01007387 */ /* 0x000fe80000100800 */
[----:B------:R-:W2:Y:S04]  /*11a30*/  LDL.LU R244, [R1+0x128] ;  /* 0x0001280001f47983 */ /* 0x000ea80000300800 */
[----:B------:R-:W2:Y:S04]  /*11a40*/  LDL.LU R241, [R1+0x124] ;  /* 0x0001240001f17983 */ /* 0x000ea80000300800 */
[----:B------:R1:W-:Y:S04]  /*11a50*/  STL [R1+0x160], R242 ;  /* 0x000160f201007387 */ /* 0x0003e80000100800 */
[----:B-1----:R-:W2:Y:S01]  /*11a60*/  LDL.LU R242, [R1+0x120] ;  /* 0x0001200001f27983 */ /* 0x002ea20000300800 */
[----:B---3--:R-:W-:-:S02]  /*11a70*/  ISETP.GT.U32.AND P2, PT, R2, R251, PT ;  /* 0x000000fb0200720c */ /* 0x008fc40003f44070 */
[C---:B----4-:R-:W-:Y:S02]  /*11a80*/  ISETP.GT.U32.AND P3, PT, R2.reuse, R252, PT ;  /* 0x000000fc0200720c */ /* 0x050fe40003f64070 */
[----:B--2---:R-:W-:-:S09]  /*11a90*/  ISETP.GT.U32.AND P5, PT, R2, R238, PT ;  /* 0x000000ee0200720c */ /* 0x004fd20003fa4070 */
[--C-:B------:R-:W-:Y:S01]  /*11aa0*/  @!P2 IMAD.IADD R251, R251, 0x1, -R2.reuse ;  /* 0x00000001fbfba824 */ /* 0x100fe200078e0a02 */
[----:B------:R-:W-:Y:S01]  /*11ab0*/  ISETP.GT.U32.AND P1, PT, R2, R237, PT ;  /* 0x000000ed0200720c */ /* 0x000fe20003f24070 */
[--C-:B------:R-:W-:Y:S01]  /*11ac0*/  @!P3 IMAD.IADD R252, R252, 0x1, -R2.reuse ;  /* 0x00000001fcfcb824 */ /* 0x100fe200078e0a02 */
[C---:B------:R-:W-:Y:S02]  /*11ad0*/  ISETP.GT.U32.AND P0, PT, R2.reuse, R228, PT ;  /* 0x000000e40200720c */ /* 0x040fe40003f04070 */
[----:B------:R-:W-:Y:S01]  /*11ae0*/  ISETP.GT.U32.AND P4, PT, R2, R251, PT ;  /* 0x000000fb0200720c */ /* 0x000fe20003f84070 */
[----:B------:R-:W-:Y:S01]  /*11af0*/  @!P5 IMAD.IADD R238, R238, 0x1, -R2 ;  /* 0x00000001eeeed824 */ /* 0x000fe200078e0a02 */
[C---:B------:R-:W-:Y:S02]  /*11b00*/  ISETP.GT.U32.AND P2, PT, R2.reuse, R240, PT ;  /* 0x000000f00200720c */ /* 0x040fe40003f44070 */
[----:B------:R-:W-:-:S05]  /*11b10*/  ISETP.GT.U32.AND P3, PT, R2, R5, PT ;  /* 0x000000050200720c */ /* 0x000fca0003f64070 */
[--C-:B------:R-:W-:Y:S01]  /*11b20*/  @!P1 IMAD.IADD R237, R237, 0x1, -R2.reuse ;  /* 0x00000001eded9824 */ /* 0x100fe200078e0a02 */
[----:B------:R-:W-:Y:S01]  /*11b30*/  ISETP.GT.U32.AND P5, PT, R2, R252, PT ;  /* 0x000000fc0200720c */ /* 0x000fe20003fa4070 */
[--C-:B------:R-:W-:Y:S01]  /*11b40*/  @!P0 IMAD.IADD R228, R228, 0x1, -R2.reuse ;  /* 0x00000001e4e48824 */ /* 0x100fe200078e0a02 */
[----:B------:R-:W-:Y:S01]  /*11b50*/  ISETP.GT.U32.AND P1, PT, R2, R238, PT ;  /* 0x000000ee0200720c */ /* 0x000fe20003f24070 */
[--C-:B------:R-:W-:Y:S02]  /*11b60*/  @!P4 IMAD.IADD R251, R251, 0x1, -R2.reuse ;  /* 0x00000001fbfbc824 */ /* 0x100fe400078e0a02 */
[--C-:B------:R-:W-:Y:S01]  /*11b70*/  @!P2 IMAD.IADD R240, R240, 0x1, -R2.reuse ;  /* 0x00000001f0f0a824 */ /* 0x100fe200078e0a02 */
[----:B------:R-:W-:Y:S01]  /*11b80*/  ISETP.GT.U32.AND P2, PT, R2, R237, PT ;  /* 0x000000ed0200720c */ /* 0x000fe20003f44070 */
[----:B------:R-:W-:-:S03]  /*11b90*/  @!P3 IMAD.IADD R5, R5, 0x1, -R2 ;  /* 0x000000010505b824 */ /* 0x000fc600078e0a02 */
[C---:B------:R-:W-:Y:S02]  /*11ba0*/  ISETP.GT.U32.AND P4, PT, R2.reuse, R240, PT ;  /* 0x000000f00200720c */ /* 0x040fe40003f84070 */
[----:B------:R-:W-:Y:S01]  /*11bb0*/  ISETP.GT.U32.AND P3, PT, R2, R228, PT ;  /* 0x000000e40200720c */ /* 0x000fe20003f64070 */
[--C-:B------:R-:W-:Y:S01]  /*11bc0*/  @!P5 IMAD.IADD R252, R252, 0x1, -R2.reuse ;  /* 0x00000001fcfcd824 */ /* 0x100fe200078e0a02 */
[----:B------:R1:W-:Y:S01]  /*11bd0*/  STL [R1+0x15c], R251 ;  /* 0x00015cfb01007387 */ /* 0x0003e20000100800 */
[----:B------:R-:W-:-:S04]  /*11be0*/  @!P1 IMAD.IADD R238, R238, 0x1, -R2 ;  /* 0x00000001eeee9824 */ /* 0x000fc800078e0a02 */
[--C-:B------:R-:W-:Y:S01]  /*11bf0*/  @!P2 IMAD.IADD R237, R237, 0x1, -R2.reuse ;  /* 0x00000001ededa824 */ /* 0x100fe200078e0a02 */
[----:B-1----:R-:W2:Y:S03]  /*11c00*/  LDL.LU R251, [R1+0x11c] ;  /* 0x00011c0001fb7983 */ /* 0x002ea60000300800 */
[--C-:B------:R-:W-:Y:S01]  /*11c10*/  @!P4 IMAD.IADD R240, R240, 0x1, -R2.reuse ;  /* 0x00000001f0f0c824 */ /* 0x100fe200078e0a02 */
[----:B------:R1:W-:Y:S01]  /*11c20*/  STL [R1+0x158], R252 ;  /* 0x000158fc01007387 */ /* 0x0003e20000100800 */
[----:B------:R-:W-:-:S03]  /*11c30*/  @!P3 IMAD.IADD R228, R228, 0x1, -R2 ;  /* 0x00000001e4e4b824 */ /* 0x000fc600078e0a02 */
[----:B-1----:R-:W3:Y:S04]  /*11c40*/  LDL.LU R252, [R1+0x118] ;  /* 0x0001180001fc7983 */ /* 0x002ee80000300800 */
[----:B------:R1:W-:Y:S04]  /*11c50*/  STL [R1+0x154], R238 ;  /* 0x000154ee01007387 */ /* 0x0003e80000100800 */
[----:B-1----:R-:W4:Y:S04]  /*11c60*/  LDL.LU R238, [R1+0x1e18] ;  /* 0x001e180001ee7983 */ /* 0x002f280000300800 */
[----:B------:R1:W-:Y:S04]  /*11c70*/  STL [R1+0x150], R237 ;  /* 0x000150ed01007387 */ /* 0x0003e80000100800 */
[----:B-1----:R-:W4:Y:S04]  /*11c80*/  LDL.LU R237, [R1+0x1e14] ;  /* 0x001e140001ed7983 */ /* 0x002f280000300800 */
[----:B------:R1:W-:Y:S04]  /*11c90*/  STL [R1+0x148], R240 ;  /* 0x000148f001007387 */ /* 0x0003e80000100800 */
[----:B------:R-:W-:Y:S04]  /*11ca0*/  STL [R1+0x14c], R228 ;  /* 0x00014ce401007387 */ /* 0x000fe80000100800 */
[----:B-1----:R-:W4:Y:S01]  /*11cb0*/  LDL.LU R240, [R1+0x114] ;  /* 0x0001140001f07983 */ /* 0x002f220000300800 */
[----:B------:R-:W-:-:S02]  /*11cc0*/  ISETP.GT.U32.AND P0, PT, R2, R245, PT ;  /* 0x000000f50200720c */ /* 0x000fc40003f04070 */
[----:B------:R-:W-:-:S11]  /*11cd0*/  ISETP.GT.U32.AND P6, PT, R2, R5, PT ;  /* 0x000000050200720c */ /* 0x000fd60003fc4070 */
[----:B------:R-:W-:Y:S01]  /*11ce0*/  @!P0 IMAD.IADD R245, R245, 0x1, -R2 ;  /* 0x00000001f5f58824 */ /* 0x000fe200078e0a02 */
[----:B------:R-:W-:-:S04]  /*11cf0*/  ISETP.GT.U32.AND P5, PT, R2, R246, PT ;  /* 0x000000f60200720c */ /* 0x000fc80003fa4070 */
[C---:B------:R-:W-:Y:S02]  /*11d00*/  ISETP.GT.U32.AND P2, PT, R2.reuse, R245, PT ;  /* 0x000000f50200720c */ /* 0x040fe40003f44070 */
[C---:B------:R-:W-:Y:S02]  /*11d10*/  ISETP.GT.U32.AND P1, PT, R2.reuse, R249, PT ;  /* 0x000000f90200720c */ /* 0x040fe40003f24070 */
[----:B------:R-:W-:-:S05]  /*11d20*/  ISETP.GT.U32.AND P0, PT, R2, R247, PT ;  /* 0x000000f70200720c */ /* 0x000fca0003f04070 */
[--C-:B------:R-:W-:Y:S02]  /*11d30*/  @!P5 IMAD.IADD R246, R246, 0x1, -R2.reuse ;  /* 0x00000001f6f6d824 */ /* 0x100fe400078e0a02 */
[----:B------:R-:W-:Y:S01]  /*11d40*/  @!P6 IMAD.IADD R5, R5, 0x1, -R2 ;  /* 0x000000010505e824 */ /* 0x000fe200078e0a02 */
[----:B------:R-:W-:-:S03]  /*11d50*/  ISETP.GT.U32.AND P3, PT, R2, R248, PT ;  /* 0x000000f80200720c */ /* 0x000fc60003f64070 */
[--C-:B------:R-:W-:Y:S01]  /*11d60*/  @!P1 IMAD.IADD R249, R249, 0x1, -R2.reuse ;  /* 0x00000001f9f99824 */ /* 0x100fe200078e0a02 */
[C---:B------:R-:W-:Y:S01]  /*11d70*/  ISETP.GT.U32.AND P6, PT, R2.reuse, R246, PT ;  /* 0x000000f60200720c */ /* 0x040fe20003fc4070 */
[--C-:B------:R-:W-:Y:S01]  /*11d80*/  @!P2 IMAD.IADD R245, R245, 0x1, -R2.reuse ;  /* 0x00000001f5f5a824 */ /* 0x100fe200078e0a02 */
[C---:B------:R-:W-:Y:S01]  /*11d90*/  ISETP.GT.U32.AND P4, PT, R2.reuse, R250, PT ;  /* 0x000000fa0200720c */ /* 0x040fe20003f84070 */
[----:B------:R-:W-:Y:S01]  /*11da0*/  @!P0 IMAD.IADD R247, R247, 0x1, -R2 ;  /* 0x00000001f7f78824 */ /* 0x000fe200078e0a02 */
[C---:B------:R-:W-:Y:S02]  /*11db0*/  ISETP.GT.U32.AND P1, PT, R2.reuse, R249, PT ;  /* 0x000000f90200720c */ /* 0x040fe40003f24070 */
[----:B------:R-:W-:-:S03]  /*11dc0*/  ISETP.GT.U32.AND P5, PT, R2, R244, PT ;  /* 0x000000f40200720c */ /* 0x000fc60003fa4070 */
[----:B------:R-:W-:Y:S01]  /*11dd0*/  @!P3 IMAD.IADD R248, R248, 0x1, -R2 ;  /* 0x00000001f8f8b824 */ /* 0x000fe200078e0a02 */
[----:B------:R-:W-:Y:S01]  /*11de0*/  ISETP.GT.U32.AND P2, PT, R2, R241, PT ;  /* 0x000000f10200720c */ /* 0x000fe20003f44070 */
[----:B------:R-:W-:Y:S02]  /*11df0*/  IMAD.MOV.U32 R6, RZ, RZ, R235 ;  /* 0x000000ffff067224 */ /* 0x000fe400078e00eb */
[----:B------:R-:W-:Y:S01]  /*11e00*/  IMAD.HI.U32 R235, R4, R233, RZ ;  /* 0x000000e904eb7227 */ /* 0x000fe200078e00ff */
[----:B------:R-:W-:-:S03]  /*11e10*/  ISETP.GT.U32.AND P0, PT, R2, R242, PT ;  /* 0x000000f20200720c */ /* 0x000fc60003f04070 */
[--C-:B------:R-:W-:Y:S02]  /*11e20*/  @!P4 IMAD.IADD R250, R250, 0x1, -R2.reuse ;  /* 0x00000001fafac824 */ /* 0x100fe400078e0a02 */
[--C-:B------:R-:W-:Y:S01]  /*11e30*/  @!P6 IMAD.IADD R246, R246, 0x1, -R2.reuse ;  /* 0x00000001f6f6e824 */ /* 0x100fe200078e0a02 */
[----:B------:R-:W-:Y:S01]  /*11e40*/  STL [R1+0x144], R5 ;  /* 0x0001440501007387 */ /* 0x000fe20000100800 */
[----:B------:R-:W-:Y:S01]  /*11e50*/  IMAD.MOV R235, RZ, RZ, -R235 ;  /* 0x000000ffffeb7224 */ /* 0x000fe200078e0aeb */
[----:B------:R-:W-:Y:S01]  /*11e60*/  ISETP.GT.U32.AND P6, PT, R2, R247, PT ;  /* 0x000000f70200720c */ /* 0x000fe20003fc4070 */
[--C-:B------:R-:W-:Y:S01]  /*11e70*/  @!P1 IMAD.IADD R249, R249, 0x1, -R2.reuse ;  /* 0x00000001f9f99824 */ /* 0x100fe200078e0a02 */
[----:B------:R1:W-:Y:S01]  /*11e80*/  STL [R1+0x140], R245 ;  /* 0x000140f501007387 */ /* 0x0003e20000100800 */
[--C-:B------:R-:W-:Y:S01]  /*11e90*/  @!P5 IMAD.IADD R244, R244, 0x1, -R2.reuse ;  /* 0x00000001f4f4d824 */ /* 0x100fe200078e0a02 */
[C---:B------:R-:W-:Y:S01]  /*11ea0*/  ISETP.GT.U32.AND P1, PT, R2.reuse, R248, PT ;  /* 0x000000f80200720c */ /* 0x040fe20003f24070 */
[--C-:B------:R-:W-:Y:S01]  /*11eb0*/  @!P2 IMAD.IADD R241, R241, 0x1, -R2.reuse ;  /* 0x00000001f1f1a824 */ /* 0x100fe200078e0a02 */
[----:B------:R-:W-:Y:S01]  /*11ec0*/  ISETP.GT.U32.AND P5, PT, R2, R250, PT ;  /* 0x000000fa0200720c */ /* 0x000fe20003fa4070 */
[----:B------:R-:W-:-:S02]  /*11ed0*/  @!P0 IMAD.IADD R242, R242, 0x1, -R2 ;  /* 0x00000001f2f28824 */ /* 0x000fc400078e0a02 */
[----:B------:R-:W-:Y:S01]  /*11ee0*/  IMAD R233, R2, R235, R233 ;  /* 0x000000eb02e97224 */ /* 0x000fe200078e02e9 */
[----:B-1----:R-:W4:Y:S01]  /*11ef0*/  LDL.LU R245, [R1+0x108] ;  /* 0x0001080001f57983 */ /* 0x002f220000300800 */
[----:B------:R-:W-:-:S03]  /*11f00*/  VIADD R235, R0, 0x1e7 ;  /* 0x000001e700eb7836 */ /* 0x000fc60000000000 */
[----:B------:R1:W-:Y:S01]  /*11f10*/  STL [R1+0x13c], R246 ;  /* 0x00013cf601007387 */ /* 0x0003e20000100800 */
[----:B------:R-:W-:Y:S01]  /*11f20*/  VIADD R228, R0, 0x1e8 ;  /* 0x000001e800e47836 */ /* 0x000fe20000000000 */
[----:B------:R-:W-:Y:S02]  /*11f30*/  ISETP.GT.U32.AND P2, PT, R2, R244, PT ;  /* 0x000000f40200720c */ /* 0x000fe40003f44070 */
[----:B-1----:R-:W4:Y:S04]  /*11f40*/  LDL.LU R246, [R1+0x104] ;  /* 0x0001040001f67983 */ /* 0x002f280000300800 */
[----:B------:R1:W-:Y:S01]  /*11f50*/  STL [R1+0x138], R249 ;  /* 0x000138f901007387 */ /* 0x0003e20000100800 */
[----:B------:R-:W-:-:S03]  /*11f60*/  @!P6 IMAD.IADD R247, R247, 0x1, -R2 ;  /* 0x00000001f7f7e824 */ /* 0x000fc600078e0a02 */
[----:B-1----:R-:W4:Y:S04]  /*11f70*/  LDL.LU R249, [R1+0x100] ;  /* 0x0001000001f97983 */ /* 0x002f280000300800 */
[----:B------:R-:W-:Y:S04]  /*11f80*/  STL [R1+0x580], R235 ;  /* 0x000580eb01007387 */ /* 0x000fe80000100800 */
[----:B------:R-:W-:Y:S01]  /*11f90*/  STL [R1+0x594], R228 ;  /* 0x000594e401007387 */ /* 0x000fe20000100800 */
[----:B------:R-:W-:-:S03]  /*11fa0*/  @!P1 IMAD.IADD R248, R248, 0x1, -R2 ;  /* 0x00000001f8f89824 */ /* 0x000fc600078e0a02 */
[----:B------:R-:W4:Y:S01]  /*11fb0*/  LDL.LU R5, [R1+0xf8] ;  /* 0x0000f80001057983 */ /* 0x000f220000300800 */
[--C-:B------:R-:W-:Y:S01]  /*11fc0*/  @!P5 IMAD.IADD R250, R250, 0x1, -R2.reuse ;  /* 0x00000001fafad824 */ /* 0x100fe200078e0a02 */
[----:B------:R-:W-:Y:S02]  /*11fd0*/  ISETP.GT.U32.AND P5, PT, R2, R6, PT ;  /* 0x000000060200720c */ /* 0x000fe40003fa4070 */
[----:B------:R1:W-:Y:S01]  /*11fe0*/  STL [R1+0x134], R247 ;  /* 0x000134f701007387 */ /* 0x0003e20000100800 */
[----:B------:R-:W-:-:S03]  /*11ff0*/  @!P2 IMAD.IADD R244, R244, 0x1, -R2 ;  /* 0x00000001f4f4a824 */ /* 0x000fc600078e0a02 */
[----:B-1----:R-:W4:Y:S04]  /*12000*/  LDL.LU R247, [R1+0xf4] ;  /* 0x0000f40001f77983 */ /* 0x002f280000300800 */
[----:B------:R1:W-:Y:S03]  /*12010*/  STL [R1+0x130], R248 ;  /* 0x000130f801007387 */ /* 0x0003e60000100800 */
[----:B------:R-:W-:Y:S01]  /*12020*/  @!P5 IMAD.IADD R6, R6, 0x1, -R2 ;  /* 0x000000010606d824 */ /* 0x000fe200078e0a02 */
[----:B-1----:R-:W4:Y:S04]  /*12030*/  LDL.LU R248, [R1+0xf0] ;  /* 0x0000f00001f87983 */ /* 0x002f280000300800 */
[----:B------:R1:W-:Y:S04]  /*12040*/  STL [R1+0x12c], R250 ;  /* 0x00012cfa01007387 */ /* 0x0003e80000100800 */
[----:B-1----:R-:W4:Y:S04]  /*12050*/  LDL.LU R250, [R1+0xec] ;  /* 0x0000ec0001fa7983 */ /* 0x002f280000300800 */
[----:B------:R-:W-:Y:S01]  /*12060*/  STL [R1+0x128], R244 ;  /* 0x000128f401007387 */ /* 0x000fe20000100800 */
[----:B--2---:R-:W-:-:S02]  /*12070*/  ISETP.GT.U32.AND P3, PT, R2, R251, PT ;  /* 0x000000fb0200720c */ /* 0x004fc40003f64070 */
[----:B---3--:R-:W-:-:S11]  /*12080*/  ISETP.GT.U32.AND P4, PT, R2, R252, PT ;  /* 0x000000fc0200720c */ /* 0x008fd60003f84070 */
[----:B------:R-:W-:Y:S01]  /*12090*/  @!P3 IMAD.IADD R251, R251, 0x1, -R2 ;  /* 0x00000001fbfbb824 */ /* 0x000fe200078e0a02 */
[----:B------:R-:W-:-:S04]  /*120a0*/  ISETP.GT.U32.AND P3, PT, R2, R241, PT ;  /* 0x000000f10200720c */ /* 0x000fc80003f64070 */
[----:B------:R-:W-:Y:S01]  /*120b0*/  ISETP.GT.U32.AND P1, PT, R2, R251, PT ;  /* 0x000000fb0200720c */ /* 0x000fe20003f24070 */
[----:B------:R-:W-:Y:S01]  /*120c0*/  @!P4 IMAD.IADD R252, R252, 0x1, -R2 ;  /* 0x00000001fcfcc824 */ /* 0x000fe200078e0a02 */
[----:B------:R-:W-:-:S07]  /*120d0*/  ISETP.GT.U32.AND P4, PT, R2, R242, PT ;  /* 0x000000f20200720c */ /* 0x000fce0003f84070 */
[----:B------:R-:W-:Y:S01]  /*120e0*/  @!P3 IMAD.IADD R241, R241, 0x1, -R2 ;  /* 0x00000001f1f1b824 */ /* 0x000fe200078e0a02 */
[C---:B------:R-:W-:Y:S02]  /*120f0*/  ISETP.GT.U32.AND P6, PT, R2.reuse, R252, PT ;  /* 0x000000fc0200720c */ /* 0x040fe40003fc4070 */
[C---:B----4-:R-:W-:Y:S02]  /*12100*/  ISETP.GT.U32.AND P0, PT, R2.reuse, R240, PT ;  /* 0x000000f00200720c */ /* 0x050fe40003f04070 */
[----:B------:R-:W-:-:S11]  /*12110*/  ISETP.GT.U32.AND P2, PT, R2, R237, PT ;  /* 0x000000ed0200720c */ /* 0x000fd60003f44070 */
[----:B------:R-:W-:-:S05]  /*12120*/  @!P0 IMAD.IADD R240, R240, 0x1, -R2 ;  /* 0x00000001f0f08824 */ /* 0x000fca00078e0a02 */
[----:B------:R-:W-:Y:S01]  /*12130*/  ISETP.GT.U32.AND P3, PT, R2, R240, PT ;  /* 0x000000f00200720c */ /* 0x000fe20003f64070 */
[--C-:B------:R-:W-:Y:S02]  /*12140*/  @!P1 IMAD.IADD R251, R251, 0x1, -R2.reuse ;  /* 0x00000001fbfb9824 */ /* 0x100fe400078e0a02 */
[--C-:B------:R-:W-:Y:S01]  /*12150*/  @!P4 IMAD.IADD R242, R242, 0x1, -R2.reuse ;  /* 0x00000001f2f2c824 */ /* 0x100fe200078e0a02 */
[----:B------:R-:W-:Y:S01]  /*12160*/  STL [R1+0x124], R241 ;  /* 0x000124f101007387 */ /* 0x000fe20000100800 */
[--C-:B------:R-:W-:Y:S01]  /*12170*/  @!P6 IMAD.IADD R252, R252, 0x1, -R2.reuse ;  /* 0x00000001fcfce824 */ /* 0x100fe200078e0a02 */
[----:B------:R-:W-:Y:S01]  /*12180*/  ISETP.GT.U32.AND P6, PT, R2, R6, PT ;  /* 0x000000060200720c */ /* 0x000fe20003fc4070 */
[--C-:B------:R-:W-:Y:S01]  /*12190*/  @!P2 IMAD.IADD R237, R237, 0x1, -R2.reuse ;  /* 0x00000001ededa824 */ /* 0x100fe200078e0a02 */
[----:B------:R1:W-:Y:S04]  /*121a0*/  STL [R1+0x11c], R251 ;  /* 0x00011cfb01007387 */ /* 0x0003e80000100800 */
[----:B------:R-:W-:Y:S01]  /*121b0*/  STL [R1+0x120], R242 ;  /* 0x000120f201007387 */ /* 0x000fe20000100800 */
[----:B------:R-:W-:Y:S01]  /*121c0*/  @!P3 IMAD.IADD R240, R240, 0x1, -R2 ;  /* 0x00000001f0f0b824 */ /* 0x000fe200078e0a02 */
[----:B------:R-:W-:-:S02]  /*121d0*/  ISETP.GT.U32.AND P2, PT, R2, R237, PT ;  /* 0x000000ed0200720c */ /* 0x000fc40003f44070 */
[----:B-1----:R-:W2:Y:S04]  /*121e0*/  LDL.LU R251, [R1+0xe8] ;  /* 0x0000e80001fb7983 */ /* 0x002ea80000300800 */
[----:B------:R1:W-:Y:S04]  /*121f0*/  STL [R1+0x118], R252 ;  /* 0x000118fc01007387 */ /* 0x0003e80000100800 */
[----:B-1----:R-:W3:Y:S04]  /*12200*/  LDL.LU R252, [R1+0xe4] ;  /* 0x0000e40001fc7983 */ /* 0x002ee80000300800 */
[----:B------:R1:W-:Y:S01]  /*12210*/  STL [R1+0x114], R240 ;  /* 0x000114f001007387 */ /* 0x0003e20000100800 */
[----:B------:R-:W-:-:S03]  /*12220*/  @!P6 IMAD.IADD R6, R6, 0x1, -R2 ;  /* 0x000000010606e824 */ /* 0x000fc600078e0a02 */
[----:B-1----:R-:W4:Y:S01]  /*12230*/  LDL.LU R240, [R1+0xe0] ;  /* 0x0000e00001f07983 */ /* 0x002f220000300800 */
[----:B------:R-:W-:-:S03]  /*12240*/  IMAD.HI.U32 R236, R4, R234, RZ ;  /* 0x000000ea04ec7227 */ /* 0x000fc600078e00ff */
[----:B------:R-:W4:Y:S01]  /*12250*/  LDL.LU R241, [R1+0xdc] ;  /* 0x0000dc0001f17983 */ /* 0x000f220000300800 */
[----:B------:R-:W-:Y:S02]  /*12260*/  IMAD.MOV R236, RZ, RZ, -R236 ;  /* 0x000000ffffec7224 */ /* 0x000fe400078e0aec */
[----:B------:R-:W-:Y:S01]  /*12270*/  @!P2 IMAD.IADD R237, R237, 0x1, -R2 ;  /* 0x00000001ededa824 */ /* 0x000fe200078e0a02 */
[----:B------:R1:W-:Y:S01]  /*12280*/  STL [R1+0x110], R6 ;  /* 0x0001100601007387 */ /* 0x0003e20000100800 */
[----:B------:R-:W-:-:S03]  /*12290*/  IMAD R234, R2, R236, R234 ;  /* 0x000000ec02ea7224 */ /* 0x000fc600078e02ea */
[----:B------:R-:W4:Y:S01]  /*122a0*/  LDL.LU R242, [R1+0xd8] ;  /* 0x0000d80001f27983 */ /* 0x000f220000300800 */
[----:B------:R-:W-:-:S03]  /*122b0*/  IABS R236, R228 ;  /* 0x000000e400ec7213 */ /* 0x000fc60000000000 */
[----:B-1----:R-:W4:Y:S04]  /*122c0*/  LDL.LU R6, [R1+0xd4] ;  /* 0x0000d40001067983 */ /* 0x002f280000300800 */
[----:B------:R-:W-:Y:S04]  /*122d0*/  STL [R1+0x10c], R237 ;  /* 0x00010ced01007387 */ /* 0x000fe80000100800 */
[----:B------:R-:W4:Y:S01]  /*122e0*/  LDL.LU R228, [R1+0xd0] ;  /* 0x0000d00001e47983 */ /* 0x000f220000300800 */
[----:B------:R-:W-:-:S03]  /*122f0*/  ISETP.GT.U32.AND P5, PT, R2, R238, PT ;  /* 0x000000ee0200720c */ /* 0x000fc60003fa4070 */
[----:B------:R-:W4:Y:S01]  /*12300*/  LDL.LU R244, [R1+0xcc] ;  /* 0x0000cc0001f47983 */ /* 0x000f220000300800 */
[C---:B------:R-:W-:Y:S02]  /*12310*/  ISETP.GT.U32.AND P0, PT, R2.reuse, R245, PT ;  /* 0x000000f50200720c */ /* 0x040fe40003f04070 */
[----:B------:R-:W-:-:S11]  /*12320*/  ISETP.GT.U32.AND P4, PT, R2, R246, PT ;  /* 0x000000f60200720c */ /* 0x000fd60003f84070 */
[--C-:B------:R-:W-:Y:S01]  /*12330*/  @!P0 IMAD.IADD R245, R245, 0x1, -R2.reuse ;  /* 0x00000001f5f58824 */ /* 0x100fe200078e0a02 */
[----:B------:R-:W-:Y:S01]  /*12340*/  ISETP.GT.U32.AND P1, PT, R2, R249, PT ;  /* 0x000000f90200720c */ /* 0x000fe20003f24070 */
[----:B------:R-:W-:-:S03]  /*12350*/  @!P4 IMAD.IADD R246, R246, 0x1, -R2 ;  /* 0x00000001f6f6c824 */ /* 0x000fc600078e0a02 */
[----:B------:R-:W-:Y:S01]  /*12360*/  ISETP.GT.U32.AND P6, PT, R2, R245, PT ;  /* 0x000000f50200720c */ /* 0x000fe20003fc4070 */
[----:B------:R-:W-:Y:S01]  /*12370*/  @!P5 IMAD.IADD R238, R238, 0x1, -R2 ;  /* 0x00000001eeeed824 */ /* 0x000fe200078e0a02 */
[----:B------:R-:W-:-:S07]  /*12380*/  ISETP.GT.U32.AND P3, PT, R2, R5, PT ;  /* 0x000000050200720c */ /* 0x000fce0003f64070 */
[----:B------:R-:W-:Y:S01]  /*12390*/  @!P1 IMAD.IADD R249, R249, 0x1, -R2 ;  /* 0x00000001f9f99824 */ /* 0x000fe200078e0a02 */
[----:B------:R-:W-:-:S04]  /*123a0*/  ISETP.GT.U32.AND P2, PT, R2, R246, PT ;  /* 0x000000f60200720c */ /* 0x000fc80003f44070 */
[C---:B------:R-:W-:Y:S02]  /*123b0*/  ISETP.GT.U32.AND P5, PT, R2.reuse, R249, PT ;  /* 0x000000f90200720c */ /* 0x040fe40003fa4070 */
[C---:B------:R-:W-:Y:S01]  /*123c0*/  ISETP.GT.U32.AND P0, PT, R2.reuse, R247, PT ;  /* 0x000000f70200720c */ /* 0x040fe20003f04070 */
[----:B------:R-:W-:Y:S01]  /*123d0*/  @!P3 IMAD.IADD R5, R5, 0x1, -R2 ;  /* 0x000000010505b824 */ /* 0x000fe200078e0a02 */
[C---:B------:R-:W-:Y:S02]  /*123e0*/  ISETP.GT.U32.AND P3, PT, R2.reuse, R238, PT ;  /* 0x000000ee0200720c */ /* 0x040fe40003f64070 */
[----:B------:R-:W-:-:S09]  /*123f0*/  ISETP.GT.U32.AND P4, PT, R2, R248, PT ;  /* 0x000000f80200720c */ /* 0x000fd20003f84070 */
[--C-:B------:R-:W-:Y:S02]  /*12400*/  @!P0 IMAD.IADD R247, R247, 0x1, -R2.reuse ;  /* 0x00000001f7f78824 */ /* 0x100fe400078e0a02 */
[--C-:B------:R-:W-:Y:S01]  /*12410*/  @!P6 IMAD.IADD R245, R245, 0x1, -R2.reuse ;  /* 0x00000001f5f5e824 */ /* 0x100fe200078e0a02 */
[----:B------:R-:W-:Y:S01]  /*12420*/  ISETP.GT.U32.AND P1, PT, R2, R250, PT ;  /* 0x000000fa0200720c */ /* 0x000fe20003f24070 */
[--C-:B------:R-:W-:Y:S02]  /*12430*/  @!P4 IMAD.IADD R248, R248, 0x1, -R2.reuse ;  /* 0x00000001f8f8c824 */ /* 0x100fe400078e0a02 */
[--C-:B------:R-:W-:Y:S02]  /*12440*/  @!P2 IMAD.IADD R246, R246, 0x1, -R2.reuse ;  /* 0x00000001f6f6a824 */ /* 0x100fe400078e0a02 */
[--C-:B------:R-:W-:Y:S01]  /*12450*/  @!P5 IMAD.IADD R249, R249, 0x1, -R2.reuse ;  /* 0x00000001f9f9d824 */ /* 0x100fe200078e0a02 */
[----:B------:R-:W-:Y:S01]  /*12460*/  ISETP.GT.U32.AND P4, PT, R2, R5, PT ;  /* 0x000000050200720c */ /* 0x000fe20003f84070 */
[----:B------:R-:W-:Y:S01]  /*12470*/  @!P3 IMAD.IADD R238, R238, 0x1, -R2 ;  /* 0x00000001eeeeb824 */ /* 0x000fe200078e0a02 */
[----:B------:R1:W-:Y:S01]  /*12480*/  STL [R1+0x108], R245 ;  /* 0x000108f501007387 */ /* 0x0003e20000100800 */
[----:B------:R-:W-:-:S04]  /*12490*/  ISETP.GT.U32.AND P2, PT, R2, R248, PT ;  /* 0x000000f80200720c */ /* 0x000fc80003f44070 */
[--C-:B------:R-:W-:Y:S01]  /*124a0*/  @!P1 IMAD.IADD R250, R250, 0x1, -R2.reuse ;  /* 0x00000001fafa9824 */ /* 0x100fe200078e0a02 */
[C---:B------:R-:W-:Y:S01]  /*124b0*/  ISETP.GT.U32.AND P1, PT, R2.reuse, R247, PT ;  /* 0x000000f70200720c */ /* 0x040fe20003f24070 */
[----:B-1----:R-:W4:Y:S03]  /*124c0*/  LDL.LU R245, [R1+0xc8] ;  /* 0x0000c80001f57983 */ /* 0x002f260000300800 */
[----:B------:R-:W-:Y:S01]  /*124d0*/  ISETP.GT.U32.AND P6, PT, R2, R250, PT ;  /* 0x000000fa0200720c */ /* 0x000fe20003fc4070 */
[----:B------:R-:W-:Y:S04]  /*124e0*/  STL [R1+0x104], R246 ;  /* 0x000104f601007387 */ /* 0x000fe80000100800 */
[----:B------:R1:W-:Y:S01]  /*124f0*/  STL [R1+0x100], R249 ;  /* 0x000100f901007387 */ /* 0x0003e20000100800 */
[----:B------:R-:W-:-:S03]  /*12500*/  @!P4 IMAD.IADD R5, R5, 0x1, -R2 ;  /* 0x000000010505c824 */ /* 0x000fc600078e0a02 */
[----:B-1----:R-:W4:Y:S04]  /*12510*/  LDL.LU R249, [R1+0xc4] ;  /* 0x0000c40001f97983 */ /* 0x002f280000300800 */
[----:B------:R-:W4:Y:S01]  /*12520*/  LDL.LU R246, [R1+0xc0] ;  /* 0x0000c00001f67983 */ /* 0x000f220000300800 */
[--C-:B------:R-:W-:Y:S02]  /*12530*/  @!P1 IMAD.IADD R247, R247, 0x1, -R2.reuse ;  /* 0x00000001f7f79824 */ /* 0x100fe400078e0a02 */
[--C-:B------:R-:W-:Y:S01]  /*12540*/  @!P2 IMAD.IADD R248, R248, 0x1, -R2.reuse ;  /* 0x00000001f8f8a824 */ /* 0x100fe200078e0a02 */
[----:B------:R-:W-:Y:S01]  /*12550*/  STL [R1+0xfc], R238 ;  /* 0x0000fcee01007387 */ /* 0x000fe20000100800 */
[----:B------:R-:W-:-:S03]  /*12560*/  @!P6 IMAD.IADD R250, R250, 0x1, -R2 ;  /* 0x00000001fafae824 */ /* 0x000fc600078e0a02 */
[----:B------:R-:W-:Y:S04]  /*12570*/  STL [R1+0xf8], R5 ;  /* 0x0000f80501007387 */ /* 0x000fe80000100800 */
[----:B------:R1:W-:Y:S04]  /*12580*/  STL [R1+0xf4], R247 ;  /* 0x0000f4f701007387 */ /* 0x0003e80000100800 */
[----:B-1----:R-:W4:Y:S04]  /*12590*/  LDL.LU R247, [R1+0xbc] ;  /* 0x0000bc0001f77983 */ /* 0x002f280000300800 */
[----:B------:R1:W-:Y:S04]  /*125a0*/  STL [R1+0xf0], R248 ;  /* 0x0000f0f801007387 */ /* 0x0003e80000100800 */
[----:B------:R1:W-:Y:S04]  /*125b0*/  STL [R1+0xec], R250 ;  /* 0x0000ecfa01007387 */ /* 0x0003e80000100800 */
[----:B-1----:R-:W4:Y:S04]  /*125c0*/  LDL.LU R248, [R1+0xb8] ;  /* 0x0000b80001f87983 */ /* 0x002f280000300800 */
[----:B------:R-:W4:Y:S01]  /*125d0*/  LDL.LU R250, [R1+0xb4] ;  /* 0x0000b40001fa7983 */ /* 0x000f220000300800 */
[----:B--2---:R-:W-:-:S02]  /*125e0*/  ISETP.GT.U32.AND P0, PT, R2, R251, PT ;  /* 0x000000fb0200720c */ /* 0x004fc40003f04070 */
[----:B---3--:R-:W-:-:S11]  /*125f0*/  ISETP.GT.U32.AND P5, PT, R2, R252, PT ;  /* 0x000000fc0200720c */ /* 0x008fd60003fa4070 */
[--C-:B------:R-:W-:Y:S01]  /*12600*/  @!P0 IMAD.IADD R251, R251, 0x1, -R2.reuse ;  /* 0x00000001fbfb8824 */ /* 0x100fe200078e0a02 */
[----:B----4-:R-:W-:Y:S01]  /*12610*/  ISETP.GT.U32.AND P3, PT, R2, R240, PT ;  /* 0x000000f00200720c */ /* 0x010fe20003f64070 */
[----:B------:R-:W-:Y:S01]  /*12620*/  @!P5 IMAD.IADD R252, R252, 0x1, -R2 ;  /* 0x00000001fcfcd824 */ /* 0x000fe200078e0a02 */
[----:B------:R-:W-:-:S04]  /*12630*/  ISETP.GT.U32.AND P0, PT, R2, R241, PT ;  /* 0x000000f10200720c */ /* 0x000fc80003f04070 */
[C---:B------:R-:W-:Y:S02]  /*12640*/  ISETP.GT.U32.AND P6, PT, R2.reuse, R252, PT ;  /* 0x000000fc0200720c */ /* 0x040fe40003fc4070 */
[C---:B------:R-:W-:Y:S02]  /*12650*/  ISETP.GT.U32.AND P4, PT, R2.reuse, R251, PT ;  /* 0x000000fb0200720c */ /* 0x040fe40003f84070 */
[----:B------:R-:W-:-:S03]  /*12660*/  ISETP.GT.U32.AND P1, PT, R2, R242, PT ;  /* 0x000000f20200720c */ /* 0x000fc60003f24070 */
[----:B------:R-:W-:Y:S01]  /*12670*/  @!P3 IMAD.IADD R240, R240, 0x1, -R2 ;  /* 0x00000001f0f0b824 */ /* 0x000fe200078e0a02 */
[----:B------:R-:W-:-:S04]  /*12680*/  ISETP.GT.U32.AND P2, PT, R2, R6, PT ;  /* 0x000000060200720c */ /* 0x000fc80003f44070 */
[C---:B------:R-:W-:Y:S02]  /*12690*/  ISETP.GT.U32.AND P3, PT, R2.reuse, R240, PT ;  /* 0x000000f00200720c */ /* 0x040fe40003f64070 */
[----:B------:R-:W-:Y:S01]  /*126a0*/  ISETP.GT.U32.AND P5, PT, R2, R228, PT ;  /* 0x000000e40200720c */ /* 0x000fe20003fa4070 */
[--C-:B------:R-:W-:Y:S02]  /*126b0*/  @!P0 IMAD.IADD R241, R241, 0x1, -R2.reuse ;  /* 0x00000001f1f18824 */ /* 0x100fe400078e0a02 */
[----:B------:R-:W-:-:S04]  /*126c0*/  @!P1 IMAD.IADD R242, R242, 0x1, -R2 ;  /* 0x00000001f2f29824 */ /* 0x000fc800078e0a02 */
[--C-:B------:R-:W-:Y:S02]  /*126d0*/  @!P2 IMAD.IADD R6, R6, 0x1, -R2.reuse ;  /* 0x000000010606a824 */ /* 0x100fe400078e0a02 */
[--C-:B------:R-:W-:Y:S01]  /*126e0*/  @!P6 IMAD.IADD R252, R252, 0x1, -R2.reuse ;  /* 0x00000001fcfce824 */ /* 0x100fe200078e0a02 */
[----:B------:R-:W-:Y:S01]  /*126f0*/  ISETP.GT.U32.AND P6, PT, R2, R241, PT ;  /* 0x000000f10200720c */ /* 0x000fe20003fc4070 */
[--C-:B------:R-:W-:Y:S02]  /*12700*/  @!P4 IMAD.IADD R251, R251, 0x1, -R2.reuse ;  /* 0x00000001fbfbc824 */ /* 0x100fe400078e0a02 */
[--C-:B------:R-:W-:Y:S01]  /*12710*/  @!P3 IMAD.IADD R240, R240, 0x1, -R2.reuse ;  /* 0x00000001f0f0b824 */ /* 0x100fe200078e0a02 */
[----:B------:R-:W-:Y:S01]  /*12720*/  ISETP.GT.U32.AND P3, PT, R2, R242, PT ;  /* 0x000000f20200720c */ /* 0x000fe20003f64070 */
[--C-:B------:R-:W-:Y:S01]  /*12730*/  @!P5 IMAD.IADD R228, R228, 0x1, -R2.reuse ;  /* 0x00000001e4e4d824 */ /* 0x100fe200078e0a02 */
[----:B------:R-:W-:Y:S01]  /*12740*/  ISETP.GT.U32.AND P5, PT, R2, R6, PT ;  /* 0x000000060200720c */ /* 0x000fe20003fa4070 */
[----:B------:R1:W-:Y:S04]  /*12750*/  STL [R1+0xe8], R251 ;  /* 0x0000e8fb01007387 */ /* 0x0003e80000100800 */
[----:B-1----:R-:W2:Y:S04]  /*12760*/  LDL.LU R251, [R1+0xb0] ;  /* 0x0000b00001fb7983 */ /* 0x002ea80000300800 */
[----:B------:R1:W-:Y:S01]  /*12770*/  STL [R1+0xe4], R252 ;  /* 0x0000e4fc01007387 */ /* 0x0003e20000100800 */
[----:B------:R-:W-:-:S02]  /*12780*/  @!P6 IMAD.IADD R241, R241, 0x1, -R2 ;  /* 0x00000001f1f1e824 */ /* 0x000fc400078e0a02 */
[--C-:B------:R-:W-:Y:S01]  /*12790*/  @!P3 IMAD.IADD R242, R242, 0x1, -R2.reuse ;  /* 0x00000001f2f2b824 */ /* 0x100fe200078e0a02 */
[----:B-1----:R-:W3:Y:S04]  /*127a0*/  LDL.LU R252, [R1+0xac] ;  /* 0x0000ac0001fc7983 */ /* 0x002ee80000300800 */
[----:B------:R1:W-:Y:S01]  /*127b0*/  STL [R1+0xe0], R240 ;  /* 0x0000e0f001007387 */ /* 0x0003e20000100800 */
[----:B------:R-:W-:-:S03]  /*127c0*/  @!P5 IMAD.IADD R6, R6, 0x1, -R2 ;  /* 0x000000010606d824 */ /* 0x000fc600078e0a02 */
[----:B-1----:R-:W4:Y:S04]  /*127d0*/  LDL.LU R240, [R1+0xa8] ;  /* 0x0000a80001f07983 */ /* 0x002f280000300800 */
[----:B------:R-:W4:Y:S04]  /*127e0*/  LDL.LU R5, [R1+0xa0] ;  /* 0x0000a00001057983 */ /* 0x000f280000300800 */
[----:B------:R1:W-:Y:S04]  /*127f0*/  STL [R1+0xdc], R241 ;  /* 0x0000dcf101007387 */ /* 0x0003e80000100800 */
[----:B-1----:R-:W4:Y:S04]  /*12800*/  LDL.LU R241, [R1+0x9c] ;  /* 0x00009c0001f17983 */ /* 0x002f280000300800 */
[----:B------:R-:W-:Y:S04]  /*12810*/  STL [R1+0xd8], R242 ;  /* 0x0000d8f201007387 */ /* 0x000fe80000100800 */
[----:B------:R1:W-:Y:S04]  /*12820*/  STL [R1+0xd4], R6 ;  /* 0x0000d40601007387 */ /* 0x0003e80000100800 */
[----:B-1----:R-:W4:Y:S04]  /*12830*/  LDL.LU R6, [R1+0x98] ;  /* 0x0000980001067983 */ /* 0x002f280000300800 */
[----:B------:R-:W4:Y:S01]  /*12840*/  LDL.LU R242, [R1+0x7c] ;  /* 0x00007c0001f27983 */ /* 0x000f220000300800 */
[----:B------:R-:W-:-:S13]  /*12850*/  ISETP.GT.U32.AND P4, PT, R2, R244, PT ;  /* 0x000000f40200720c */ /* 0x000fda0003f84070 */
[----:B------:R-:W-:Y:S01]  /*12860*/  @!P4 IMAD.IADD R244, R244, 0x1, -R2 ;  /* 0x00000001f4f4c824 */ /* 0x000fe200078e0a02 */
[C---:B------:R-:W-:Y:S02]  /*12870*/  ISETP.GT.U32.AND P4, PT, R2.reuse, R228, PT ;  /* 0x000000e40200720c */ /* 0x040fe40003f84070 */
[C---:B------:R-:W-:Y:S02]  /*12880*/  ISETP.GT.U32.AND P0, PT, R2.reuse, R245, PT ;  /* 0x000000f50200720c */ /* 0x040fe40003f04070 */
[C---:B------:R-:W-:Y:S02]  /*12890*/  ISETP.GT.U32.AND P1, PT, R2.reuse, R249, PT ;  /* 0x000000f90200720c */ /* 0x040fe40003f24070 */
[----:B------:R-:W-:-:S09]  /*128a0*/  ISETP.GT.U32.AND P2, PT, R2, R246, PT ;  /* 0x000000f60200720c */ /* 0x000fd20003f44070 */
[--C-:B------:R-:W-:Y:S02]  /*128b0*/  @!P0 IMAD.IADD R245, R245, 0x1, -R2.reuse ;  /* 0x00000001f5f58824 */ /* 0x100fe400078e0a02 */
[--C-:B------:R-:W-:Y:S02]  /*128c0*/  @!P4 IMAD.IADD R228, R228, 0x1, -R2.reuse ;  /* 0x00000001e4e4c824 */ /* 0x100fe400078e0a02 */
[--C-:B------:R-:W-:Y:S01]  /*128d0*/  @!P1 IMAD.IADD R249, R249, 0x1, -R2.reuse ;  /* 0x00000001f9f99824 */ /* 0x100fe200078e0a02 */
[----:B------:R-:W-:Y:S01]  /*128e0*/  ISETP.GT.U32.AND P1, PT, R2, R244, PT ;  /* 0x000000f40200720c */ /* 0x000fe20003f24070 */
[----:B------:R-:W-:-:S03]  /*128f0*/  @!P2 IMAD.IADD R246, R246, 0x1, -R2 ;  /* 0x00000001f6f6a824 */ /* 0x000fc600078e0a02 */
[C---:B------:R-:W-:Y:S02]  /*12900*/  ISETP.GT.U32.AND P3, PT, R2.reuse, R249, PT ;  /* 0x000000f90200720c */ /* 0x040fe40003f64070 */
[C---:B------:R-:W-:Y:S02]  /*12910*/  ISETP.GT.U32.AND P2, PT, R2.reuse, R245, PT ;  /* 0x000000f50200720c */ /* 0x040fe40003f44070 */
[C---:B------:R-:W-:Y:S02]  /*12920*/  ISETP.GT.U32.AND P0, PT, R2.reuse, R247, PT ;  /* 0x000000f70200720c */ /* 0x040fe40003f04070 */
[C---:B------:R-:W-:Y:S01]  /*12930*/  ISETP.GT.U32.AND P6, PT, R2.reuse, R246, PT ;  /* 0x000000f60200720c */ /* 0x040fe20003fc4070 */
[----:B------:R1:W-:Y:S01]  /*12940*/  STL [R1+0xd0], R228 ;  /* 0x0000d0e401007387 */ /* 0x0003e20000100800 */
[C---:B------:R-:W-:Y:S02]  /*12950*/  ISETP.GT.U32.AND P5, PT, R2.reuse, R248, PT ;  /* 0x000000f80200720c */ /* 0x040fe40003fa4070 */
[----:B------:R-:W-:-:S07]  /*12960*/  ISETP.GT.U32.AND P4, PT, R2, R250, PT ;  /* 0x000000fa0200720c */ /* 0x000fce0003f84070 */
[--C-:B------:R-:W-:Y:S02]  /*12970*/  @!P0 IMAD.IADD R247, R247, 0x1, -R2.reuse ;  /* 0x00000001f7f78824 */ /* 0x100fe400078e0a02 */
[----:B-1----:R-:W-:Y:S02]  /*12980*/  VIADD R228, R0, 0x1e9 ;  /* 0x000001e900e47836 */ /* 0x002fe40000000000 */
[--C-:B------:R-:W-:Y:S02]  /*12990*/  @!P1 IMAD.IADD R244, R244, 0x1, -R2.reuse ;  /* 0x00000001f4f49824 */ /* 0x100fe400078e0a02 */
[--C-:B------:R-:W-:Y:S01]  /*129a0*/  @!P3 IMAD.IADD R249, R249, 0x1, -R2.reuse ;  /* 0x00000001f9f9b824 */ /* 0x100fe200078e0a02 */
[----:B------:R-:W-:Y:S01]  /*129b0*/  ISETP.GT.U32.AND P1, PT, R2, R247, PT ;  /* 0x000000f70200720c */ /* 0x000fe20003f24070 */
[--C-:B------:R-:W-:Y:S02]  /*129c0*/  @!P2 IMAD.IADD R245, R245, 0x1, -R2.reuse ;  /* 0x00000001f5f5a824 */ /* 0x100fe400078e0a02 */
[--C-:B------:R-:W-:Y:S01]  /*129d0*/  @!P5 IMAD.IADD R248, R248, 0x1, -R2.reuse ;  /* 0x00000001f8f8d824 */ /* 0x100fe200078e0a02 */
[----:B------:R-:W-:Y:S01]  /*129e0*/  STL [R1+0x578], R228 ;  /* 0x000578e401007387 */ /* 0x000fe20000100800 */
[----:B------:R-:W-:-:S02]  /*129f0*/  @!P4 IMAD.IADD R250, R250, 0x1, -R2 ;  /* 0x00000001fafac824 */ /* 0x000fc400078e0a02 */
[----:B------:R-:W-:Y:S01]  /*12a00*/  @!P6 IMAD.IADD R246, R246, 0x1, -R2 ;  /* 0x00000001f6f6e824 */ /* 0x000fe200078e0a02 */
[----:B------:R-:W-:Y:S01]  /*12a10*/  STL [R1+0xcc], R244 ;  /* 0x0000ccf401007387 */ /* 0x000fe20000100800 */
[----:B------:R-:W-:Y:S01]  /*12a20*/  ISETP.GT.U32.AND P6, PT, R2, R248, PT ;  /* 0x000000f80200720c */ /* 0x000fe20003fc4070 */
[----:B------:R-:W-:Y:S02]  /*12a30*/  IMAD.HI.U32 R238, R4, R236, RZ ;  /* 0x000000ec04ee7227 */ /* 0x000fe400078e00ff */
[----:B------:R1:W-:Y:S01]  /*12a40*/  STL [R1+0xc4], R249 ;  /* 0x0000c4f901007387 */ /* 0x0003e20000100800 */
[----:B------:R-:W-:Y:S02]  /*12a50*/  IABS R235, R235 ;  /* 0x000000eb00eb7213 */ /* 0x000fe40000000000 */
[----:B------:R-:W-:Y:S01]  /*12a60*/  ISETP.GT.U32.AND P4, PT, R2, R250, PT ;  /* 0x000000fa0200720c */ /* 0x000fe20003f84070 */
[----:B------:R1:W-:Y:S01]  /*12a70*/  STL [R1+0xc8], R245 ;  /* 0x0000c8f501007387 */ /* 0x0003e20000100800 */
[----:B------:R-:W-:-:S03]  /*12a80*/  IMAD.MOV R238, RZ, RZ, -R238 ;  /* 0x000000ffffee7224 */ /* 0x000fc600078e0aee */
[----:B-1----:R-:W4:Y:S01]  /*12a90*/  LDL.LU R249, [R1+0x78] ;  /* 0x0000780001f97983 */ /* 0x002f220000300800 */
[----:B------:R-:W-:Y:S01]  /*12aa0*/  IMAD.HI.U32 R237, R4, R235, RZ ;  /* 0x000000eb04ed7227 */ /* 0x000fe200078e00ff */
[----:B------:R-:W-:-:S03]  /*12ab0*/  ISETP.GT.U32.AND P5, PT, R2, R239, PT ;  /* 0x000000ef0200720c */ /* 0x000fc60003fa4070 */
[----:B------:R-:W-:Y:S02]  /*12ac0*/  IMAD R236, R2, R238, R236 ;  /* 0x000000ee02ec7224 */ /* 0x000fe400078e02ec */
[--C-:B------:R-:W-:Y:S02]  /*12ad0*/  @!P1 IMAD.IADD R247, R247, 0x1, -R2.reuse ;  /* 0x00000001f7f79824 */ /* 0x100fe400078e0a02 */
[----:B------:R-:W-:Y:S02]  /*12ae0*/  IMAD.MOV R237, RZ, RZ, -R237 ;  /* 0x000000ffffed7224 */ /* 0x000fe400078e0aed */
[----:B------:R-:W-:Y:S01]  /*12af0*/  VIADD R238, R0, 0x1ea ;  /* 0x000001ea00ee7836 */ /* 0x000fe20000000000 */
[----:B------:R1:W-:Y:S01]  /*12b00*/  STL [R1+0xc0], R246 ;  /* 0x0000c0f601007387 */ /* 0x0003e20000100800 */
[--C-:B------:R-:W-:Y:S02]  /*12b10*/  @!P6 IMAD.IADD R248, R248, 0x1, -R2.reuse ;  /* 0x00000001f8f8e824 */ /* 0x100fe400078e0a02 */
[----:B------:R-:W-:Y:S01]  /*12b20*/  IMAD R235, R2, R237, R235 ;  /* 0x000000ed02eb7224 */ /* 0x000fe200078e02eb */
[----:B------:R-:W-:Y:S01]  /*12b30*/  IABS R237, R228 ;  /* 0x000000e400ed7213 */ /* 0x000fe20000000000 */
[--C-:B------:R-:W-:Y:S01]  /*12b40*/  @!P4 IMAD.IADD R250, R250, 0x1, -R2.reuse ;  /* 0x00000001fafac824 */ /* 0x100fe200078e0a02 */
[----:B------:R-:W-:Y:S01]  /*12b50*/  STL [R1+0x584], R238 ;  /* 0x000584ee01007387 */ /* 0x000fe20000100800 */
[----:B------:R-:W-:-:S03]  /*12b60*/  @!P5 IMAD.IADD R239, R239, 0x1, -R2 ;  /* 0x00000001efefd824 */ /* 0x000fc600078e0a02 */
[----:B------:R-:W4:Y:S04]  /*12b70*/  LDL.LU R228, [R1+0x74] ;  /* 0x0000740001e47983 */ /* 0x000f280000300800 */
[----:B------:R-:W4:Y:S04]  /*12b80*/  LDL.LU R244, [R1+0x70] ;  /* 0x0000700001f47983 */ /* 0x000f280000300800 */
[----:B------:R1:W-:Y:S04]  /*12b90*/  STL [R1+0xbc], R247 ;  /* 0x0000bcf701007387 */ /* 0x0003e80000100800 */
[----:B------:R-:W4:Y:S04]  /*12ba0*/  LDL.LU R245, [R1+0x6c] ;  /* 0x00006c0001f57983 */ /* 0x000f280000300800 */
[----:B------:R1:W-:Y:S04]  /*12bb0*/  STL [R1+0xb8], R248 ;  /* 0x0000b8f801007387 */ /* 0x0003e80000100800 */
[----:B------:R2:W-:Y:S04]  /*12bc0*/  STL [R1+0xb4], R250 ;  /* 0x0000b4fa01007387 */ /* 0x0005e80000100800 */
[----:B-1----:R-:W4:Y:S04]  /*12bd0*/  LDL.LU R246, [R1+0x68] ;  /* 0x0000680001f67983 */ /* 0x002f280000300800 */
[----:B------:R-:W4:Y:S04]  /*12be0*/  LDL.LU R247, [R1+0x64] ;  /* 0x0000640001f77983 */ /* 0x000f280000300800 */
[----:B------:R-:W4:Y:S01]  /*12bf0*/  LDL.LU R248, [R1+0x60] ;  /* 0x0000600001f87983 */ /* 0x000f220000300800 */
[----:B--2---:R-:W-:-:S02]  /*12c00*/  ISETP.GT.U32.AND P0, PT, R2, R251, PT ;  /* 0x000000fb0200720c */ /* 0x004fc40003f04070 */
[----:B---3--:R-:W-:-:S11]  /*12c10*/  ISETP.GT.U32.AND P2, PT, R2, R252, PT ;  /* 0x000000fc0200720c */ /* 0x008fd60003f44070 */
[--C-:B------:R-:W-:Y:S01]  /*12c20*/  @!P0 IMAD.IADD R251, R251, 0x1, -R2.reuse ;  /* 0x00000001fbfb8824 */ /* 0x100fe200078e0a02 */
[----:B----4-:R-:W-:Y:S01]  /*12c30*/  ISETP.GT.U32.AND P3, PT, R2, R240, PT ;  /* 0x000000f00200720c */ /* 0x010fe20003f64070 */
[----:B------:R-:W-:Y:S01]  /*12c40*/  @!P2 IMAD.IADD R252, R252, 0x1, -R2 ;  /* 0x00000001fcfca824 */ /* 0x000fe200078e0a02 */
[C---:B------:R-:W-:Y:S02]  /*12c50*/  ISETP.GT.U32.AND P1, PT, R2.reuse, R5, PT ;  /* 0x000000050200720c */ /* 0x040fe40003f24070 */
[C---:B------:R-:W-:Y:S02]  /*12c60*/  ISETP.GT.U32.AND P6, PT, R2.reuse, R251, PT ;  /* 0x000000fb0200720c */ /* 0x040fe40003fc4070 */
[----:B------:R-:W-:-:S07]  /*12c70*/  ISETP.GT.U32.AND P4, PT, R2, R252, PT ;  /* 0x000000fc0200720c */ /* 0x000fce0003f84070 */
[----:B------:R-:W-:Y:S01]  /*12c80*/  @!P3 IMAD.IADD R240, R240, 0x1, -R2 ;  /* 0x00000001f0f0b824 */ /* 0x000fe200078e0a02 */
[----:B------:R-:W-:-:S04]  /*12c90*/  ISETP.GT.U32.AND P0, PT, R2, R241, PT ;  /* 0x000000f10200720c */ /* 0x000fc80003f04070 */
[C---:B------:R-:W-:Y:S01]  /*12ca0*/  ISETP.GT.U32.AND P5, PT, R2.reuse, R240, PT ;  /* 0x000000f00200720c */ /* 0x040fe20003fa4070 */
[----:B------:R-:W-:Y:S01]  /*12cb0*/  @!P1 IMAD.IADD R5, R5, 0x1, -R2 ;  /* 0x0000000105059824 */ /* 0x000fe200078e0a02 */
[C---:B------:R-:W-:Y:S02]  /*12cc0*/  ISETP.GT.U32.AND P2, PT, R2.reuse, R6, PT ;  /* 0x000000060200720c */ /* 0x040fe40003f44070 */
[----:B------:R-:W-:-:S05]  /*12cd0*/  ISETP.GT.U32.AND P3, PT, R2, R242, PT ;  /* 0x000000f20200720c */ /* 0x000fca0003f64070 */
[--C-:B------:R-:W-:Y:S01]  /*12ce0*/  @!P0 IMAD.IADD R241, R241, 0x1, -R2.reuse ;  /* 0x00000001f1f18824 */ /* 0x100fe200078e0a02 */
[----:B------:R-:W-:Y:S01]  /*12cf0*/  ISETP.GT.U32.AND P1, PT, R2, R239, PT ;  /* 0x000000ef0200720c */ /* 0x000fe20003f24070 */
[--C-:B------:R-:W-:Y:S02]  /*12d00*/  @!P6 IMAD.IADD R251, R251, 0x1, -R2.reuse ;  /* 0x00000001fbfbe824 */ /* 0x100fe400078e0a02 */
[--C-:B------:R-:W-:Y:S02]  /*12d10*/  @!P4 IMAD.IADD R252, R252, 0x1, -R2.reuse ;  /* 0x00000001fcfcc824 */ /* 0x100fe400078e0a02 */
[--C-:B------:R-:W-:Y:S01]  /*12d20*/  @!P2 IMAD.IADD R6, R6, 0x1, -R2.reuse ;  /* 0x000000010606a824 */ /* 0x100fe200078e0a02 */
[----:B------:R-:W-:Y:S01]  /*12d30*/  ISETP.GT.U32.AND P2, PT, R2, R5, PT ;  /* 0x000000050200720c */ /* 0x000fe20003f44070 */
[----:B------:R-:W-:-:S03]  /*12d40*/  @!P3 IMAD.IADD R242, R242, 0x1, -R2 ;  /* 0x00000001f2f2b824 */ /* 0x000fc600078e0a02 */
[C---:B------:R-:W-:Y:S02]  /*12d50*/  ISETP.GT.U32.AND P4, PT, R2.reuse, R6, PT ;  /* 0x000000060200720c */ /* 0x040fe40003f84070 */
[----:B------:R-:W-:Y:S01]  /*12d60*/  ISETP.GT.U32.AND P3, PT, R2, R241, PT ;  /* 0x000000f10200720c */ /* 0x000fe20003f64070 */
[----:B------:R1:W-:Y:S01]  /*12d70*/  STL [R1+0xb0], R251 ;  /* 0x0000b0fb01007387 */ /* 0x0003e20000100800 */
[----:B------:R-:W-:-:S03]  /*12d80*/  @!P5 IMAD.IADD R240, R240, 0x1, -R2 ;  /* 0x00000001f0f0d824 */ /* 0x000fc600078e0a02 */
[----:B------:R-:W2:Y:S04]  /*12d90*/  LDL.LU R250, [R1+0x5c] ;  /* 0x00005c0001fa7983 */ /* 0x000ea80000300800 */
[----:B------:R-:W-:Y:S04]  /*12da0*/  STL [R1+0xac], R252 ;  /* 0x0000acfc01007387 */ /* 0x000fe80000100800 */
[----:B-1----:R-:W3:Y:S01]  /*12db0*/  LDL.LU R251, [R1+0x58] ;  /* 0x0000580001fb7983 */ /* 0x002ee20000300800 */
[----:B------:R-:W-:-:S03]  /*12dc0*/  @!P1 IMAD.IADD R239, R239, 0x1, -R2 ;  /* 0x00000001efef9824 */ /* 0x000fc600078e0a02 */
[----:B------:R1:W-:Y:S01]  /*12dd0*/  STL [R1+0xa8], R240 ;  /* 0x0000a8f001007387 */ /* 0x0003e20000100800 */
[--C-:B------:R-:W-:Y:S02]  /*12de0*/  @!P2 IMAD.IADD R5, R5, 0x1, -R2.reuse ;  /* 0x000000010505a824 */ /* 0x100fe400078e0a02 */
[--C-:B------:R-:W-:Y:S02]  /*12df0*/  @!P4 IMAD.IADD R6, R6, 0x1, -R2.reuse ;  /* 0x000000010606c824 */ /* 0x100fe400078e0a02 */
[----:B------:R-:W-:Y:S01]  /*12e00*/  @!P3 IMAD.IADD R241, R241, 0x1, -R2 ;  /* 0x00000001f1f1b824 */ /* 0x000fe200078e0a02 */
[----:B-1----:R-:W4:Y:S04]  /*12e10*/  LDL.LU R240, [R1+0x54] ;  /* 0x0000540001f07983 */ /* 0x002f280000300800 */
[----:B------:R-:W4:Y:S04]  /*12e20*/  LDL.LU R252, [R1+0x50] ;  /* 0x0000500001fc7983 */ /* 0x000f280000300800 */
[----:B------:R-:W-:Y:S04]  /*12e30*/  STL [R1+0xa4], R239 ;  /* 0x0000a4ef01007387 */ /* 0x000fe80000100800 */
[----:B------:R-:W-:Y:S04]  /*12e40*/  STL [R1+0xa0], R5 ;  /* 0x0000a00501007387 */ /* 0x000fe80000100800 */
[----:B------:R1:W-:Y:S04]  /*12e50*/  STL [R1+0x98], R6 ;  /* 0x0000980601007387 */ /* 0x0003e80000100800 */
[----:B------:R-:W-:Y:S04]  /*12e60*/  STL [R1+0x9c], R241 ;  /* 0x00009cf101007387 */ /* 0x000fe80000100800 */
[----:B-1----:R-:W4:Y:S01]  /*12e70*/  LDL.LU R6, [R1+0x4c] ;  /* 0x00004c0001067983 */ /* 0x002f220000300800 */
[----:B------:R-:W-:-:S13]  /*12e80*/  ISETP.GT.U32.AND P6, PT, R2, R242, PT ;  /* 0x000000f20200720c */ /* 0x000fda0003fc4070 */
[----:B------:R-:W-:Y:S01]  /*12e90*/  @!P6 IMAD.IADD R242, R242, 0x1, -R2 ;  /* 0x00000001f2f2e824 */ /* 0x000fe200078e0a02 */
[----:B------:R-:W-:-:S13]  /*12ea0*/  ISETP.GT.U32.AND P0, PT, R2, R249, PT ;  /* 0x000000f90200720c */ /* 0x000fda0003f04070 */
[----:B------:R-:W-:-:S05]  /*12eb0*/  @!P0 IMAD.IADD R249, R249, 0x1, -R2 ;  /* 0x00000001f9f98824 */ /* 0x000fca00078e0a02 */
        /* <DEDUP_REMOVED lines=10> */
[C---:B------:R-:W-:Y:S01]  /*12f60*/  ISETP.GT.U32.AND P4, PT, R2.reuse, R247, PT ;  /* 0x000000f70200720c */ /* 0x040fe20003f84070 */
[----:B------:R-:W-:Y:S01]  /*12f70*/  STL [R1+0x7c], R242 ;  /* 0x00007cf201007387 */ /* 0x000fe20000100800 */
[----:B------:R-:W-:-:S03]  /*12f80*/  ISETP.GT.U32.AND P6, PT, R2, R228, PT ;  /* 0x000000e40200720c */ /* 0x000fc60003fc4070 */
[----:B------:R1:W-:Y:S01]  /*12f90*/  STL [R1+0x78], R249 ;  /* 0x000078f901007387 */ /* 0x0003e20000100800 */
[----:B------:R-:W-:Y:S01]  /*12fa0*/  ISETP.GT.U32.AND P5, PT, R2, R248, PT ;  /* 0x000000f80200720c */ /* 0x000fe20003fa4070 */
[--C-:B------:R-:W-:Y:S02]  /*12fb0*/  @!P3 IMAD.IADD R246, R246, 0x1, -R2.reuse ;  /* 0x00000001f6f6b824 */ /* 0x100fe400078e0a02 */
[----:B-1----:R-:W4:Y:S04]  /*12fc0*/  LDL.LU R249, [R1+0x48] ;  /* 0x0000480001f97983 */ /* 0x002f280000300800 */
[----:B------:R-:W4:Y:S01]  /*12fd0*/  LDL.LU R5, [R1+0x44] ;  /* 0x0000440001057983 */ /* 0x000f220000300800 */
[--C-:B------:R-:W-:Y:S02]  /*12fe0*/  @!P4 IMAD.IADD R247, R247, 0x1, -R2.reuse ;  /* 0x00000001f7f7c824 */ /* 0x100fe400078e0a02 */
[--C-:B------:R-:W-:Y:S01]  /*12ff0*/  @!P1 IMAD.IADD R244, R244, 0x1, -R2.reuse ;  /* 0x00000001f4f49824 */ /* 0x100fe200078e0a02 */
[----:B------:R-:W-:Y:S01]  /*13000*/  ISETP.GT.U32.AND P1, PT, R2, R246, PT ;  /* 0x000000f60200720c */ /* 0x000fe20003f24070 */
[--C-:B------:R-:W-:Y:S01]  /*13010*/  @!P6 IMAD.IADD R228, R228, 0x1, -R2.reuse ;  /* 0x00000001e4e4e824 */ /* 0x100fe200078e0a02 */
[----:B------:R-:W-:Y:S01]  /*13020*/  ISETP.GT.U32.AND P6, PT, R2, R245, PT ;  /* 0x000000f50200720c */ /* 0x000fe20003fc4070 */
[----:B------:R-:W4:Y:S01]  /*13030*/  LDL.LU R241, [R1+0x40] ;  /* 0x0000400001f17983 */ /* 0x000f220000300800 */
[----:B------:R-:W-:Y:S01]  /*13040*/  @!P5 IMAD.IADD R248, R248, 0x1, -R2 ;  /* 0x00000001f8f8d824 */ /* 0x000fe200078e0a02 */
[----:B------:R-:W-:-:S02]  /*13050*/  ISETP.GT.U32.AND P5, PT, R2, R247, PT ;  /* 0x000000f70200720c */ /* 0x000fc40003fa4070 */
[----:B------:R-:W4:Y:S06]  /*13060*/  LDL.LU R242, [R1+0x3c] ;  /* 0x00003c0001f27983 */ /* 0x000f2c0000300800 */
[--C-:B------:R-:W-:Y:S01]  /*13070*/  @!P1 IMAD.IADD R246, R246, 0x1, -R2.reuse ;  /* 0x00000001f6f69824 */ /* 0x100fe200078e0a02 */
[----:B------:R1:W-:Y:S01]  /*13080*/  STL [R1+0x74], R228 ;  /* 0x000074e401007387 */ /* 0x0003e20000100800 */
[----:B------:R-:W-:-:S03]  /*13090*/  @!P6 IMAD.IADD R245, R245, 0x1, -R2 ;  /* 0x00000001f5f5e824 */ /* 0x000fc600078e0a02 */
[----:B------:R-:W-:Y:S01]  /*130a0*/  @!P5 IMAD.IADD R247, R247, 0x1, -R2 ;  /* 0x00000001f7f7d824 */ /* 0x000fe200078e0a02 */
[----:B-1----:R-:W4:Y:S04]  /*130b0*/  LDL.LU R228, [R1+0x38] ;  /* 0x0000380001e47983 */ /* 0x002f280000300800 */
[----:B------:R1:W-:Y:S04]  /*130c0*/  STL [R1+0x70], R244 ;  /* 0x000070f401007387 */ /* 0x0003e80000100800 */
[----:B-1----:R-:W4:Y:S04]  /*130d0*/  LDL.LU R244, [R1+0x1e10] ;  /* 0x001e100001f47983 */ /* 0x002f280000300800 */
[----:B------:R1:W-:Y:S04]  /*130e0*/  STL [R1+0x6c], R245 ;  /* 0x00006cf501007387 */ /* 0x0003e80000100800 */
[----:B-1----:R-:W4:Y:S04]  /*130f0*/  LDL.LU R245, [R1+0x1e0c] ;  /* 0x001e0c0001f57983 */ /* 0x002f280000300800 */
[----:B------:R1:W-:Y:S04]  /*13100*/  STL [R1+0x68], R246 ;  /* 0x000068f601007387 */ /* 0x0003e80000100800 */
[----:B-1----:R-:W4:Y:S04]  /*13110*/  LDL.LU R246, [R1+0x1e08] ;  /* 0x001e080001f67983 */ /* 0x002f280000300800 */
[----:B------:R1:W-:Y:S04]  /*13120*/  STL [R1+0x64], R247 ;  /* 0x000064f701007387 */ /* 0x0003e80000100800 */
[----:B-1----:R-:W4:Y:S01]  /*13130*/  LDL.LU R247, [R1+0x1e04] ;  /* 0x001e040001f77983 */ /* 0x002f220000300800 */
[----:B--2---:R-:W-:-:S02]  /*13140*/  ISETP.GT.U32.AND P2, PT, R2, R250, PT ;  /* 0x000000fa0200720c */ /* 0x004fc40003f44070 */
[----:B---3--:R-:W-:-:S11]  /*13150*/  ISETP.GT.U32.AND P0, PT, R2, R251, PT ;  /* 0x000000fb0200720c */ /* 0x008fd60003f04070 */
[--C-:B------:R-:W-:Y:S01]  /*13160*/  @!P2 IMAD.IADD R250, R250, 0x1, -R2.reuse ;  /* 0x00000001fafaa824 */ /* 0x100fe200078e0a02 */
[C---:B----4-:R-:W-:Y:S01]  /*13170*/  ISETP.GT.U32.AND P3, PT, R2.reuse, R240, PT ;  /* 0x000000f00200720c */ /* 0x050fe20003f64070 */
[----:B------:R-:W-:Y:S01]  /*13180*/  @!P0 IMAD.IADD R251, R251, 0x1, -R2 ;  /* 0x00000001fbfb8824 */ /* 0x000fe200078e0a02 */
[C---:B------:R-:W-:Y:S02]  /*13190*/  ISETP.GT.U32.AND P4, PT, R2.reuse, R252, PT ;  /* 0x000000fc0200720c */ /* 0x040fe40003f84070 */
[----:B------:R-:W-:-:S09]  /*131a0*/  ISETP.GT.U32.AND P2, PT, R2, R248, PT ;  /* 0x000000f80200720c */ /* 0x000fd20003f44070 */
[--C-:B------:R-:W-:Y:S01]  /*131b0*/  @!P3 IMAD.IADD R240, R240, 0x1, -R2.reuse ;  /* 0x00000001f0f0b824 */ /* 0x100fe200078e0a02 */
[C---:B------:R-:W-:Y:S02]  /*131c0*/  ISETP.GT.U32.AND P3, PT, R2.reuse, R250, PT ;  /* 0x000000fa0200720c */ /* 0x040fe40003f64070 */
[----:B------:R-:W-:Y:S01]  /*131d0*/  ISETP.GT.U32.AND P0, PT, R2, R6, PT ;  /* 0x000000060200720c */ /* 0x000fe20003f04070 */
[----:B------:R-:W-:Y:S01]  /*131e0*/  @!P4 IMAD.IADD R252, R252, 0x1, -R2 ;  /* 0x00000001fcfcc824 */ /* 0x000fe200078e0a02 */
[C---:B------:R-:W-:Y:S02]  /*131f0*/  ISETP.GT.U32.AND P4, PT, R2.reuse, R251, PT ;  /* 0x000000fb0200720c */ /* 0x040fe40003f84070 */
[----:B------:R-:W-:-:S07]  /*13200*/  ISETP.GT.U32.AND P1, PT, R2, R240, PT ;  /* 0x000000f00200720c */ /* 0x000fce0003f24070 */
[--C-:B------:R-:W-:Y:S01]  /*13210*/  @!P3 IMAD.IADD R250, R250, 0x1, -R2.reuse ;  /* 0x00000001fafab824 */ /* 0x100fe200078e0a02 */
[----:B------:R-:W-:Y:S01]  /*13220*/  ISETP.GT.U32.AND P6, PT, R2, R252, PT ;  /* 0x000000fc0200720c */ /* 0x000fe20003fc4070 */
[--C-:B------:R-:W-:Y:S02]  /*13230*/  @!P0 IMAD.IADD R6, R6, 0x1, -R2.reuse ;  /* 0x0000000106068824 */ /* 0x100fe400078e0a02 */
[----:B------:R-:W-:-:S03]  /*13240*/  @!P2 IMAD.IADD R248, R248, 0x1, -R2 ;  /* 0x00000001f8f8a824 */ /* 0x000fc600078e0a02 */
[----:B------:R-:W-:Y:S01]  /*13250*/  ISETP.GT.U32.AND P3, PT, R2, R6, PT ;  /* 0x000000060200720c */ /* 0x000fe20003f64070 */
[--C-:B------:R-:W-:Y:S01]  /*13260*/  @!P4 IMAD.IADD R251, R251, 0x1, -R2.reuse ;  /* 0x00000001fbfbc824 */ /* 0x100fe200078e0a02 */
[----:B------:R1:W-:Y:S01]  /*13270*/  STL [R1+0x60], R248 ;  /* 0x000060f801007387 */ /* 0x0003e20000100800 */
[----:B------:R-:W-:-:S04]  /*13280*/  @!P1 IMAD.IADD R240, R240, 0x1, -R2 ;  /* 0x00000001f0f09824 */ /* 0x000fc800078e0a02 */
[--C-:B------:R-:W-:Y:S01]  /*13290*/  @!P6 IMAD.IADD R252, R252, 0x1, -R2.reuse ;  /* 0x00000001fcfce824 */ /* 0x100fe200078e0a02 */
[----:B-1----:R-:W2:Y:S05]  /*132a0*/  LDL.LU R248, [R1+0x1e00] ;  /* 0x001e000001f87983 */ /* 0x002eaa0000300800 */
[----:B------:R-:W-:Y:S01]  /*132b0*/  @!P3 IMAD.IADD R6, R6, 0x1, -R2 ;  /* 0x000000010606b824 */ /* 0x000fe200078e0a02 */
[----:B------:R1:W-:Y:S04]  /*132c0*/  STL [R1+0x5c], R250 ;  /* 0x00005cfa01007387 */ /* 0x0003e80000100800 */
[----:B-1----:R-:W3:Y:S04]  /*132d0*/  LDL.LU R250, [R1+0x1dfc] ;  /* 0x001dfc0001fa7983 */ /* 0x002ee80000300800 */
[----:B------:R1:W-:Y:S04]  /*132e0*/  STL [R1+0x58], R251 ;  /* 0x000058fb01007387 */ /* 0x0003e80000100800 */
[----:B-1----:R-:W4:Y:S04]  /*132f0*/  LDL.LU R251, [R1+0x1df8] ;  /* 0x001df80001fb7983 */ /* 0x002f280000300800 */
[----:B------:R1:W-:Y:S04]  /*13300*/  STL [R1+0x54], R240 ;  /* 0x000054f001007387 */ /* 0x0003e80000100800 */
[----:B-1----:R-:W2:Y:S04]  /*13310*/  LDL.LU R240, [R1+0x1df4] ;  /* 0x001df40001f07983 */ /* 0x002ea80000300800 */
[----:B------:R1:W-:Y:S04]  /*13320*/  STL [R1+0x50], R252 ;  /* 0x000050fc01007387 */ /* 0x0003e80000100800 */
[----:B-1----:R-:W3:Y:S04]  /*13330*/  LDL.LU R252, [R1+0x1df0] ;  /* 0x001df00001fc7983 */ /* 0x002ee80000300800 */
[----:B------:R1:W-:Y:S04]  /*13340*/  STL [R1+0x4c], R6 ;  /* 0x00004c0601007387 */ /* 0x0003e80000100800 */
[----:B-1----:R-:W3:Y:S01]  /*13350*/  LDL.LU R6, [R1+0x1dec] ;  /* 0x001dec0001067983 */ /* 0x002ee20000300800 */
[----:B------:R-:W-:Y:S01]  /*13360*/  IMAD.HI.U32 R239, R4, R237, RZ ;  /* 0x000000ed04ef7227 */ /* 0x000fe200078e00ff */
[----:B------:R-:W-:-:S02]  /*13370*/  ISETP.GT.U32.AND P5, PT, R2, R249, PT ;  /* 0x000000f90200720c */ /* 0x000fc40003fa4070 */
[C---:B------:R-:W-:Y:S01]  /*13380*/  ISETP.GT.U32.AND P2, PT, R2.reuse, R5, PT ;  /* 0x000000050200720c */ /* 0x040fe20003f44070 */
[----:B------:R-:W-:Y:S01]  /*13390*/  IMAD.MOV R239, RZ, RZ, -R239 ;  /* 0x000000ffffef7224 */ /* 0x000fe200078e0aef */
[----:B------:R-:W-:Y:S02]  /*133a0*/  IABS R238, R238 ;  /* 0x000000ee00ee7213 */ /* 0x000fe40000000000 */
[----:B------:R-:W-:-:S07]  /*133b0*/  ISETP.GT.U32.AND P0, PT, R2, R241, PT ;  /* 0x000000f10200720c */ /* 0x000fce0003f04070 */
[--C-:B------:R-:W-:Y:S01]  /*133c0*/  @!P5 IMAD.IADD R249, R249, 0x1, -R2.reuse ;  /* 0x00000001f9f9d824 */ /* 0x100fe200078e0a02 */
[----:B------:R-:W-:Y:S01]  /*133d0*/  ISETP.GT.U32.AND P4, PT, R2, R242, PT ;  /* 0x000000f20200720c */ /* 0x000fe20003f84070 */
[----:B------:R-:W-:-:S03]  /*133e0*/  @!P2 IMAD.IADD R5, R5, 0x1, -R2 ;  /* 0x000000010505a824 */ /* 0x000fc600078e0a02 */
[C---:B------:R-:W-:Y:S01]  /*133f0*/  ISETP.GT.U32.AND P6, PT, R2.reuse, R249, PT ;  /* 0x000000f90200720c */ /* 0x040fe20003fc4070 */
[C---:B------:R-:W-:Y:S01]  /*13400*/  IMAD R237, R2.reuse, R239, R237 ;  /* 0x000000ef02ed7224 */ /* 0x040fe200078e02ed */
[----:B------:R-:W-:Y:S01]  /*13410*/  ISETP.GT.U32.AND P2, PT, R2, R5, PT ;  /* 0x000000050200720c */ /* 0x000fe20003f44070 */
[----:B------:R-:W-:-:S04]  /*13420*/  IMAD.HI.U32 R239, R4, R238, RZ ;  /* 0x000000ee04ef7227 */ /* 0x000fc800078e00ff */
[----:B------:R-:W-:Y:S02]  /*13430*/  IMAD.MOV R239, RZ, RZ, -R239 ;  /* 0x000000ffffef7224 */ /* 0x000fe400078e0aef */
[--C-:B------:R-:W-:Y:S02]  /*13440*/  @!P0 IMAD.IADD R241, R241, 0x1, -R2.reuse ;  /* 0x00000001f1f18824 */ /* 0x100fe400078e0a02 */
[----:B------:R-:W-:Y:S02]  /*13450*/  @!P4 IMAD.IADD R242, R242, 0x1, -R2 ;  /* 0x00000001f2f2c824 */ /* 0x000fe400078e0a02 */
[C---:B------:R-:W-:Y:S02]  /*13460*/  IMAD R238, R2.reuse, R239, R238 ;  /* 0x000000ef02ee7224 */ /* 0x040fe400078e02ee */
[----:B------:R-:W-:Y:S01]  /*13470*/  @!P6 IMAD.IADD R249, R249, 0x1, -R2 ;  /* 0x00000001f9f9e824 */ /* 0x000fe200078e0a02 */
[----:B------:R-:W-:Y:S01]  /*13480*/  ISETP.GT.U32.AND P6, PT, R2, R241, PT ;  /* 0x000000f10200720c */ /* 0x000fe20003fc4070 */
[----:B------:R-:W-:-:S02]  /*13490*/  VIADD R239, R0, 0x1eb ;  /* 0x000001eb00ef7836 */ /* 0x000fc40000000000 */
[--C-:B------:R-:W-:Y:S01]  /*134a0*/  @!P2 IMAD.IADD R5, R5, 0x1, -R2.reuse ;  /* 0x000000010505a824 */ /* 0x100fe200078e0a02 */
[C---:B------:R-:W-:Y:S02]  /*134b0*/  ISETP.GT.U32.AND P2, PT, R2.reuse, R242, PT ;  /* 0x000000f20200720c */ /* 0x040fe40003f44070 */
[----:B------:R-:W-:Y:S04]  /*134c0*/  STL [R1+0x570], R239 ;  /* 0x000570ef01007387 */ /* 0x000fe80000100800 */
[----:B------:R1:W-:Y:S01]  /*134d0*/  STL [R1+0x48], R249 ;  /* 0x000048f901007387 */ /* 0x0003e20000100800 */
[----:B------:R-:W-:Y:S02]  /*134e0*/  ISETP.GT.U32.AND P1, PT, R2, R228, PT ;  /* 0x000000e40200720c */ /* 0x000fe40003f24070 */
[--C-:B------:R-:W-:Y:S01]  /*134f0*/  @!P6 IMAD.IADD R241, R241, 0x1, -R2.reuse ;  /* 0x00000001f1f1e824 */ /* 0x100fe200078e0a02 */
[----:B-1----:R-:W3:Y:S04]  /*13500*/  LDL.LU R249, [R1+0x1de8] ;  /* 0x001de80001f97983 */ /* 0x002ee80000300800 */
[----:B------:R1:W-:Y:S01]  /*13510*/  STL [R1+0x44], R5 ;  /* 0x0000440501007387 */ /* 0x0003e20000100800 */
[----:B------:R-:W-:-:S02]  /*13520*/  @!P2 IMAD.IADD R242, R242, 0x1, -R2 ;  /* 0x00000001f2f2a824 */ /* 0x000fc400078e0a02 */
[----:B-1----:R-:W-:-:S05]  /*13530*/  VIADD R5, R0, 0x1ec ;  /* 0x000001ec00057836 */ /* 0x002fca0000000000 */
[----:B------:R-:W-:Y:S04]  /*13540*/  STL [R1+0x57c], R5 ;  /* 0x00057c0501007387 */ /* 0x000fe80000100800 */
[----:B------:R1:W-:Y:S01]  /*13550*/  STL [R1+0x40], R241 ;  /* 0x000040f101007387 */ /* 0x0003e20000100800 */
[----:B------:R-:W-:-:S03]  /*13560*/  @!P1 IMAD.IADD R228, R228, 0x1, -R2 ;  /* 0x00000001e4e49824 */ /* 0x000fc600078e0a02 */
[----:B-1----:R-:W3:Y:S04]  /*13570*/  LDL.LU R241, [R1+0x1de4] ;  /* 0x001de40001f17983 */ /* 0x002ee80000300800 */
[----:B------:R1:W-:Y:S04]  /*13580*/  STL [R1+0x3c], R242 ;  /* 0x00003cf201007387 */ /* 0x0003e80000100800 */
[----:B-1----:R-:W3:Y:S01]  /*13590*/  LDL.LU R242, [R1+0x1de0] ;  /* 0x001de00001f27983 */ /* 0x002ee20000300800 */
[C---:B----4-:R-:W-:Y:S02]  /*135a0*/  ISETP.GT.U32.AND P4, PT, R2.reuse, R251, PT ;  /* 0x000000fb0200720c */ /* 0x050fe40003f84070 */
[----:B--2---:R-:W-:-:S11]  /*135b0*/  ISETP.GT.U32.AND P5, PT, R2, R240, PT ;  /* 0x000000f00200720c */ /* 0x004fd60003fa4070 */
[--C-:B------:R-:W-:Y:S02]  /*135c0*/  @!P4 IMAD.IADD R251, R251, 0x1, -R2.reuse ;  /* 0x00000001fbfbc824 */ /* 0x100fe400078e0a02 */
[----:B------:R-:W-:Y:S01]  /*135d0*/  @!P5 IMAD.IADD R240, R240, 0x1, -R2 ;  /* 0x00000001f0f0d824 */ /* 0x000fe200078e0a02 */
[C---:B---3--:R-:W-:Y:S02]  /*135e0*/  ISETP.GT.U32.AND P3, PT, R2.reuse, R6, PT ;  /* 0x000000060200720c */ /* 0x048fe40003f64070 */
[----:B------:R-:W-:-:S11]  /*135f0*/  ISETP.GT.U32.AND P5, PT, R2, R228, PT ;  /* 0x000000e40200720c */ /* 0x000fd60003fa4070 */
[----:B------:R-:W-:Y:S01]  /*13600*/  @!P3 IMAD.IADD R6, R6, 0x1, -R2 ;  /* 0x000000010606b824 */ /* 0x000fe200078e0a02 */
[----:B------:R-:W-:-:S04]  /*13610*/  ISETP.GT.U32.AND P3, PT, R2, R240, PT ;  /* 0x000000f00200720c */ /* 0x000fc80003f64070 */
[----:B------:R-:W-:Y:S01]  /*13620*/  ISETP.GT.U32.AND P4, PT, R2, R6, PT ;  /* 0x000000060200720c */ /* 0x000fe20003f84070 */
[----:B------:R-:W-:-:S08]  /*13630*/  @!P5 IMAD.IADD R228, R228, 0x1, -R2 ;  /* 0x00000001e4e4d824 */ /* 0x000fd000078e0a02 */
[--C-:B------:R-:W-:Y:S01]  /*13640*/  @!P3 IMAD.IADD R240, R240, 0x1, -R2.reuse ;  /* 0x00000001f0f0b824 */ /* 0x100fe200078e0a02 */
[----:B------:R-:W-:Y:S03]  /*13650*/  STL [R1+0x38], R228 ;  /* 0x000038e401007387 */ /* 0x000fe60000100800 */
[----:B------:R-:W-:Y:S01]  /*13660*/  @!P4 IMAD.IADD R6, R6, 0x1, -R2 ;  /* 0x000000010606c824 */ /* 0x000fe200078e0a02 */
[----:B------:R-:W-:Y:S04]  /*13670*/  STL [R1+0x34], R240 ;  /* 0x000034f001007387 */ /* 0x000fe80000100800 */
[----:B------:R1:W-:Y:S04]  /*13680*/  STL [R1+0x30], R6 ;  /* 0x0000300601007387 */ /* 0x0003e80000100800 */
[----:B-1----:R-:W2:Y:S01]  /*13690*/  LDL.LU R6, [R1+0x1ddc] ;  /* 0x001ddc0001067983 */ /* 0x002ea20000300800 */
[----:B------:R-:W-:-:S02]  /*136a0*/  ISETP.GT.U32.AND P0, PT, R2, R252, PT ;  /* 0x000000fc0200720c */ /* 0x000fc40003f04070 */
[----:B------:R-:W-:-:S11]  /*136b0*/  ISETP.GT.U32.AND P1, PT, R2, R250, PT ;  /* 0x000000fa0200720c */ /* 0x000fd60003f24070 */
[--C-:B------:R-:W-:Y:S02]  /*136c0*/  @!P0 IMAD.IADD R252, R252, 0x1, -R2.reuse ;  /* 0x00000001fcfc8824 */ /* 0x100fe400078e0a02 */
[----:B------:R-:W-:-:S03]  /*136d0*/  @!P1 IMAD.IADD R250, R250, 0x1, -R2 ;  /* 0x00000001fafa9824 */ /* 0x000fc600078e0a02 */
[C---:B------:R-:W-:Y:S02]  /*136e0*/  ISETP.GT.U32.AND P1, PT, R2.reuse, R252, PT ;  /* 0x000000fc0200720c */ /* 0x040fe40003f24070 */
[C---:B------:R-:W-:Y:S02]  /*136f0*/  ISETP.GT.U32.AND P0, PT, R2.reuse, R249, PT ;  /* 0x000000f90200720c */ /* 0x040fe40003f04070 */
[----:B------:R-:W-:-:S09]  /*13700*/  ISETP.GT.U32.AND P2, PT, R2, R251, PT ;  /* 0x000000fb0200720c */ /* 0x000fd20003f44070 */
[--C-:B------:R-:W-:Y:S02]  /*13710*/  @!P1 IMAD.IADD R252, R252, 0x1, -R2.reuse ;  /* 0x00000001fcfc9824 */ /* 0x100fe400078e0a02 */
[----:B------:R-:W-:Y:S01]  /*13720*/  @!P0 IMAD.IADD R249, R249, 0x1, -R2 ;  /* 0x00000001f9f98824 */ /* 0x000fe200078e0a02 */
[----:B------:R-:W-:-:S04]  /*13730*/  ISETP.GT.U32.AND P0, PT, R2, R248, PT ;  /* 0x000000f80200720c */ /* 0x000fc80003f04070 */
[C---:B------:R-:W-:Y:S02]  /*13740*/  ISETP.GT.U32.AND P4, PT, R2.reuse, R249, PT ;  /* 0x000000f90200720c */ /* 0x040fe40003f84070 */
[C---:B------:R-:W-:Y:S02]  /*13750*/  ISETP.GT.U32.AND P1, PT, R2.reuse, R247, PT ;  /* 0x000000f70200720c */ /* 0x040fe40003f24070 */
[C---:B------:R-:W-:Y:S01]  /*13760*/  ISETP.GT.U32.AND P3, PT, R2.reuse, R241, PT ;  /* 0x000000f10200720c */ /* 0x040fe20003f64070 */
[----:B------:R-:W-:Y:S01]  /*13770*/  @!P2 IMAD.IADD R251, R251, 0x1, -R2 ;  /* 0x00000001fbfba824 */ /* 0x000fe200078e0a02 */
[----:B------:R-:W-:-:S11]  /*13780*/  ISETP.GT.U32.AND P5, PT, R2, R242, PT ;  /* 0x000000f20200720c */ /* 0x000fd60003fa4070 */
[--C-:B------:R-:W-:Y:S01]  /*13790*/  @!P3 IMAD.IADD R241, R241, 0x1, -R2.reuse ;  /* 0x00000001f1f1b824 */ /* 0x100fe200078e0a02 */
[C---:B------:R-:W-:Y:S01]  /*137a0*/  ISETP.GT.U32.AND P2, PT, R2.reuse, R246, PT ;  /* 0x000000f60200720c */ /* 0x040fe20003f44070 */
[--C-:B------:R-:W-:Y:S01]  /*137b0*/  @!P4 IMAD.IADD R249, R249, 0x1, -R2.reuse ;  /* 0x00000001f9f9c824 */ /* 0x100fe200078e0a02 */
[----:B------:R-:W-:Y:S01]  /*137c0*/  ISETP.GT.U32.AND P4, PT, R2, R244, PT ;  /* 0x000000f40200720c */ /* 0x000fe20003f84070 */
[--C-:B------:R-:W-:Y:S01]  /*137d0*/  @!P0 IMAD.IADD R248, R248, 0x1, -R2.reuse ;  /* 0x00000001f8f88824 */ /* 0x100fe200078e0a02 */
[C---:B------:R-:W-:Y:S02]  /*137e0*/  ISETP.GT.U32.AND P3, PT, R2.reuse, R241, PT ;  /* 0x000000f10200720c */ /* 0x040fe40003f64070 */
[----:B------:R-:W-:Y:S01]  /*137f0*/  ISETP.GT.U32.AND P0, PT, R2, R243, PT ;  /* 0x000000f30200720c */ /* 0x000fe20003f04070 */
[--C-:B------:R-:W-:Y:S01]  /*13800*/  @!P5 IMAD.IADD R242, R242, 0x1, -R2.reuse ;  /* 0x00000001f2f2d824 */ /* 0x100fe200078e0a02 */
[C---:B------:R-:W-:Y:S01]  /*13810*/  ISETP.GT.U32.AND P5, PT, R2.reuse, R245, PT ;  /* 0x000000f50200720c */ /* 0x040fe20003fa4070 */
[----:B------:R-:W-:Y:S01]  /*13820*/  @!P1 IMAD.IADD R247, R247, 0x1, -R2 ;  /* 0x00000001f7f79824 */ /* 0x000fe200078e0a02 */
[----:B------:R-:W-:-:S03]  /*13830*/  ISETP.GT.U32.AND P1, PT, R2, R3, PT ;  /* 0x000000030200720c */ /* 0x000fc60003f24070 */
[----:B------:R-:W-:Y:S01]  /*13840*/  @!P2 IMAD.IADD R246, R246, 0x1, -R2 ;  /* 0x00000001f6f6a824 */ /* 0x000fe200078e0a02 */
[----:B------:R-:W-:-:S03]  /*13850*/  ISETP.GT.U32.AND P2, PT, R2, R7, PT ;  /* 0x000000070200720c */ /* 0x000fc60003f44070 */
[--C-:B------:R-:W-:Y:S01]  /*13860*/  @!P3 IMAD.IADD R241, R241, 0x1, -R2.reuse ;  /* 0x00000001f1f1b824 */ /* 0x100fe200078e0a02 */
[----:B------:R-:W-:Y:S01]  /*13870*/  ISETP.GT.U32.AND P6, PT, R2, R250, PT ;  /* 0x000000fa0200720c */ /* 0x000fe20003fc4070 */
[--C-:B------:R-:W-:Y:S01]  /*13880*/  @!P4 IMAD.IADD R244, R244, 0x1, -R2.reuse ;  /* 0x00000001f4f4c824 */ /* 0x100fe200078e0a02 */
[C---:B------:R-:W-:Y:S01]  /*13890*/  ISETP.GT.U32.AND P3, PT, R2.reuse, R247, PT ;  /* 0x000000f70200720c */ /* 0x040fe20003f64070 */
[--C-:B------:R-:W-:Y:S02]  /*138a0*/  @!P0 IMAD.IADD R243, R243, 0x1, -R2.reuse ;  /* 0x00000001f3f38824 */ /* 0x100fe400078e0a02 */
[--C-:B------:R-:W-:Y:S01]  /*138b0*/  @!P5 IMAD.IADD R245, R245, 0x1, -R2.reuse ;  /* 0x00000001f5f5d824 */ /* 0x100fe200078e0a02 */
[----:B------:R-:W-:Y:S01]  /*138c0*/  ISETP.GT.U32.AND P5, PT, R2, R246, PT ;  /* 0x000000f60200720c */ /* 0x000fe20003fa4070 */
[----:B------:R-:W-:-:S03]  /*138d0*/  @!P1 IMAD.IADD R3, R3, 0x1, -R2 ;  /* 0x0000000103039824 */ /* 0x000fc600078e0a02 */
[C---:B------:R-:W-:Y:S02]  /*138e0*/  ISETP.GT.U32.AND P4, PT, R2.reuse, R245, PT ;  /* 0x000000f50200720c */ /* 0x040fe40003f84070 */
[C---:B------:R-:W-:Y:S01]  /*138f0*/  ISETP.GT.U32.AND P1, PT, R2.reuse, R244, PT ;  /* 0x000000f40200720c */ /* 0x040fe20003f24070 */
[--C-:B------:R-:W-:Y:S01]  /*13900*/  @!P2 IMAD.IADD R7, R7, 0x1, -R2.reuse ;  /* 0x000000010707a824 */ /* 0x100fe200078e0a02 */
[----:B------:R-:W-:Y:S01]  /*13910*/  ISETP.GT.U32.AND P2, PT, R2, R243, PT ;  /* 0x000000f30200720c */ /* 0x000fe20003f44070 */
[--C-:B------:R-:W-:Y:S01]  /*13920*/  @!P6 IMAD.IADD R250, R250, 0x1, -R2.reuse ;  /* 0x00000001fafae824 */ /* 0x100fe200078e0a02 */
[C---:B------:R-:W-:Y:S01]  /*13930*/  ISETP.GT.U32.AND P6, PT, R2.reuse, R242, PT ;  /* 0x000000f20200720c */ /* 0x040fe20003fc4070 */
[--C-:B------:R-:W-:Y:S01]  /*13940*/  @!P3 IMAD.IADD R247, R247, 0x1, -R2.reuse ;  /* 0x00000001f7f7b824 */ /* 0x100fe200078e0a02 */
[----:B------:R-:W-:Y:S01]  /*13950*/  ISETP.GT.U32.AND P3, PT, R2, R3, PT ;  /* 0x000000030200720c */ /* 0x000fe20003f64070 */
[----:B------:R-:W-:Y:S01]  /*13960*/  @!P5 IMAD.IADD R246, R246, 0x1, -R2 ;  /* 0x00000001f6f6d824 */ /* 0x000fe200078e0a02 */
[----:B------:R-:W-:-:S03]  /*13970*/  ISETP.GT.U32.AND P5, PT, R2, R8, PT ;  /* 0x000000080200720c */ /* 0x000fc60003fa4070 */
[--C-:B------:R-:W-:Y:S01]  /*13980*/  @!P4 IMAD.IADD R245, R245, 0x1, -R2.reuse ;  /* 0x00000001f5f5c824 */ /* 0x100fe200078e0a02 */
[----:B------:R-:W-:Y:S01]  /*13990*/  ISETP.GT.U32.AND P4, PT, R2, R9, PT ;  /* 0x000000090200720c */ /* 0x000fe20003f84070 */
[--C-:B------:R-:W-:Y:S02]  /*139a0*/  @!P1 IMAD.IADD R244, R244, 0x1, -R2.reuse ;  /* 0x00000001f4f49824 */ /* 0x100fe400078e0a02 */
        /* <DEDUP_REMOVED lines=8> */
[----:B------:R-:W-:-:S05]  /*13a30*/  @!P4 IMAD.IADD R9, R9, 0x1, -R2 ;  /* 0x000000010909c824 */ /* 0x000fca00078e0a02 */
[C---:B------:R-:W-:Y:S01]  /*13a40*/  ISETP.GT.U32.AND P4, PT, R2.reuse, R9, PT ;  /* 0x000000090200720c */ /* 0x040fe20003f84070 */
[--C-:B------:R-:W-:Y:S01]  /*13a50*/  @!P2 IMAD.IADD R11, R11, 0x1, -R2.reuse ;  /* 0x000000010b0ba824 */ /* 0x100fe200078e0a02 */
[----:B------:R-:W-:Y:S01]  /*13a60*/  ISETP.GT.U32.AND P2, PT, R2, R16, PT ;  /* 0x000000100200720c */ /* 0x000fe20003f44070 */
[--C-:B------:R-:W-:Y:S01]  /*13a70*/  @!P6 IMAD.IADD R248, R248, 0x1, -R2.reuse ;  /* 0x00000001f8f8e824 */ /* 0x100fe200078e0a02 */
[----:B------:R-:W-:Y:S01]  /*13a80*/  ISETP.GT.U32.AND P6, PT, R2, R7, PT ;  /* 0x000000070200720c */ /* 0x000fe20003fc4070 */
[--C-:B------:R-:W-:Y:S01]  /*13a90*/  @!P3 IMAD.IADD R12, R12, 0x1, -R2.reuse ;  /* 0x000000010c0cb824 */ /* 0x100fe200078e0a02 */
[----:B------:R-:W-:Y:S01]  /*13aa0*/  ISETP.GT.U32.AND P3, PT, R2, R17, PT ;  /* 0x000000110200720c */ /* 0x000fe20003f64070 */
[----:B------:R-:W-:-:S03]  /*13ab0*/  @!P5 IMAD.IADD R13, R13, 0x1, -R2 ;  /* 0x000000010d0dd824 */ /* 0x000fc600078e0a02 */
[----:B------:R-:W-:-:S03]  /*13ac0*/  ISETP.GT.U32.AND P5, PT, R2, R12, PT ;  /* 0x0000000c0200720c */ /* 0x000fc60003fa4070 */
[--C-:B------:R-:W-:Y:S01]  /*13ad0*/  @!P4 IMAD.IADD R9, R9, 0x1, -R2.reuse ;  /* 0x000000010909c824 */ /* 0x100fe200078e0a02 */
[----:B------:R-:W-:Y:S01]  /*13ae0*/  ISETP.GT.U32.AND P4, PT, R2, R11, PT ;  /* 0x0000000b0200720c */ /* 0x000fe20003f84070 */
[--C-:B------:R-:W-:Y:S02]  /*13af0*/  @!P2 IMAD.IADD R16, R16, 0x1, -R2.reuse ;  /* 0x000000011010a824 */ /* 0x100fe400078e0a02 */
[--C-:B------:R-:W-:Y:S01]  /*13b00*/  @!P6 IMAD.IADD R7, R7, 0x1, -R2.reuse ;  /* 0x000000010707e824 */ /* 0x100fe200078e0a02 */
[----:B------:R-:W-:Y:S01]  /*13b10*/  ISETP.GT.U32.AND P6, PT, R2, R8, PT ;  /* 0x000000080200720c */ /* 0x000fe20003fc4070 */
[----:B------:R-:W-:-:S04]  /*13b20*/  @!P3 IMAD.IADD R17, R17, 0x1, -R2 ;  /* 0x000000011111b824 */ /* 0x000fc800078e0a02 */
[----:B------:R-:W-:Y:S01]  /*13b30*/  @!P5 IMAD.IADD R12, R12, 0x1, -R2 ;  /* 0x000000010c0cd824 */ /* 0x000fe200078e0a02 */
[----:B------:R-:W-:-:S03]  /*13b40*/  ISETP.GT.U32.AND P5, PT, R2, R19, PT ;  /* 0x000000130200720c */ /* 0x000fc60003fa4070 */
[----:B------:R-:W-:Y:S01]  /*13b50*/  @!P4 IMAD.IADD R11, R11, 0x1, -R2 ;  /* 0x000000010b0bc824 */ /* 0x000fe200078e0a02 */
[----:B------:R-:W-:-:S03]  /*13b60*/  ISETP.GT.U32.AND P4, PT, R2, R16, PT ;  /* 0x000000100200720c */ /* 0x000fc60003f84070 */
[----:B------:R-:W-:-:S06]  /*13b70*/  @!P6 IMAD.IADD R8, R8, 0x1, -R2 ;  /* 0x000000010808e824 */ /* 0x000fcc00078e0a02 */
[----:B------:R-:W-:Y:S01]  /*13b80*/  @!P5 IMAD.IADD R19, R19, 0x1, -R2 ;  /* 0x000000011313d824 */ /* 0x000fe200078e0a02 */
[----:B------:R-:W-:-:S03]  /*13b90*/  ISETP.GT.U32.AND P5, PT, R2, R24, PT ;  /* 0x000000180200720c */ /* 0x000fc60003fa4070 */
[----:B------:R-:W-:Y:S01]  /*13ba0*/  @!P4 IMAD.IADD R16, R16, 0x1, -R2 ;  /* 0x000000011010c824 */ /* 0x000fe200078e0a02 */
[----:B------:R-:W-:-:S09]  /*13bb0*/  ISETP.GT.U32.AND P4, PT, R2, R23, PT ;  /* 0x000000170200720c */ /* 0x000fd20003f84070 */
[----:B------:R-:W-:-:S04]  /*13bc0*/  @!P5 IMAD.IADD R24, R24, 0x1, -R2 ;  /* 0x000000011818d824 */ /* 0x000fc800078e0a02 */
[----:B------:R-:W-:Y:S01]  /*13bd0*/  @!P4 IMAD.IADD R23, R23, 0x1, -R2 ;  /* 0x000000011717c824 */ /* 0x000fe200078e0a02 */
[----:B------:R-:W-:-:S04]  /*13be0*/  ISETP.GT.U32.AND P4, PT, R2, R28, PT ;  /* 0x0000001c0200720c */ /* 0x000fc80003f84070 */
[C---:B------:R-:W-:Y:S02]  /*13bf0*/  ISETP.GT.U32.AND P5, PT, R2.reuse, R23, PT ;  /* 0x000000170200720c */ /* 0x040fe40003fa4070 */
[----:B--2---:R-:W-:-:S13]  /*13c00*/  ISETP.GT.U32.AND P0, PT, R2, R6, PT ;  /* 0x000000060200720c */ /* 0x004fda0003f04070 */
[----:B------:R-:W-:Y:S01]  /*13c10*/  @!P0 IMAD.IADD R6, R6, 0x1, -R2 ;  /* 0x0000000106068824 */ /* 0x000fe200078e0a02 */
[----:B------:R-:W-:-:S04]  /*13c20*/  ISETP.GT.U32.AND P0, PT, R2, R10, PT ;  /* 0x0000000a0200720c */ /* 0x000fc80003f04070 */
[----:B------:R-:W-:-:S09]  /*13c30*/  ISETP.GT.U32.AND P1, PT, R2, R6, PT ;  /* 0x000000060200720c */ /* 0x000fd20003f24070 */
[----:B------:R-:W-:Y:S01]  /*13c40*/  @!P0 IMAD.IADD R10, R10, 0x1, -R2 ;  /* 0x000000010a0a8824 */ /* 0x000fe200078e0a02 */
[----:B------:R-:W-:-:S03]  /*13c50*/  ISETP.GT.U32.AND P0, PT, R2, R15, PT ;  /* 0x0000000f0200720c */ /* 0x000fc60003f04070 */
[----:B------:R-:W-:Y:S01]  /*13c60*/  @!P1 IMAD.IADD R6, R6, 0x1, -R2 ;  /* 0x0000000106069824 */ /* 0x000fe200078e0a02 */
[----:B------:R-:W-:-:S09]  /*13c70*/  ISETP.GT.U32.AND P1, PT, R2, R14, PT ;  /* 0x0000000e0200720c */ /* 0x000fd20003f24070 */
[----:B------:R-:W-:Y:S01]  /*13c80*/  @!P0 IMAD.IADD R15, R15, 0x1, -R2 ;  /* 0x000000010f0f8824 */ /* 0x000fe200078e0a02 */
[----:B------:R-:W-:-:S03]  /*13c90*/  ISETP.GT.U32.AND P0, PT, R2, R18, PT ;  /* 0x000000120200720c */ /* 0x000fc60003f04070 */
[----:B------:R-:W-:Y:S01]  /*13ca0*/  @!P1 IMAD.IADD R14, R14, 0x1, -R2 ;  /* 0x000000010e0e9824 */ /* 0x000fe200078e0a02 */
[----:B------:R-:W-:-:S04]  /*13cb0*/  ISETP.GT.U32.AND P1, PT, R2, R13, PT ;  /* 0x0000000d0200720c */ /* 0x000fc80003f24070 */
[C---:B------:R-:W-:Y:S02]  /*13cc0*/  ISETP.GT.U32.AND P2, PT, R2.reuse, R14, PT ;  /* 0x0000000e0200720c */ /* 0x040fe40003f44070 */
[----:B------:R-:W-:-:S03]  /*13cd0*/  ISETP.GT.U32.AND P3, PT, R2, R15, PT ;  /* 0x0000000f0200720c */ /* 0x000fc60003f64070 */
[----:B------:R-:W-:-:S04]  /*13ce0*/  @!P0 IMAD.IADD R18, R18, 0x1, -R2 ;  /* 0x0000000112128824 */ /* 0x000fc800078e0a02 */
[--C-:B------:R-:W-:Y:S01]  /*13cf0*/  @!P1 IMAD.IADD R13, R13, 0x1, -R2.reuse ;  /* 0x000000010d0d9824 */ /* 0x100fe200078e0a02 */
[C---:B------:R-:W-:Y:S02]  /*13d00*/  ISETP.GT.U32.AND P1, PT, R2.reuse, R20, PT ;  /* 0x000000140200720c */ /* 0x040fe40003f24070 */
[----:B------:R-:W-:Y:S01]  /*13d10*/  ISETP.GT.U32.AND P0, PT, R2, R21, PT ;  /* 0x000000150200720c */ /* 0x000fe20003f04070 */
[--C-:B------:R-:W-:Y:S01]  /*13d20*/  @!P2 IMAD.IADD R14, R14, 0x1, -R2.reuse ;  /* 0x000000010e0ea824 */ /* 0x100fe200078e0a02 */
[C---:B------:R-:W-:Y:S01]  /*13d30*/  ISETP.GT.U32.AND P2, PT, R2.reuse, R18, PT ;  /* 0x000000120200720c */ /* 0x040fe20003f44070 */
[----:B------:R-:W-:Y:S01]  /*13d40*/  @!P3 IMAD.IADD R15, R15, 0x1, -R2 ;  /* 0x000000010f0fb824 */ /* 0x000fe200078e0a02 */
[C---:B------:R-:W-:Y:S02]  /*13d50*/  ISETP.GT.U32.AND P6, PT, R2.reuse, R10, PT ;  /* 0x0000000a0200720c */ /* 0x040fe40003fc4070 */
[----:B------:R-:W-:-:S05]  /*13d60*/  ISETP.GT.U32.AND P3, PT, R2, R22, PT ;  /* 0x000000160200720c */ /* 0x000fca0003f64070 */
[--C-:B------:R-:W-:Y:S02]  /*13d70*/  @!P1 IMAD.IADD R20, R20, 0x1, -R2.reuse ;  /* 0x0000000114149824 */ /* 0x100fe400078e0a02 */
[--C-:B------:R-:W-:Y:S01]  /*13d80*/  @!P0 IMAD.IADD R21, R21, 0x1, -R2.reuse ;  /* 0x0000000115158824 */ /* 0x100fe200078e0a02 */
[----:B------:R-:W-:Y:S01]  /*13d90*/  ISETP.GT.U32.AND P0, PT, R2, R26, PT ;  /* 0x0000001a0200720c */ /* 0x000fe20003f04070 */
[--C-:B------:R-:W-:Y:S01]  /*13da0*/  @!P2 IMAD.IADD R18, R18, 0x1, -R2.reuse ;  /* 0x000000011212a824 */ /* 0x100fe200078e0a02 */
[----:B------:R-:W-:Y:S01]  /*13db0*/  ISETP.GT.U32.AND P1, PT, R2, R20, PT ;  /* 0x000000140200720c */ /* 0x000fe20003f24070 */
[--C-:B------:R-:W-:Y:S01]  /*13dc0*/  @!P6 IMAD.IADD R10, R10, 0x1, -R2.reuse ;  /* 0x000000010a0ae824 */ /* 0x100fe200078e0a02 */
[----:B------:R-:W-:Y:S01]  /*13dd0*/  ISETP.GT.U32.AND P2, PT, R2, R25, PT ;  /* 0x000000190200720c */ /* 0x000fe20003f44070 */
[----:B------:R-:W-:Y:S01]  /*13de0*/  @!P3 IMAD.IADD R22, R22, 0x1, -R2 ;  /* 0x000000011616b824 */ /* 0x000fe200078e0a02 */
[C---:B------:R-:W-:Y:S02]  /*13df0*/  ISETP.GT.U32.AND P6, PT, R2.reuse, R17, PT ;  /* 0x000000110200720c */ /* 0x040fe40003fc4070 */
[----:B------:R-:W-:-:S05]  /*13e00*/  ISETP.GT.U32.AND P3, PT, R2, R27, PT ;  /* 0x0000001b0200720c */ /* 0x000fca0003f64070 */
[--C-:B------:R-:W-:Y:S02]  /*13e10*/  @!P0 IMAD.IADD R26, R26, 0x1, -R2.reuse ;  /* 0x000000011a1a8824 */ /* 0x100fe400078e0a02 */
[--C-:B------:R-:W-:Y:S01]  /*13e20*/  @!P1 IMAD.IADD R20, R20, 0x1, -R2.reuse ;  /* 0x0000000114149824 */ /* 0x100fe200078e0a02 */
[C---:B------:R-:W-:Y:S01]  /*13e30*/  ISETP.GT.U32.AND P1, PT, R2.reuse, R22, PT ;  /* 0x000000160200720c */ /* 0x040fe20003f24070 */
[--C-:B------:R-:W-:Y:S01]  /*13e40*/  @!P2 IMAD.IADD R25, R25, 0x1, -R2.reuse ;  /* 0x000000011919a824 */ /* 0x100fe200078e0a02 */
[C---:B------:R-:W-:Y:S01]  /*13e50*/  ISETP.GT.U32.AND P2, PT, R2.reuse, R24, PT ;  /* 0x000000180200720c */ /* 0x040fe20003f44070 */
[--C-:B------:R-:W-:Y:S01]  /*13e60*/  @!P6 IMAD.IADD R17, R17, 0x1, -R2.reuse ;  /* 0x000000011111e824 */ /* 0x100fe200078e0a02 */
[C---:B------:R-:W-:Y:S01]  /*13e70*/  ISETP.GT.U32.AND P0, PT, R2.reuse, R29, PT ;  /* 0x0000001d0200720c */ /* 0x040fe20003f04070 */
[--C-:B------:R-:W-:Y:S01]  /*13e80*/  @!P3 IMAD.IADD R27, R27, 0x1, -R2.reuse ;  /* 0x000000011b1bb824 */ /* 0x100fe200078e0a02 */
[C---:B------:R-:W-:Y:S02]  /*13e90*/  ISETP.GT.U32.AND P6, PT, R2.reuse, R19, PT ;  /* 0x000000130200720c */ /* 0x040fe40003fc4070 */
[----:B------:R-:W-:Y:S01]  /*13ea0*/  ISETP.GT.U32.AND P3, PT, R2, R25, PT ;  /* 0x000000190200720c */ /* 0x000fe20003f64070 */
[--C-:B------:R-:W-:Y:S01]  /*13eb0*/  @!P4 IMAD.IADD R28, R28, 0x1, -R2.reuse ;  /* 0x000000011c1cc824 */ /* 0x100fe200078e0a02 */
[----:B------:R-:W-:Y:S01]  /*13ec0*/  ISETP.GT.U32.AND P4, PT, R2, R26, PT ;  /* 0x0000001a0200720c */ /* 0x000fe20003f84070 */
[----:B------:R-:W-:-:S02]  /*13ed0*/  @!P5 IMAD.IADD R23, R23, 0x1, -R2 ;  /* 0x000000011717d824 */ /* 0x000fc400078e0a02 */
[--C-:B------:R-:W-:Y:S01]  /*13ee0*/  @!P1 IMAD.IADD R22, R22, 0x1, -R2.reuse ;  /* 0x0000000116169824 */ /* 0x100fe200078e0a02 */
[----:B------:R-:W-:Y:S01]  /*13ef0*/  ISETP.GT.U32.AND P1, PT, R2, R27, PT ;  /* 0x0000001b0200720c */ /* 0x000fe20003f24070 */
        /* <DEDUP_REMOVED lines=10> */
[C---:B------:R-:W-:Y:S01]  /*13fa0*/  ISETP.GT.U32.AND P4, PT, R2.reuse, R33, PT ;  /* 0x000000210200720c */ /* 0x040fe20003f84070 */
[--C-:B------:R-:W-:Y:S01]  /*13fb0*/  @!P1 IMAD.IADD R27, R27, 0x1, -R2.reuse ;  /* 0x000000011b1b9824 */ /* 0x100fe200078e0a02 */
        /* <DEDUP_REMOVED lines=9> */
[C---:B------:R-:W-:Y:S02]  /*14050*/  ISETP.GT.U32.AND P3, PT, R2.reuse, R36, PT ;  /* 0x000000240200720c */ /* 0x040fe40003f64070 */
[C---:B------:R-:W-:Y:S01]  /*14060*/  ISETP.GT.U32.AND P0, PT, R2.reuse, R37, PT ;  /* 0x000000250200720c */ /* 0x040fe20003f04070 */
[--C-:B------:R-:W-:Y:S01]  /*14070*/  @!P4 IMAD.IADD R33, R33, 0x1, -R2.reuse ;  /* 0x000000012121c824 */ /* 0x100fe200078e0a02 */
[----:B------:R-:W-:Y:S01]  /*14080*/  ISETP.GT.U32.AND P4, PT, R2, R38, PT ;  /* 0x000000260200720c */ /* 0x000fe20003f84070 */
[--C-:B------:R-:W-:Y:S01]  /*14090*/  @!P1 IMAD.IADD R34, R34, 0x1, -R2.reuse ;  /* 0x0000000122229824 */ /* 0x100fe200078e0a02 */
[----:B------:R-:W-:Y:S01]  /*140a0*/  ISETP.GT.U32.AND P1, PT, R2, R39, PT ;  /* 0x000000270200720c */ /* 0x000fe20003f24070 */
[----:B------:R-:W-:-:S02]  /*140b0*/  @!P5 IMAD.IADD R35, R35, 0x1, -R2 ;  /* 0x000000012323d824 */ /* 0x000fc400078e0a02 */
[--C-:B------:R-:W-:Y:S01]  /*140c0*/  @!P6 IMAD.IADD R28, R28, 0x1, -R2.reuse ;  /* 0x000000011c1ce824 */ /* 0x100fe200078e0a02 */
[C---:B------:R-:W-:Y:S01]  /*140d0*/  ISETP.GT.U32.AND P6, PT, R2.reuse, R30, PT ;  /* 0x0000001e0200720c */ /* 0x040fe20003fc4070 */
[--C-:B------:R-:W-:Y:S01]  /*140e0*/  @!P2 IMAD.IADD R31, R31, 0x1, -R2.reuse ;  /* 0x000000011f1fa824 */ /* 0x100fe200078e0a02 */
[----:B------:R-:W-:Y:S01]  /*140f0*/  ISETP.GT.U32.AND P2, PT, R2, R33, PT ;  /* 0x000000210200720c */ /* 0x000fe20003f44070 */
        /* <DEDUP_REMOVED lines=18> */
[----:B------:R-:W-:Y:S01]  /*14220*/  ISETP.GT.U32.AND P0, PT, R2, R43, PT ;  /* 0x0000002b0200720c */ /* 0x000fe20003f04070 */
[----:B------:R-:W-:-:S03]  /*14230*/  @!P4 IMAD.IADD R36, R36, 0x1, -R2 ;  /* 0x000000012424c824 */ /* 0x000fc600078e0a02 */
[C---:B------:R-:W-:Y:S01]  /*14240*/  ISETP.GT.U32.AND P4, PT, R2.reuse, R40, PT ;  /* 0x000000280200720c */ /* 0x040fe20003f84070 */
[--C-:B------:R-:W-:Y:S01]  /*14250*/  @!P1 IMAD.IADD R37, R37, 0x1, -R2.reuse ;  /* 0x0000000125259824 */ /* 0x100fe200078e0a02 */
[----:B------:R-:W-:Y:S01]  /*14260*/  ISETP.GT.U32.AND P1, PT, R2, R44, PT ;  /* 0x0000002c0200720c */ /* 0x000fe20003f24070 */
[--C-:B------:R-:W-:Y:S01]  /*14270*/  @!P6 IMAD.IADD R32, R32, 0x1, -R2.reuse ;  /* 0x000000012020e824 */ /* 0x100fe200078e0a02 */
[----:B------:R-:W-:Y:S01]  /*14280*/  ISETP.GT.U32.AND P6, PT, R2, R39, PT ;  /* 0x000000270200720c */ /* 0x000fe20003fc4070 */
[--C-:B------:R-:W-:Y:S01]  /*14290*/  @!P2 IMAD.IADD R38, R38, 0x1, -R2.reuse ;  /* 0x000000012626a824 */ /* 0x100fe200078e0a02 */
[C---:B------:R-:W-:Y:S01]  /*142a0*/  ISETP.GT.U32.AND P2, PT, R2.reuse, R45, PT ;  /* 0x0000002d0200720c */ /* 0x040fe20003f44070 */
[--C-:B------:R-:W-:Y:S01]  /*142b0*/  @!P5 IMAD.IADD R41, R41, 0x1, -R2.reuse ;  /* 0x000000012929d824 */ /* 0x100fe200078e0a02 */
[----:B------:R-:W-:Y:S01]  /*142c0*/  ISETP.GT.U32.AND P5, PT, R2, R46, PT ;  /* 0x0000002e0200720c */ /* 0x000fe20003fa4070 */
[--C-:B------:R-:W-:Y:S02]  /*142d0*/  @!P3 IMAD.IADD R42, R42, 0x1, -R2.reuse ;  /* 0x000000012a2ab824 */ /* 0x100fe400078e0a02 */
[--C-:B------:R-:W-:Y:S01]  /*142e0*/  @!P0 IMAD.IADD R43, R43, 0x1, -R2.reuse ;  /* 0x000000012b2b8824 */ /* 0x100fe200078e0a02 */
[----:B------:R-:W-:Y:S01]  /*142f0*/  ISETP.GT.U32.AND P0, PT, R2, R48, PT ;  /* 0x000000300200720c */ /* 0x000fe20003f04070 */
[----:B------:R-:W-:Y:S01]  /*14300*/  @!P4 IMAD.IADD R40, R40, 0x1, -R2 ;  /* 0x000000012828c824 */ /* 0x000fe200078e0a02 */
[----:B------:R-:W-:-:S02]  /*14310*/  ISETP.GT.U32.AND P3, PT, R2, R42, PT ;  /* 0x0000002a0200720c */ /* 0x000fc40003f64070 */
        /* <DEDUP_REMOVED lines=8> */
[--C-:B------:R-:W-:Y:S01]  /*143a0*/  @!P0 IMAD.IADD R48, R48, 0x1, -R2.reuse ;  /* 0x0000000130308824 */ /* 0x100fe200078e0a02 */
[----:B------:R-:W-:Y:S01]  /*143b0*/  ISETP.GT.U32.AND P5, PT, R2, R45, PT ;  /* 0x0000002d0200720c */ /* 0x000fe20003fa4070 */
[--C-:B------:R-:W-:Y:S01]  /*143c0*/  @!P3 IMAD.IADD R42, R42, 0x1, -R2.reuse ;  /* 0x000000012a2ab824 */ /* 0x100fe200078e0a02 */
[C---:B------:R-:W-:Y:S01]  /*143d0*/  ISETP.GT.U32.AND P3, PT, R2.reuse, R44, PT ;  /* 0x0000002c0200720c */ /* 0x040fe20003f64070 */
[----:B------:R-:W-:Y:S01]  /*143e0*/  @!P4 IMAD.IADD R47, R47, 0x1, -R2 ;  /* 0x000000012f2fc824 */ /* 0x000fe200078e0a02 */
[----:B------:R-:W-:-:S02]  /*143f0*/  ISETP.GT.U32.AND P4, PT, R2, R46, PT ;  /* 0x0000002e0200720c */ /* 0x000fc40003f84070 */
[C---:B------:R-:W-:Y:S01]  /*14400*/  ISETP.GT.U32.AND P0, PT, R2.reuse, R51, PT ;  /* 0x000000330200720c */ /* 0x040fe20003f04070 */
        /* <DEDUP_REMOVED lines=10> */
[--C-:B------:R-:W-:Y:S01]  /*144b0*/  @!P4 IMAD.IADD R46, R46, 0x1, -R2.reuse ;  /* 0x000000012e2ec824 */ /* 0x100fe200078e0a02 */
[----:B------:R-:W-:Y:S01]  /*144c0*/  ISETP.GT.U32.AND P4, PT, R2, R53, PT ;  /* 0x000000350200720c */ /* 0x000fe20003f84070 */
[----:B------:R-:W-:-:S02]  /*144d0*/  @!P0 IMAD.IADD R51, R51, 0x1, -R2 ;  /* 0x0000000133338824 */ /* 0x000fc400078e0a02 */
[----:B------:R-:W-:-:S03]  /*144e0*/  @!P1 IMAD.IADD R47, R47, 0x1, -R2 ;  /* 0x000000012f2f9824 */ /* 0x000fc600078e0a02 */
        /* <DEDUP_REMOVED lines=12> */
[C---:B------:R-:W-:Y:S02]  /*145b0*/  ISETP.GT.U32.AND P1, PT, R2.reuse, R58, PT ;  /* 0x0000003a0200720c */ /* 0x040fe40003f24070 */
[----:B------:R-:W-:Y:S01]  /*145c0*/  ISETP.GT.U32.AND P4, PT, R2, R53, PT ;  /* 0x000000350200720c */ /* 0x000fe20003f84070 */
[--C-:B------:R-:W-:Y:S01]  /*145d0*/  @!P6 IMAD.IADD R50, R50, 0x1, -R2.reuse ;  /* 0x000000013232e824 */ /* 0x100fe200078e0a02 */
[----:B------:R-:W-:Y:S01]  /*145e0*/  ISETP.GT.U32.AND P6, PT, R2, R52, PT ;  /* 0x000000340200720c */ /* 0x000fe20003fc4070 */
[--C-:B------:R-:W-:Y:S01]  /*145f0*/  @!P0 IMAD.IADD R54, R54, 0x1, -R2.reuse ;  /* 0x0000000136368824 */ /* 0x100fe200078e0a02 */
[C---:B------:R-:W-:Y:S01]  /*14600*/  ISETP.GT.U32.AND P0, PT, R2.reuse, R59, PT ;  /* 0x0000003b0200720c */ /* 0x040fe20003f04070 */
        /* <DEDUP_REMOVED lines=29> */
[C---:B------:R-:W-:Y:S01]  /*147e0*/  ISETP.GT.U32.AND P0, PT, R2.reuse, R62, PT ;  /* 0x0000003e0200720c */ /* 0x040fe20003f04070 */
[--C-:B------:R-:W-:Y:S01]  /*147f0*/  @!P3 IMAD.IADD R59, R59, 0x1, -R2.reuse ;  /* 0x000000013b3bb824 */ /* 0x100fe200078e0a02 */
[----:B------:R-:W-:Y:S01]  /*14800*/  ISETP.GT.U32.AND P3, PT, R2, R66, PT ;  /* 0x000000420200720c */ /* 0x000fe20003f64070 */
[--C-:B------:R-:W-:Y:S01]  /*14810*/  @!P5 IMAD.IADD R60, R60, 0x1, -R2.reuse ;  /* 0x000000013c3cd824 */ /* 0x100fe200078e0a02 */
[----:B------:R-:W-:Y:S01]  /*14820*/  ISETP.GT.U32.AND P5, PT, R2, R67, PT ;  /* 0x000000430200720c */ /* 0x000fe20003fa4070 */
[--C-:B------:R-:W-:Y:S02]  /*14830*/  @!P4 IMAD.IADD R63, R63, 0x1, -R2.reuse ;  /* 0x000000013f3fc824 */ /* 0x100fe400078e0a02 */
[--C-:B------:R-:W-:Y:S01]  /*14840*/  @!P1 IMAD.IADD R64, R64, 0x1, -R2.reuse ;  /* 0x0000000140409824 */ /* 0x100fe200078e0a02 */
[C---:B------:R-:W-:Y:S01]  /*14850*/  ISETP.GT.U32.AND P4, PT, R2.reuse, R68, PT ;  /* 0x000000440200720c */ /* 0x040fe20003f84070 */
[----:B------:R-:W-:Y:S01]  /*14860*/  @!P6 IMAD.IADD R61, R61, 0x1, -R2 ;  /* 0x000000013d3de824 */ /* 0x000fe200078e0a02 */
[----:B------:R-:W-:-:S02]  /*14870*/  ISETP.GT.U32.AND P6, PT, R2, R63, PT ;  /* 0x0000003f0200720c */ /* 0x000fc40003fc4070 */
        /* <DEDUP_REMOVED lines=17> */
[----:B------:R-:W-:-:S02]  /*14990*/  ISETP.GT.U32.AND P0, PT, R2, R68, PT ;  /* 0x000000440200720c */ /* 0x000fc40003f04070 */
[C---:B------:R-:W-:Y:S01]  /*149a0*/  ISETP.GT.U32.AND P2, PT, R2.reuse, R73, PT ;  /* 0x000000490200720c */ /* 0x040fe20003f44070 */
[--C-:B------:R-:W-:Y:S01]  /*149b0*/  @!P3 IMAD.IADD R71, R71, 0x1, -R2.reuse ;  /* 0x000000014747b824 */ /* 0x100fe200078e0a02 */
[----:B------:R-:W-:Y:S01]  /*149c0*/  ISETP.GT.U32.AND P3, PT, R2, R69, PT ;  /* 0x000000450200720c */ /* 0x000fe20003f64070 */
[--C-:B------:R-:W-:Y:S02]  /*149d0*/  @!P5 IMAD.IADD R72, R72, 0x1, -R2.reuse ;  /* 0x000000014848d824 */ /* 0x100fe400078e0a02 */
[--C-:B------:R-:W-:Y:S01]  /*149e0*/  @!P6 IMAD.IADD R65, R65, 0x1, -R2.reuse ;  /* 0x000000014141e824 */ /* 0x100fe200078e0a02 */
        /* <DEDUP_REMOVED lines=8> */
[C---:B------:R-:W-:Y:S01]  /*14a70*/  ISETP.GT.U32.AND P5, PT, R2.reuse, R72, PT ;  /* 0x000000480200720c */ /* 0x040fe20003fa4070 */
[----:B------:R-:W-:Y:S01]  /*14a80*/  @!P3 IMAD.IADD R69, R69, 0x1, -R2 ;  /* 0x000000014545b824 */ /* 0x000fe200078e0a02 */
[----:B------:R-:W-:-:S02]  /*14a90*/  ISETP.GT.U32.AND P2, PT, R2, R76, PT ;  /* 0x0000004c0200720c */ /* 0x000fc40003f44070 */
[----:B------:R-:W-:Y:S01]  /*14aa0*/  ISETP.GT.U32.AND P3, PT, R2, R73, PT ;  /* 0x000000490200720c */ /* 0x000fe20003f64070 */
[--C-:B------:R-:W-:Y:S01]  /*14ab0*/  @!P6 IMAD.IADD R70, R70, 0x1, -R2.reuse ;  /* 0x000000014646e824 */ /* 0x100fe200078e0a02 */
[----:B------:R-:W-:Y:S01]  /*14ac0*/  ISETP.GT.U32.AND P6, PT, R2, R77, PT ;  /* 0x0000004d0200720c */ /* 0x000fe20003fc4070 */
[--C-:B------:R-:W-:Y:S02]  /*14ad0*/  @!P1 IMAD.IADD R74, R74, 0x1, -R2.reuse ;  /* 0x000000014a4a9824 */ /* 0x100fe400078e0a02 */
[--C-:B------:R-:W-:Y:S01]  /*14ae0*/  @!P4 IMAD.IADD R71, R71, 0x1, -R2.reuse ;  /* 0x000000014747c824 */ /* 0x100fe200078e0a02 */
[----:B------:R-:W-:Y:S01]  /*14af0*/  ISETP.GT.U32.AND P4, PT, R2, R78, PT ;  /* 0x0000004e0200720c */ /* 0x000fe20003f84070 */
[--C-:B------:R-:W-:Y:S02]  /*14b00*/  @!P0 IMAD.IADD R75, R75, 0x1, -R2.reuse ;  /* 0x000000014b4b8824 */ /* 0x100fe400078e0a02 */
[----:B------:R-:W-:Y:S01]  /*14b10*/  @!P5 IMAD.IADD R72, R72, 0x1, -R2 ;  /* 0x000000014848d824 */ /* 0x000fe200078e0a02 */
[----:B------:R-:W-:-:S02]  /*14b20*/  ISETP.GT.U32.AND P5, PT, R2, R74, PT ;  /* 0x0000004a0200720c */ /* 0x000fc40003fa4070 */
        /* <DEDUP_REMOVED lines=8> */
[--C-:B------:R-:W-:Y:S02]  /*14bb0*/  @!P4 IMAD.IADD R78, R78, 0x1, -R2.reuse ;  /* 0x000000014e4ec824 */ /* 0x100fe400078e0a02 */
        /* <DEDUP_REMOVED lines=11> */
[C---:B------:R-:W-:Y:S02]  /*14c70*/  ISETP.GT.U32.AND P4, PT, R2.reuse, R83, PT ;  /* 0x000000530200720c */ /* 0x040fe40003f84070 */
[----:B------:R-:W-:Y:S01]  /*14c80*/  ISETP.GT.U32.AND P6, PT, R2, R80, PT ;  /* 0x000000500200720c */ /* 0x000fe20003fc4070 */
        /* <DEDUP_REMOVED lines=87> */
[----:B------:R-:W-:Y:S01]  /*15200*/  @!P1 IMAD.IADD R105, R105, 0x1, -R2 ;  /* 0x0000000169699824 */ /* 0x000fe200078e0a02 */
[----:B------:R-:W-:-:S03]  /*15210*/  ISETP.GT.U32.AND P1, PT, R2, R103, PT ;  /* 0x000000670200720c */ /* 0x000fc60003f24070 */
        /* <DEDUP_REMOVED lines=8> */
[C---:B------:R-:W-:Y:S02]  /*152a0*/  ISETP.GT.U32.AND P0, PT, R2.reuse, R109, PT ;  /* 0x0000006d0200720c */ /* 0x040fe40003f04070 */
[C---:B------:R-:W-:Y:S01]  /*152b0*/  ISETP.GT.U32.AND P5, PT, R2.reuse, R106, PT ;  /* 0x0000006a0200720c */ /* 0x040fe20003fa4070 */
[--C-:B------:R-:W-:Y:S01]  /*152c0*/  @!P1 IMAD.IADD R103, R103, 0x1, -R2.reuse ;  /* 0x0000000167679824 */ /* 0x100fe200078e0a02 */
[C---:B------:R-:W-:Y:S01]  /*152d0*/  ISETP.GT.U32.AND P1, PT, R2.reuse, R110, PT ;  /* 0x0000006e0200720c */ /* 0x040fe20003f24070 */
[--C-:B------:R-:W-:Y:S01]  /*152e0*/  @!P2 IMAD.IADD R107, R107, 0x1, -R2.reuse ;  /* 0x000000016b6ba824 */ /* 0x100fe200078e0a02 */
[----:B------:R-:W-:Y:S01]  /*152f0*/  ISETP.GT.U32.AND P2, PT, R2, R112, PT ;  /* 0x000000700200720c */ /* 0x000fe20003f44070 */
[--C-:B------:R-:W-:Y:S01]  /*15300*/  @!P3 IMAD.IADD R104, R104, 0x1, -R2.reuse ;  /* 0x000000016868b824 */ /* 0x100fe200078e0a02 */
[----:B------:R-:W-:Y:S01]  /*15310*/  ISETP.GT.U32.AND P3, PT, R2, R111, PT ;  /* 0x0000006f0200720c */ /* 0x000fe20003f64070 */
[----:B------:R-:W-:-:S04]  /*15320*/  @!P4 IMAD.IADD R108, R108, 0x1, -R2 ;  /* 0x000000016c6cc824 */ /* 0x000fc800078e0a02 */
[--C-:B------:R-:W-:Y:S01]  /*15330*/  @!P0 IMAD.IADD R109, R109, 0x1, -R2.reuse ;  /* 0x000000016d6d8824 */ /* 0x100fe200078e0a02 */
[----:B------:R-:W-:Y:S01]  /*15340*/  ISETP.GT.U32.AND P4, PT, R2, R108, PT ;  /* 0x0000006c0200720c */ /* 0x000fe20003f84070 */
[--C-:B------:R-:W-:Y:S01]  /*15350*/  @!P5 IMAD.IADD R106, R106, 0x1, -R2.reuse ;  /* 0x000000016a6ad824 */ /* 0x100fe200078e0a02 */
[C---:B------:R-:W-:Y:S02]  /*15360*/  ISETP.GT.U32.AND P5, PT, R2.reuse, R113, PT ;  /* 0x000000710200720c */ /* 0x040fe40003fa4070 */
[----:B------:R-:W-:Y:S01]  /*15370*/  ISETP.GT.U32.AND P0, PT, R2, R114, PT ;  /* 0x000000720200720c */ /* 0x000fe20003f04070 */
        /* <DEDUP_REMOVED lines=8> */
[--C-:B------:R-:W-:Y:S02]  /*15400*/  @!P5 IMAD.IADD R113, R113, 0x1, -R2.reuse ;  /* 0x000000017171d824 */ /* 0x100fe400078e0a02 */
[--C-:B------:R-:W-:Y:S01]  /*15410*/  @!P0 IMAD.IADD R114, R114, 0x1, -R2.reuse ;  /* 0x0000000172728824 */ /* 0x100fe200078e0a02 */
[C---:B------:R-:W-:Y:S02]  /*15420*/  ISETP.GT.U32.AND P0, PT, R2.reuse, R117, PT ;  /* 0x000000750200720c */ /* 0x040fe40003f04070 */
[C---:B------:R-:W-:Y:S02]  /*15430*/  ISETP.GT.U32.AND P6, PT, R2.reuse, R101, PT ;  /* 0x000000650200720c */ /* 0x040fe40003fc4070 */
        /* <DEDUP_REMOVED lines=66> */
[----:B------:R-:W-:Y:S01]  /*15860*/  ISETP.GT.U32.AND P4, PT, R2, R133, PT ;  /* 0x000000850200720c */ /* 0x000fe20003f84070 */
[--C-:B------:R-:W-:Y:S02]  /*15870*/  @!P1 IMAD.IADD R130, R130, 0x1, -R2.reuse ;  /* 0x0000000182829824 */ /* 0x100fe400078e0a02 */
[--C-:B------:R-:W-:Y:S01]  /*15880*/  @!P5 IMAD.IADD R129, R129, 0x1, -R2.reuse ;  /* 0x000000018181d824 */ /* 0x100fe200078e0a02 */
[C---:B------:R-:W-:Y:S01]  /*15890*/  ISETP.GT.U32.AND P5, PT, R2.reuse, R134, PT ;  /* 0x000000860200720c */ /* 0x040fe20003fa4070 */
[--C-:B------:R-:W-:Y:S01]  /*158a0*/  @!P0 IMAD.IADD R131, R131, 0x1, -R2.reuse ;  /* 0x0000000183838824 */ /* 0x100fe200078e0a02 */
[----:B------:R-:W-:Y:S01]  /*158b0*/  ISETP.GT.U32.AND P1, PT, R2, R130, PT ;  /* 0x000000820200720c */ /* 0x000fe20003f24070 */
[----:B------:R-:W-:Y:S01]  /*158c0*/  @!P2 IMAD.IADD R128, R128, 0x1, -R2 ;  /* 0x000000018080a824 */ /* 0x000fe200078e0a02 */
[----:B------:R-:W-:-:S02]  /*158d0*/  ISETP.GT.U32.AND P2, PT, R2, R135, PT ;  /* 0x000000870200720c */ /* 0x000fc40003f44070 */
        /* <DEDUP_REMOVED lines=103> */
[C---:B------:R-:W-:Y:S02]  /*15f50*/  ISETP.GT.U32.AND P4, PT, R2.reuse, R156, PT ;  /* 0x0000009c0200720c */ /* 0x040fe40003f84070 */
        /* <DEDUP_REMOVED lines=25> */
[----:B------:R-:W-:-:S02]  /*160f0*/  @!P4 IMAD.IADD R163, R163, 0x1, -R2 ;  /* 0x00000001a3a3c824 */ /* 0x000fc400078e0a02 */
[--C-:B------:R-:W-:Y:S02]  /*16100*/  @!P0 IMAD.IADD R164, R164, 0x1, -R2.reuse ;  /* 0x00000001a4a48824 */ /* 0x100fe400078e0a02 */
[--C-:B------:R-:W-:Y:S01]  /*16110*/  @!P1 IMAD.IADD R161, R161, 0x1, -R2.reuse ;  /* 0x00000001a1a19824 */ /* 0x100fe200078e0a02 */
[C---:B------:R-:W-:Y:S02]  /*16120*/  ISETP.GT.U32.AND P4, PT, R2.reuse, R163, PT ;  /* 0x000000a30200720c */ /* 0x040fe40003f84070 */
        /* <DEDUP_REMOVED lines=80> */
[----:B------:R-:W-:Y:S01]  /*16630*/  STL [R1+0x2c], R252 ;  /* 0x00002cfc01007387 */ /* 0x000fe20000100800 */
[----:B------:R-:W-:Y:S01]  /*16640*/  IABS R239, R239 ;  /* 0x000000ef00ef7213 */ /* 0x000fe20000000000 */
[----:B------:R-:W-:-:S02]  /*16650*/  @!P1 IMAD.IADD R184, R184, 0x1, -R2 ;  /* 0x00000001b8b89824 */ /* 0x000fc400078e0a02 */
[----:B------:R-:W-:Y:S01]  /*16660*/  STL [R1+0x28], R251 ;  /* 0x000028fb01007387 */ /* 0x000fe20000100800 */
[--C-:B------:R-:W-:Y:S01]  /*16670*/  @!P5 IMAD.IADD R181, R181, 0x1, -R2.reuse ;  /* 0x00000001b5b5d824 */ /* 0x100fe200078e0a02 */
[C---:B------:R-:W-:Y:S02]  /*16680*/  ISETP.GT.U32.AND P1, PT, R2.reuse, R189, PT ;  /* 0x000000bd0200720c */ /* 0x040fe40003f24070 */
[----:B------:R-:W-:Y:S01]  /*16690*/  STL [R1+0x24], R250 ;  /* 0x000024fa01007387 */ /* 0x000fe20000100800 */
[--C-:B------:R-:W-:Y:S01]  /*166a0*/  @!P2 IMAD.IADD R185, R185, 0x1, -R2.reuse ;  /* 0x00000001b9b9a824 */ /* 0x100fe200078e0a02 */
[----:B------:R-:W-:Y:S02]  /*166b0*/  ISETP.GT.U32.AND P5, PT, R2, R188, PT ;  /* 0x000000bc0200720c */ /* 0x000fe40003fa4070 */
[----:B------:R-:W-:Y:S01]  /*166c0*/  STL [R1+0x20], R249 ;  /* 0x000020f901007387 */ /* 0x000fe20000100800 */
[----:B------:R-:W-:Y:S01]  /*166d0*/  IABS R240, R5 ;  /* 0x0000000500f07213 */ /* 0x000fe20000000000 */
[----:B------:R-:W-:-:S02]  /*166e0*/  @!P6 IMAD.IADD R176, R176, 0x1, -R2 ;  /* 0x00000001b0b0e824 */ /* 0x000fc400078e0a02 */
[----:B------:R-:W-:Y:S01]  /*166f0*/  STL [R1+0x1c], R242 ;  /* 0x00001cf201007387 */ /* 0x000fe20000100800 */
[----:B------:R-:W-:-:S03]  /*16700*/  ISETP.GT.U32.AND P6, PT, R2, R182, PT ;  /* 0x000000b60200720c */ /* 0x000fc60003fc4070 */
[----:B------:R1:W-:Y:S01]  /*16710*/  STL [R1+0x18], R241 ;  /* 0x000018f101007387 */ /* 0x0003e20000100800 */
[--C-:B------:R-:W-:Y:S01]  /*16720*/  @!P3 IMAD.IADD R183, R183, 0x1, -R2.reuse ;  /* 0x00000001b7b7b824 */ /* 0x100fe200078e0a02 */
[----:B------:R-:W-:Y:S01]  /*16730*/  ISETP.GT.U32.AND P2, PT, R2, R185, PT ;  /* 0x000000b90200720c */ /* 0x000fe20003f44070 */
[----:B------:R-:W-:Y:S01]  /*16740*/  @!P0 IMAD.IADD R186, R186, 0x1, -R2 ;  /* 0x00000001baba8824 */ /* 0x000fe200078e0a02 */
[C---:B------:R-:W-:Y:S02]  /*16750*/  ISETP.GT.U32.AND P3, PT, R2.reuse, R190, PT ;  /* 0x000000be0200720c */ /* 0x040fe40003f64070 */
[----:B------:R-:W-:Y:S01]  /*16760*/  ISETP.GT.U32.AND P0, PT, R2, R191, PT ;  /* 0x000000bf0200720c */ /* 0x000fe20003f04070 */
[----:B-1----:R-:W-:-:S04]  /*16770*/  IMAD.HI.U32 R241, R4, R239, RZ ;  /* 0x000000ef04f17227 */ /* 0x002fc800078e00ff */
[----:B------:R-:W-:Y:S02]  /*16780*/  IMAD.MOV R241, RZ, RZ, -R241 ;  /* 0x000000fffff17224 */ /* 0x000fe400078e0af1 */
[----:B------:R-:W-:-:S04]  /*16790*/  IMAD.HI.U32 R242, R4, R240, RZ ;  /* 0x000000f004f27227 */ /* 0x000fc800078e00ff */
[----:B------:R-:W-:Y:S01]  /*167a0*/  @!P4 IMAD.IADD R187, R187, 0x1, -R2 ;  /* 0x00000001bbbbc824 */ /* 0x000fe200078e0a02 */
[C---:B------:R-:W-:Y:S01]  /*167b0*/  ISETP.GT.U32.AND P4, PT, R2.reuse, R192, PT ;  /* 0x000000c00200720c */ /* 0x040fe20003f84070 */
[----:B------:R-:W-:Y:S02]  /*167c0*/  IMAD R239, R2, R241, R239 ;  /* 0x000000f102ef7224 */ /* 0x000fe400078e02ef */
[----:B------:R-:W-:Y:S02]  /*167d0*/  IMAD.MOV R241, RZ, RZ, -R242 ;  /* 0x000000fffff17224 */ /* 0x000fe400078e0af2 */
[----:B------:R-:W-:Y:S01]  /*167e0*/  VIADD R228, R0, 0x1ed ;  /* 0x000001ed00e47836 */ /* 0x000fe20000000000 */
[----:B------:R-:W-:Y:S01]  /*167f0*/  STL [R1+0x14], R248 ;  /* 0x000014f801007387 */ /* 0x000fe20000100800 */
[--C-:B------:R-:W-:Y:S01]  /*16800*/  @!P1 IMAD.IADD R189, R189, 0x1, -R2.reuse ;  /* 0x00000001bdbd9824 */ /* 0x100fe200078e0a02 */
[----:B------:R-:W-:Y:S01]  /*16810*/  ISETP.GT.U32.AND P1, PT, R2, R186, PT ;  /* 0x000000ba0200720c */ /* 0x000fe20003f24070 */
[----:B------:R-:W-:Y:S01]  /*16820*/  @!P5 IMAD.IADD R188, R188, 0x1, -R2 ;  /* 0x00000001bcbcd824 */ /* 0x000fe200078e0a02 */
[----:B------:R-:W-:Y:S01]  /*16830*/  STL [R1+0x10], R247 ;  /* 0x000010f701007387 */ /* 0x000fe20000100800 */
[----:B------:R-:W-:Y:S01]  /*16840*/  IMAD R240, R2, R241, R240 ;  /* 0x000000f102f07224 */ /* 0x000fe200078e02f0 */
[----:B------:R-:W-:Y:S01]  /*16850*/  IABS R241, R228 ;  /* 0x000000e400f17213 */ /* 0x000fe20000000000 */
[----:B------:R-:W-:Y:S01]  /*16860*/  VIADD R5, R0, 0x1ee ;  /* 0x000001ee00057836 */ /* 0x000fe20000000000 */
[----:B------:R-:W-:Y:S01]  /*16870*/  STL [R1+0xc], R246 ;  /* 0x00000cf601007387 */ /* 0x000fe20000100800 */
[--C-:B------:R-:W-:Y:S01]  /*16880*/  @!P6 IMAD.IADD R182, R182, 0x1, -R2.reuse ;  /* 0x00000001b6b6e824 */ /* 0x100fe200078e0a02 */
[----:B------:R-:W-:Y:S01]  /*16890*/  ISETP.GT.U32.AND P6, PT, R2, R184, PT ;  /* 0x000000b80200720c */ /* 0x000fe20003fc4070 */
[--C-:B------:R-:W-:Y:S01]  /*168a0*/  @!P2 IMAD.IADD R185, R185, 0x1, -R2.reuse ;  /* 0x00000001b9b9a824 */ /* 0x100fe200078e0a02 */
[----:B------:R-:W-:Y:S01]  /*168b0*/  STL [R1+0x8], R245 ;  /* 0x000008f501007387 */ /* 0x000fe20000100800 */
[--C-:B------:R-:W-:Y:S01]  /*168c0*/  @!P3 IMAD.IADD R190, R190, 0x1, -R2.reuse ;  /* 0x00000001bebeb824 */ /* 0x100fe200078e0a02 */
[C---:B------:R-:W-:Y:S01]  /*168d0*/  ISETP.GT.U32.AND P2, PT, R2.reuse, R188, PT ;  /* 0x000000bc0200720c */ /* 0x040fe20003f44070 */
[----:B------:R-:W-:Y:S01]  /*168e0*/  @!P0 IMAD.IADD R191, R191, 0x1, -R2 ;  /* 0x00000001bfbf8824 */ /* 0x000fe200078e0a02 */
[----:B------:R1:W-:Y:S01]  /*168f0*/  STL [R1+0x4], R244 ;  /* 0x000004f401007387 */ /* 0x0003e20000100800 */
[----:B------:R-:W-:-:S02]  /*16900*/  ISETP.GT.U32.AND P0, PT, R2, R194, PT ;  /* 0x000000c20200720c */ /* 0x000fc40003f04070 */
[C---:B------:R-:W-:Y:S01]  /*16910*/  ISETP.GT.U32.AND P5, PT, R2.reuse, R193, PT ;  /* 0x000000c10200720c */ /* 0x040fe20003fa4070 */
[----:B------:R-:W-:Y:S01]  /*16920*/  STL [R1+0x1dcc], R3 ;  /* 0x001dcc0301007387 */ /* 0x000fe20000100800 */
[----:B------:R-:W-:Y:S01]  /*16930*/  ISETP.GT.U32.AND P3, PT, R2, R189, PT ;  /* 0x000000bd0200720c */ /* 0x000fe20003f64070 */
[--C-:B------:R-:W-:Y:S01]  /*16940*/  @!P4 IMAD.IADD R192, R192, 0x1, -R2.reuse ;  /* 0x00000001c0c0c824 */ /* 0x100fe200078e0a02 */
[----:B------:R-:W-:Y:S01]  /*16950*/  IABS R242, R5 ;  /* 0x0000000500f27213 */ /* 0x000fe20000000000 */
[----:B------:R2:W-:Y:S01]  /*16960*/  STL [R1], R243 ;  /* 0x000000f301007387 */ /* 0x0005e20000100800 */
[----:B------:R-:W-:Y:S01]  /*16970*/  ISETP.GT.U32.AND P4, PT, R2, R190, PT ;  /* 0x000000be0200720c */ /* 0x000fe20003f84070 */
[----:B------:R-:W-:Y:S02]  /*16980*/  @!P1 IMAD.IADD R186, R186, 0x1, -R2 ;  /* 0x00000001baba9824 */ /* 0x000fe400078e0a02 */
[----:B-1----:R-:W-:-:S04]  /*16990*/  IMAD.HI.U32 R244, R4, R242, RZ ;  /* 0x000000f204f47227 */ /* 0x002fc800078e00ff */
[----:B--2---:R-:W-:Y:S01]  /*169a0*/  IMAD.HI.U32 R243, R4, R241, RZ ;  /* 0x000000f104f37227 */ /* 0x004fe200078e00ff */
[----:B------:R-:W-:Y:S03]  /*169b0*/  STL [R1+0x1dd4], R7 ;  /* 0x001dd40701007387 */ /* 0x000fe60000100800 */
[----:B------:R-:W-:Y:S01]  /*169c0*/  IMAD.MOV R243, RZ, RZ, -R243 ;  /* 0x000000fffff37224 */ /* 0x000fe200078e0af3 */
[----:B------:R-:W-:Y:S01]  /*169d0*/  STL [R1+0x568], R228 ;  /* 0x000568e401007387 */ /* 0x000fe20000100800 */
[----:B------:R-:W-:Y:S01]  /*169e0*/  ISETP.GT.U32.AND P1, PT, R2, R191, PT ;  /* 0x000000bf0200720c */ /* 0x000fe20003f24070 */
[----:B------:R-:W-:Y:S02]  /*169f0*/  @!P6 IMAD.IADD R184, R184, 0x1, -R2 ;  /* 0x00000001b8b8e824 */ /* 0x000fe400078e0a02 */
[----:B------:R1:W-:Y:S01]  /*16a00*/  STL [R1+0x574], R5 ;  /* 0x0005740501007387 */ /* 0x0003e20000100800 */
[C---:B------:R-:W-:Y:S01]  /*16a10*/  IMAD R241, R2.reuse, R243, R241 ;  /* 0x000000f302f17224 */ /* 0x040fe200078e02f1 */
[----:B------:R-:W-:Y:S01]  /*16a20*/  ISETP.GT.U32.AND P6, PT, R2, R187, PT ;  /* 0x000000bb0200720c */ /* 0x000fe20003fc4070 */
[----:B------:R-:W-:-:S02]  /*16a30*/  IMAD.MOV R243, RZ, RZ, -R244 ;  /* 0x000000fffff37224 */ /* 0x000fc400078e0af4 */
[--C-:B------:R-:W-:Y:S01]  /*16a40*/  @!P2 IMAD.IADD R188, R188, 0x1, -R2.reuse ;  /* 0x00000001bcbca824 */ /* 0x100fe200078e0a02 */
[----:B------:R-:W-:Y:S01]  /*16a50*/  ISETP.GT.U32.AND P2, PT, R2, R195, PT ;  /* 0x000000c30200720c */ /* 0x000fe20003f44070 */
[--C-:B------:R-:W-:Y:S02]  /*16a60*/  @!P0 IMAD.IADD R194, R194, 0x1, -R2.reuse ;  /* 0x00000001c2c28824 */ /* 0x100fe400078e0a02 */
[----:B-1----:R-:W-:Y:S02]  /*16a70*/  VIADD R5, R0, 0x1ef ;  /* 0x000001ef00057836 */ /* 0x002fe40000000000 */
[--C-:B------:R-:W-:Y:S01]  /*16a80*/  @!P5 IMAD.IADD R193, R193, 0x1, -R2.reuse ;  /* 0x00000001c1c1d824 */ /* 0x100fe200078e0a02 */
[C---:B------:R-:W-:Y:S01]  /*16a90*/  ISETP.GT.U32.AND P5, PT, R2.reuse, R192, PT ;  /* 0x000000c00200720c */ /* 0x040fe20003fa4070 */
[----:B------:R-:W-:Y:S01]  /*16aa0*/  @!P3 IMAD.IADD R189, R189, 0x1, -R2 ;  /* 0x00000001bdbdb824 */ /* 0x000fe200078e0a02 */
[C---:B------:R-:W-:Y:S01]  /*16ab0*/  ISETP.GT.U32.AND P3, PT, R2.reuse, R196, PT ;  /* 0x000000c40200720c */ /* 0x040fe20003f64070 */
[----:B------:R-:W-:Y:S01]  /*16ac0*/  IMAD R242, R2, R243, R242 ;  /* 0x000000f302f27224 */ /* 0x000fe200078e02f2 */
[----:B------:R-:W-:Y:S01]  /*16ad0*/  IABS R243, R5 ;  /* 0x0000000500f37213 */ /* 0x000fe20000000000 */
[--C-:B------:R-:W-:Y:S01]  /*16ae0*/  @!P4 IMAD.IADD R190, R190, 0x1, -R2.reuse ;  /* 0x00000001bebec824 */ /* 0x100fe200078e0a02 */
[----:B------:R-:W-:Y:S01]  /*16af0*/  ISETP.GT.U32.AND P4, PT, R2, R194, PT ;  /* 0x000000c20200720c */ /* 0x000fe20003f84070 */
[----:B------:R-:W-:Y:S01]  /*16b00*/  VIADD R3, R0, 0x1f0 ;  /* 0x000001f000037836 */ /* 0x000fe20000000000 */
[----:B------:R-:W-:Y:S01]  /*16b10*/  ISETP.GT.U32.AND P0, PT, R2, R197, PT ;  /* 0x000000c50200720c */ /* 0x000fe20003f04070 */
[----:B------:R-:W-:Y:S01]  /*16b20*/  IMAD.HI.U32 R245, R4, R243, RZ ;  /* 0x000000f304f57227 */ /* 0x000fe200078e00ff */
[----:B------:R1:W-:Y:S03]  /*16b30*/  STL [R1+0x560], R5 ;  /* 0x0005600501007387 */ /* 0x0003e60000100800 */
[--C-:B------:R-:W-:Y:S01]  /*16b40*/  @!P1 IMAD.IADD R191, R191, 0x1, -R2.reuse ;  /* 0x00000001bfbf9824 */ /* 0x100fe200078e0a02 */
[C---:B------:R-:W-:Y:S01]  /*16b50*/  ISETP.GT.U32.AND P1, PT, R2.reuse, R198, PT ;  /* 0x000000c60200720c */ /* 0x040fe20003f24070 */
[----:B------:R-:W-:Y:S01]  /*16b60*/  IMAD.MOV R245, RZ, RZ, -R245 ;  /* 0x000000fffff57224 */ /* 0x000fe200078e0af5 */
[----:B------:R-:W-:Y:S01]  /*16b70*/  IABS R244, R3 ;  /* 0x0000000300f47213 */ /* 0x000fe20000000000 */
[----:B------:R-:W-:Y:S01]  /*16b80*/  @!P6 IMAD.IADD R187, R187, 0x1, -R2 ;  /* 0x00000001bbbbe824 */ /* 0x000fe200078e0a02 */
[----:B------:R-:W-:Y:S01]  /*16b90*/  ISETP.GT.U32.AND P6, PT, R2, R193, PT ;  /* 0x000000c10200720c */ /* 0x000fe20003fc4070 */
[----:B-1----:R-:W-:-:S02]  /*16ba0*/  VIADD R5, R0, 0x1f1 ;  /* 0x000001f100057836 */ /* 0x002fc40000000000 */
[--C-:B------:R-:W-:Y:S01]  /*16bb0*/  @!P2 IMAD.IADD R195, R195, 0x1, -R2.reuse ;  /* 0x00000001c3c3a824 */ /* 0x100fe200078e0a02 */
[----:B------:R-:W-:Y:S01]  /*16bc0*/  ISETP.GT.U32.AND P2, PT, R2, R200, PT ;  /* 0x000000c80200720c */ /* 0x000fe20003f44070 */
[--C-:B------:R-:W-:Y:S01]  /*16bd0*/  @!P5 IMAD.IADD R192, R192, 0x1, -R2.reuse ;  /* 0x00000001c0c0d824 */ /* 0x100fe200078e0a02 */
[----:B------:R-:W-:Y:S01]  /*16be0*/  ISETP.GT.U32.AND P5, PT, R2, R199, PT ;  /* 0x000000c70200720c */ /* 0x000fe20003fa4070 */
[----:B------:R-:W-:Y:S02]  /*16bf0*/  @!P3 IMAD.IADD R196, R196, 0x1, -R2 ;  /* 0x00000001c4c4b824 */ /* 0x000fe400078e0a02 */
[----:B------:R-:W-:Y:S01]  /*16c00*/  IMAD R243, R2, R245, R243 ;  /* 0x000000f502f37224 */ /* 0x000fe200078e02f3 */
[----:B------:R-:W-:Y:S01]  /*16c10*/  IABS R245, R5 ;  /* 0x0000000500f57213 */ /* 0x000fe20000000000 */
[----:B------:R-:W-:Y:S01]  /*16c20*/  IMAD.HI.U32 R246, R4, R244, RZ ;  /* 0x000000f404f67227 */ /* 0x000fe200078e00ff */
[----:B------:R1:W-:Y:S01]  /*16c30*/  STL [R1+0x56c], R3 ;  /* 0x00056c0301007387 */ /* 0x0003e20000100800 */
[----:B------:R-:W-:-:S02]  /*16c40*/  ISETP.GT.U32.AND P3, PT, R2, R196, PT ;  /* 0x000000c40200720c */ /* 0x000fc40003f64070 */
[--C-:B------:R-:W-:Y:S01]  /*16c50*/  @!P4 IMAD.IADD R194, R194, 0x1, -R2.reuse ;  /* 0x00000001c2c2c824 */ /* 0x100fe200078e0a02 */
[C---:B------:R-:W-:Y:S01]  /*16c60*/  ISETP.GT.U32.AND P4, PT, R2.reuse, R201, PT ;  /* 0x000000c90200720c */ /* 0x040fe20003f84070 */
[----:B------:R-:W-:Y:S01]  /*16c70*/  @!P0 IMAD.IADD R197, R197, 0x1, -R2 ;  /* 0x00000001c5c58824 */ /* 0x000fe200078e0a02 */
[----:B------:R-:W-:Y:S01]  /*16c80*/  ISETP.GT.U32.AND P0, PT, R2, R202, PT ;  /* 0x000000ca0200720c */ /* 0x000fe20003f04070 */
[----:B------:R-:W-:Y:S02]  /*16c90*/  IMAD.MOV R246, RZ, RZ, -R246 ;  /* 0x000000fffff67224 */ /* 0x000fe400078e0af6 */
[----:B------:R-:W-:-:S04]  /*16ca0*/  IMAD.HI.U32 R247, R4, R245, RZ ;  /* 0x000000f504f77227 */ /* 0x000fc800078e00ff */
[----:B-1----:R-:W-:Y:S02]  /*16cb0*/  VIADD R3, R0, 0x1f2 ;  /* 0x000001f200037836 */ /* 0x002fe40000000000 */
[----:B------:R-:W-:Y:S01]  /*16cc0*/  @!P1 IMAD.IADD R198, R198, 0x1, -R2 ;  /* 0x00000001c6c69824 */ /* 0x000fe200078e0a02 */
[C---:B------:R-:W-:Y:S01]  /*16cd0*/  ISETP.GT.U32.AND P1, PT, R2.reuse, R203, PT ;  /* 0x000000cb0200720c */ /* 0x040fe20003f24070 */
[C---:B------:R-:W-:Y:S01]  /*16ce0*/  IMAD R244, R2.reuse, R246, R244 ;  /* 0x000000f602f47224 */ /* 0x040fe200078e02f4 */
[----:B------:R1:W-:Y:S01]  /*16cf0*/  STL [R1+0x554], R5 ;  /* 0x0005540501007387 */ /* 0x0003e20000100800 */
[----:B------:R-:W-:Y:S01]  /*16d00*/  IABS R246, R3 ;  /* 0x0000000300f67213 */ /* 0x000fe20000000000 */
[----:B------:R-:W-:Y:S02]  /*16d10*/  IMAD.MOV R247, RZ, RZ, -R247 ;  /* 0x000000fffff77224 */ /* 0x000fe400078e0af7 */
[--C-:B------:R-:W-:Y:S01]  /*16d20*/  @!P6 IMAD.IADD R193, R193, 0x1, -R2.reuse ;  /* 0x00000001c1c1e824 */ /* 0x100fe200078e0a02 */
[----:B------:R-:W-:Y:S01]  /*16d30*/  ISETP.GT.U32.AND P6, PT, R2, R195, PT ;  /* 0x000000c30200720c */ /* 0x000fe20003fc4070 */
[----:B------:R-:W-:-:S02]  /*16d40*/  @!P2 IMAD.IADD R200, R200, 0x1, -R2 ;  /* 0x00000001c8c8a824 */ /* 0x000fc400078e0a02 */
[----:B-1----:R-:W-:Y:S02]  /*16d50*/  VIADD R5, R0, 0x1f3 ;  /* 0x000001f300057836 */ /* 0x002fe40000000000 */
[--C-:B------:R-:W-:Y:S02]  /*16d60*/  @!P5 IMAD.IADD R199, R199, 0x1, -R2.reuse ;  /* 0x00000001c7c7d824 */ /* 0x100fe400078e0a02 */
[----:B------:R-:W-:Y:S01]  /*16d70*/  IMAD R245, R2, R247, R245 ;  /* 0x000000f702f57224 */ /* 0x000fe200078e02f5 */
[----:B------:R-:W-:Y:S01]  /*16d80*/  IABS R247, R5 ;  /* 0x0000000500f77213 */ /* 0x000fe20000000000 */
[----:B------:R-:W-:Y:S01]  /*16d90*/  IMAD.HI.U32 R248, R4, R246, RZ ;  /* 0x000000f604f87227 */ /* 0x000fe200078e00ff */
[C---:B------:R-:W-:Y:S01]  /*16da0*/  ISETP.GT.U32.AND P2, PT, R2.reuse, R197, PT ;  /* 0x000000c50200720c */ /* 0x040fe20003f44070 */
[----:B------:R1:W-:Y:S01]  /*16db0*/  STL [R1+0x564], R3 ;  /* 0x0005640301007387 */ /* 0x0003e20000100800 */
[C---:B------:R-:W-:Y:S01]  /*16dc0*/  ISETP.GT.U32.AND P5, PT, R2.reuse, R204, PT ;  /* 0x000000cc0200720c */ /* 0x040fe20003fa4070 */
[--C-:B------:R-:W-:Y:S01]  /*16dd0*/  @!P4 IMAD.IADD R201, R201, 0x1, -R2.reuse ;  /* 0x00000001c9c9c824 */ /* 0x100fe200078e0a02 */
[----:B------:R-:W-:Y:S01]  /*16de0*/  ISETP.GT.U32.AND P4, PT, R2, R200, PT ;  /* 0x000000c80200720c */ /* 0x000fe20003f84070 */
[--C-:B------:R-:W-:Y:S01]  /*16df0*/  @!P3 IMAD.IADD R196, R196, 0x1, -R2.reuse ;  /* 0x00000001c4c4b824 */ /* 0x100fe200078e0a02 */
[----:B------:R-:W-:Y:S01]  /*16e00*/  ISETP.GT.U32.AND P3, PT, R2, R199, PT ;  /* 0x000000c70200720c */ /* 0x000fe20003f64070 */
[----:B------:R-:W-:Y:S01]  /*16e10*/  @!P0 IMAD.IADD R202, R202, 0x1, -R2 ;  /* 0x00000001caca8824 */ /* 0x000fe200078e0a02 */
[----:B------:R-:W-:Y:S01]  /*16e20*/  ISETP.GT.U32.AND P0, PT, R2, R205, PT ;  /* 0x000000cd0200720c */ /* 0x000fe20003f04070 */
[----:B------:R-:W-:-:S02]  /*16e30*/  IMAD.MOV R248, RZ, RZ, -R248 ;  /* 0x000000fffff87224 */ /* 0x000fc400078e0af8 */
[----:B-1----:R-:W-:Y:S02]  /*16e40*/  VIADD R3, R0, 0x1f4 ;  /* 0x000001f400037836 */ /* 0x002fe40000000000 */
[----:B------:R-:W-:-:S04]  /*16e50*/  IMAD.HI.U32 R249, R4, R247, RZ ;  /* 0x000000f704f97227 */ /* 0x000fc800078e00ff */
[----:B------:R-:W-:Y:S01]  /*16e60*/  @!P1 IMAD.IADD R203, R203, 0x1, -R2 ;  /* 0x00000001cbcb9824 */ /* 0x000fe200078e0a02 */
[C---:B------:R-:W-:Y:S01]  /*16e70*/  ISETP.GT.U32.AND P1, PT, R2.reuse, R201, PT ;  /* 0x000000c90200720c */ /* 0x040fe20003f24070 */
[C---:B------:R-:W-:Y:S01]  /*16e80*/  IMAD R246, R2.reuse, R248, R246 ;  /* 0x000000f802f67224 */ /* 0x040fe200078e02f6 */
[----:B------:R-:W-:Y:S01]  /*16e90*/  IABS R248, R3 ;  /* 0x0000000300f87213 */ /* 0x000fe20000000000 */
[----:B------:R-:W-:Y:S02]  /*16ea0*/  IMAD.MOV R249, RZ, RZ, -R249 ;  /* 0x000000fffff97224 */ /* 0x000fe400078e0af9 */
[--C-:B------:R-:W-:Y:S01]  /*16eb0*/  @!P6 IMAD.IADD R195, R195, 0x1, -R2.reuse ;  /* 0x00000001c3c3e824 */ /* 0x100fe200078e0a02 */
[C---:B------:R-:W-:Y:S01]  /*16ec0*/  ISETP.GT.U32.AND P6, PT, R2.reuse, R198, PT ;  /* 0x000000c60200720c */ /* 0x040fe20003fc4070 */
[----:B------:R-:W-:Y:S02]  /*16ed0*/  IMAD R247, R2, R249, R247 ;  /* 0x000000f902f77224 */ /* 0x000fe400078e02f7 */
[----:B------:R-:W-:Y:S01]  /*16ee0*/  IMAD.HI.U32 R249, R4, R248, RZ ;  /* 0x000000f804f97227 */ /* 0x000fe200078e00ff */
[----:B------:R1:W-:Y:S03]  /*16ef0*/  STL [R1+0x544], R5 ;  /* 0x0005440501007387 */ /* 0x0003e60000100800 */
        /* <DEDUP_REMOVED lines=9> */
[----:B------:R-:W-:Y:S02]  /*16f90*/  IMAD.MOV R249, RZ, RZ, -R249 ;  /* 0x000000fffff97224 */ /* 0x000fe400078e0af9 */
[----:B-1----:R-:W-:Y:S02]  /*16fa0*/  VIADD R5, R0, 0x1f5 ;  /* 0x000001f500057836 */ /* 0x002fe40000000000 */
[----:B------:R-:W-:Y:S01]  /*16fb0*/  @!P1 IMAD.IADD R201, R201, 0x1, -R2 ;  /* 0x00000001c9c99824 */ /* 0x000fe200078e0a02 */
[C---:B------:R-:W-:Y:S01]  /*16fc0*/  ISETP.GT.U32.AND P1, PT, R2.reuse, R205, PT ;  /* 0x000000cd0200720c */ /* 0x040fe20003f24070 */
[----:B------:R1:W-:Y:S01]  /*16fd0*/  STL [R1+0x55c], R3 ;  /* 0x00055c0301007387 */ /* 0x0003e20000100800 */
[----:B------:R-:W-:Y:S01]  /*16fe0*/  IMAD R248, R2, R249, R248 ;  /* 0x000000f902f87224 */ /* 0x000fe200078e02f8 */
[----:B------:R-:W-:Y:S01]  /*16ff0*/  IABS R249, R5 ;  /* 0x0000000500f97213 */ /* 0x000fe20000000000 */
[----:B------:R-:W-:Y:S01]  /*17000*/  @!P6 IMAD.IADD R198, R198, 0x1, -R2 ;  /* 0x00000001c6c6e824 */ /* 0x000fe200078e0a02 */
[----:B------:R-:W-:-:S02]  /*17010*/  ISETP.GT.U32.AND P6, PT, R2, R204, PT ;  /* 0x000000cc0200720c */ /* 0x000fc40003fc4070 */
[----:B------:R-:W-:Y:S01]  /*17020*/  ISETP.GT.U32.AND P0, PT, R2, R208, PT ;  /* 0x000000d00200720c */ /* 0x000fe20003f04070 */
[----:B-1----:R-:W-:Y:S02]  /*17030*/  VIADD R3, R0, 0x1f6 ;  /* 0x000001f600037836 */ /* 0x002fe40000000000 */
[----:B------:R-:W-:-:S03]  /*17040*/  IMAD.HI.U32 R251, R4, R249, RZ ;  /* 0x000000f904fb7227 */ /* 0x000fc600078e00ff */
[----:B------:R-:W-:Y:S01]  /*17050*/  IABS R250, R3 ;  /* 0x0000000300fa7213 */ /* 0x000fe20000000000 */
[--C-:B------:R-:W-:Y:S01]  /*17060*/  @!P2 IMAD.IADD R202, R202, 0x1, -R2.reuse ;  /* 0x00000001cacaa824 */ /* 0x100fe200078e0a02 */
[C---:B------:R-:W-:Y:S01]  /*17070*/  ISETP.GT.U32.AND P2, PT, R2.reuse, R209, PT ;  /* 0x000000d10200720c */ /* 0x040fe20003f44070 */
[--C-:B------:R-:W-:Y:S01]  /*17080*/  @!P5 IMAD.IADD R203, R203, 0x1, -R2.reuse ;  /* 0x00000001cbcbd824 */ /* 0x100fe200078e0a02 */
[----:B------:R-:W-:Y:S01]  /*17090*/  ISETP.GT.U32.AND P5, PT, R2, R210, PT ;  /* 0x000000d20200720c */ /* 0x000fe20003fa4070 */
[--C-:B------:R-:W-:Y:S02]  /*170a0*/  @!P4 IMAD.IADD R207, R207, 0x1, -R2.reuse ;  /* 0x00000001cfcfc824 */ /* 0x100fe400078e0a02 */
[--C-:B------:R-:W-:Y:S01]  /*170b0*/  @!P3 IMAD.IADD R206, R206, 0x1, -R2.reuse ;  /* 0x00000001ceceb824 */ /* 0x100fe200078e0a02 */
[C---:B------:R-:W-:Y:S01]  /*170c0*/  ISETP.GT.U32.AND P3, PT, R2.reuse, R211, PT ;  /* 0x000000d30200720c */ /* 0x040fe20003f64070 */
[----:B------:R-:W-:Y:S01]  /*170d0*/  IMAD.MOV R251, RZ, RZ, -R251 ;  /* 0x000000fffffb7224 */ /* 0x000fe200078e0afb */
[----:B------:R-:W-:Y:S01]  /*170e0*/  ISETP.GT.U32.AND P4, PT, R2, R207, PT ;  /* 0x000000cf0200720c */ /* 0x000fe20003f84070 */
[----:B------:R-:W-:Y:S01]  /*170f0*/  IMAD.HI.U32 R252, R4, R250, RZ ;  /* 0x000000fa04fc7227 */ /* 0x000fe200078e00ff */
[----:B------:R1:W-:Y:S03]  /*17100*/  STL [R1+0x534], R5 ;  /* 0x0005340501007387 */ /* 0x0003e60000100800 */
[----:B------:R-:W-:Y:S01]  /*17110*/  @!P1 IMAD.IADD R205, R205, 0x1, -R2 ;  /* 0x00000001cdcd9824 */ /* 0x000fe200078e0a02 */
[C---:B------:R-:W-:Y:S01]  /*17120*/  ISETP.GT.U32.AND P1, PT, R2.reuse, R212, PT ;  /* 0x000000d40200720c */ /* 0x040fe20003f24070 */
[----:B------:R-:W-:-:S02]  /*17130*/  IMAD R249, R2, R251, R249 ;  /* 0x000000fb02f97224 */ /* 0x000fc400078e02f9 */
[----:B------:R-:W-:Y:S02]  /*17140*/  IMAD.MOV R251, RZ, RZ, -R252 ;  /* 0x000000fffffb7224 */ /* 0x000fe400078e0afc */
[--C-:B------:R-:W-:Y:S01]  /*17150*/  @!P6 IMAD.IADD R204, R204, 0x1, -R2.reuse ;  /* 0x00000001cccce824 */ /* 0x100fe200078e0a02 */
[----:B------:R-:W-:Y:S01]  /*17160*/  ISETP.GT.U32.AND P6, PT, R2, R206, PT ;  /* 0x000000ce0200720c */ /* 0x000fe20003fc4070 */
[----:B-1----:R-:W-:Y:S01]  /*17170*/  VIADD R5, R0, 0x1f7 ;  /* 0x000001f700057836 */ /* 0x002fe20000000000 */
[----:B------:R1:W-:Y:S01]  /*17180*/  STL [R1+0x54c], R3 ;  /* 0x00054c0301007387 */ /* 0x0003e20000100800 */
[----:B------:R-:W-:Y:S01]  /*17190*/  @!P0 IMAD.IADD R208, R208, 0x1, -R2 ;  /* 0x00000001d0d08824 */ /* 0x000fe200078e0a02 */
[C---:B------:R-:W-:Y:S01]  /*171a0*/  ISETP.GT.U32.AND P0, PT, R2.reuse, R213, PT ;  /* 0x000000d50200720c */ /* 0x040fe20003f04070 */
[C---:B------:R-:W-:Y:S01]  /*171b0*/  IMAD R250, R2.reuse, R251, R250 ;  /* 0x000000fb02fa7224 */ /* 0x040fe200078e02fa */
[----:B------:R-:W-:Y:S01]  /*171c0*/  IABS R251, R5 ;  /* 0x0000000500fb7213 */ /* 0x000fe20000000000 */
[--C-:B------:R-:W-:Y:S01]  /*171d0*/  @!P2 IMAD.IADD R209, R209, 0x1, -R2.reuse ;  /* 0x00000001d1d1a824 */ /* 0x100fe200078e0a02 */
[----:B------:R-:W-:Y:S01]  /*171e0*/  ISETP.GT.U32.AND P2, PT, R2, R214, PT ;  /* 0x000000d60200720c */ /* 0x000fe20003f44070 */
[----:B------:R-:W-:-:S02]  /*171f0*/  @!P5 IMAD.IADD R210, R210, 0x1, -R2 ;  /* 0x00000001d2d2d824 */ /* 0x000fc400078e0a02 */
[----:B-1----:R-:W-:Y:S02]  /*17200*/  VIADD R3, R0, 0x1f8 ;  /* 0x000001f800037836 */ /* 0x002fe40000000000 */
[--C-:B------:R-:W-:Y:S01]  /*17210*/  @!P3 IMAD.IADD R211, R211, 0x1, -R2.reuse ;  /* 0x00000001d3d3b824 */ /* 0x100fe200078e0a02 */
[----:B------:R1:W-:Y:S02]  /*17220*/  STL [R1+0x530], R5 ;  /* 0x0005300501007387 */ /* 0x0003e40000100800 */
[----:B------:R-:W-:Y:S01]  /*17230*/  IABS R252, R3 ;  /* 0x0000000300fc7213 */ /* 0x000fe20000000000 */
[--C-:B------:R-:W-:Y:S01]  /*17240*/  @!P4 IMAD.IADD R207, R207, 0x1, -R2.reuse ;  /* 0x00000001cfcfc824 */ /* 0x100fe200078e0a02 */
[----:B------:R-:W-:Y:S01]  /*17250*/  ISETP.GT.U32.AND P5, PT, R2, R215, PT ;  /* 0x000000d70200720c */ /* 0x000fe20003fa4070 */
[----:B------:R-:W-:Y:S01]  /*17260*/  @!P1 IMAD.IADD R212, R212, 0x1, -R2 ;  /* 0x00000001d4d49824 */ /* 0x000fe200078e0a02 */
[C---:B------:R-:W-:Y:S01]  /*17270*/  ISETP.GT.U32.AND P4, PT, R2.reuse, R210, PT ;  /* 0x000000d20200720c */ /* 0x040fe20003f84070 */
[----:B------:R2:W-:Y:S01]  /*17280*/  STL [R1+0x53c], R3 ;  /* 0x00053c0301007387 */ /* 0x0005e20000100800 */
[----:B------:R-:W-:Y:S01]  /*17290*/  ISETP.GT.U32.AND P1, PT, R2, R211, PT ;  /* 0x000000d30200720c */ /* 0x000fe20003f24070 */
[----:B-1----:R-:W-:-:S04]  /*172a0*/  IMAD.HI.U32 R5, R4, R251, RZ ;  /* 0x000000fb04057227 */ /* 0x002fc800078e00ff */
[----:B------:R-:W-:Y:S02]  /*172b0*/  IMAD.MOV R5, RZ, RZ, -R5 ;  /* 0x000000ffff057224 */ /* 0x000fe400078e0a05 */
[----:B------:R-:W-:Y:S02]  /*172c0*/  @!P6 IMAD.IADD R206, R206, 0x1, -R2 ;  /* 0x00000001cecee824 */ /* 0x000fe400078e0a02 */
[----:B--2---:R-:W-:Y:S01]  /*172d0*/  IMAD.HI.U32 R3, R4, R252, RZ ;  /* 0x000000fc04037227 */ /* 0x004fe200078e00ff */
[----:B------:R-:W-:-:S03]  /*172e0*/  ISETP.GT.U32.AND P6, PT, R2, R209, PT ;  /* 0x000000d10200720c */ /* 0x000fc60003fc4070 */
[--C-:B------:R-:W-:Y:S01]  /*172f0*/  @!P0 IMAD.IADD R213, R213, 0x1, -R2.reuse ;  /* 0x00000001d5d58824 */ /* 0x100fe200078e0a02 */
[C---:B------:R-:W-:Y:S01]  /*17300*/  ISETP.GT.U32.AND P0, PT, R2.reuse, R216, PT ;  /* 0x000000d80200720c */ /* 0x040fe20003f04070 */
[----:B------:R-:W-:Y:S02]  /*17310*/  IMAD.MOV R3, RZ, RZ, -R3 ;  /* 0x000000ffff037224 */ /* 0x000fe400078e0a03 */
[----:B------:R-:W-:Y:S02]  /*17320*/  IMAD R251, R2, R5, R251 ;  /* 0x0000000502fb7224 */ /* 0x000fe400078e02fb */
[----:B------:R-:W-:Y:S02]  /*17330*/  VIADD R5, R0, 0x1f9 ;  /* 0x000001f900057836 */ /* 0x000fe40000000000 */
[----:B------:R-:W-:Y:S01]  /*17340*/  @!P2 IMAD.IADD R214, R214, 0x1, -R2 ;  /* 0x00000001d6d6a824 */ /* 0x000fe200078e0a02 */
[C---:B------:R-:W-:Y:S01]  /*17350*/  ISETP.GT.U32.AND P2, PT, R2.reuse, R212, PT ;  /* 0x000000d40200720c */ /* 0x040fe20003f44070 */
[----:B------:R-:W-:-:S02]  /*17360*/  IMAD R252, R2, R3, R252 ;  /* 0x0000000302fc7224 */ /* 0x000fc400078e02fc */
[----:B------:R-:W-:Y:S01]  /*17370*/  VIADD R3, R0, 0x1fa ;  /* 0x000001fa00037836 */ /* 0x000fe20000000000 */
[----:B------:R1:W-:Y:S01]  /*17380*/  STL [R1+0x528], R5 ;  /* 0x0005280501007387 */ /* 0x0003e20000100800 */
[--C-:B------:R-:W-:Y:S02]  /*17390*/  @!P5 IMAD.IADD R215, R215, 0x1, -R2.reuse ;  /* 0x00000001d7d7d824 */ /* 0x100fe400078e0a02 */
[--C-:B------:R-:W-:Y:S01]  /*173a0*/  @!P4 IMAD.IADD R210, R210, 0x1, -R2.reuse ;  /* 0x00000001d2d2c824 */ /* 0x100fe200078e0a02 */
[C---:B------:R-:W-:Y:S01]  /*173b0*/  ISETP.GT.U32.AND P4, PT, R2.reuse, R217, PT ;  /* 0x000000d90200720c */ /* 0x040fe20003f84070 */
[--C-:B------:R-:W-:Y:S01]  /*173c0*/  @!P1 IMAD.IADD R211, R211, 0x1, -R2.reuse ;  /* 0x00000001d3d39824 */ /* 0x100fe200078e0a02 */
[C---:B------:R-:W-:Y:S01]  /*173d0*/  ISETP.GT.U32.AND P1, PT, R2.reuse, R218, PT ;  /* 0x000000da0200720c */ /* 0x040fe20003f24070 */
[----:B------:R2:W-:Y:S01]  /*173e0*/  STL [R1+0x52c], R3 ;  /* 0x00052c0301007387 */ /* 0x0005e20000100800 */
[----:B-1----:R-:W-:Y:S01]  /*173f0*/  IABS R5, R5 ;  /* 0x0000000500057213 */ /* 0x002fe20000000000 */
[--C-:B------:R-:W-:Y:S01]  /*17400*/  @!P6 IMAD.IADD R209, R209, 0x1, -R2.reuse ;  /* 0x00000001d1d1e824 */ /* 0x100fe200078e0a02 */
[----:B------:R-:W-:Y:S01]  /*17410*/  ISETP.GT.U32.AND P6, PT, R2, R215, PT ;  /* 0x000000d70200720c */ /* 0x000fe20003fc4070 */
[----:B------:R-:W-:-:S02]  /*17420*/  @!P0 IMAD.IADD R216, R216, 0x1, -R2 ;  /* 0x00000001d8d88824 */ /* 0x000fc400078e0a02 */
[----:B------:R-:W-:Y:S01]  /*17430*/  IMAD.MOV.U32 R228, RZ, RZ, R5 ;  /* 0x000000ffffe47224 */ /* 0x000fe200078e0005 */
[----:B--2---:R-:W-:Y:S01]  /*17440*/  IABS R3, R3 ;  /* 0x0000000300037213 */ /* 0x004fe20000000000 */
[----:B------:R-:W-:Y:S01]  /*17450*/  @!P2 IMAD.IADD R212, R212, 0x1, -R2 ;  /* 0x00000001d4d4a824 */ /* 0x000fe200078e0a02 */
[----:B------:R-:W-:Y:S01]  /*17460*/  ISETP.GT.U32.AND P2, PT, R2, R216, PT ;  /* 0x000000d80200720c */ /* 0x000fe20003f44070 */
[----:B------:R-:W-:-:S04]  /*17470*/  IMAD.HI.U32 R7, R4, R228, RZ ;  /* 0x000000e404077227 */ /* 0x000fc800078e00ff */
[----:B------:R-:W-:Y:S02]  /*17480*/  IMAD.MOV.U32 R5, RZ, RZ, R3 ;  /* 0x000000ffff057224 */ /* 0x000fe400078e0003 */
[----:B------:R-:W-:Y:S02]  /*17490*/  IMAD.MOV R7, RZ, RZ, -R7 ;  /* 0x000000ffff077224 */ /* 0x000fe400078e0a07 */
[----:B------:R-:W-:-:S04]  /*174a0*/  IMAD.HI.U32 R3, R4, R5, RZ ;  /* 0x0000000504037227 */ /* 0x000fc800078e00ff */
[--C-:B------:R-:W-:Y:S02]  /*174b0*/  @!P4 IMAD.IADD R217, R217, 0x1, -R2.reuse ;  /* 0x00000001d9d9c824 */ /* 0x100fe400078e0a02 */
[----:B------:R-:W-:Y:S02]  /*174c0*/  @!P1 IMAD.IADD R218, R218, 0x1, -R2 ;  /* 0x00000001dada9824 */ /* 0x000fe400078e0a02 */
[----:B------:R-:W-:Y:S02]  /*174d0*/  IMAD.MOV R3, RZ, RZ, -R3 ;  /* 0x000000ffff037224 */ /* 0x000fe400078e0a03 */
[C---:B------:R-:W-:Y:S02]  /*174e0*/  IMAD R7, R2.reuse, R7, R228 ;  /* 0x0000000702077224 */ /* 0x040fe400078e02e4 */
[----:B------:R-:W-:Y:S01]  /*174f0*/  @!P6 IMAD.IADD R215, R215, 0x1, -R2 ;  /* 0x00000001d7d7e824 */ /* 0x000fe200078e0a02 */
[----:B------:R-:W-:Y:S01]  /*17500*/  ISETP.GT.U32.AND P6, PT, R2, R217, PT ;  /* 0x000000d90200720c */ /* 0x000fe20003fc4070 */
[----:B------:R-:W-:Y:S01]  /*17510*/  VIADD R228, R0, 0x1fb ;  /* 0x000001fb00e47836 */ /* 0x000fe20000000000 */
[C---:B------:R-:W-:Y:S01]  /*17520*/  ISETP.GT.U32.AND P1, PT, R2.reuse, R218, PT ;  /* 0x000000da0200720c */ /* 0x040fe20003f24070 */
[----:B------:R-:W-:-:S02]  /*17530*/  IMAD R5, R2, R3, R5 ;  /* 0x0000000302057224 */ /* 0x000fc400078e0205 */
[----:B------:R-:W-:Y:S01]  /*17540*/  VIADD R3, R0, 0x1fc ;  /* 0x000001fc00037836 */ /* 0x000fe20000000000 */
[----:B------:R1:W-:Y:S01]  /*17550*/  STL [R1+0x50c], R228 ;  /* 0x00050ce401007387 */ /* 0x0003e20000100800 */
[----:B------:R-:W-:-:S03]  /*17560*/  @!P2 IMAD.IADD R216, R216, 0x1, -R2 ;  /* 0x00000001d8d8a824 */ /* 0x000fc600078e0a02 */
[----:B------:R-:W-:Y:S01]  /*17570*/  STL [R1+0x514], R3 ;  /* 0x0005140301007387 */ /* 0x000fe20000100800 */
[----:B-1----:R-:W-:-:S03]  /*17580*/  IABS R228, R228 ;  /* 0x000000e400e47213 */ /* 0x002fc60000000000 */
[----:B------:R1:W-:Y:S01]  /*17590*/  STL [R1+0x1ab4], R216 ;  /* 0x001ab4d801007387 */ /* 0x0003e20000100800 */
[----:B------:R-:W-:Y:S02]  /*175a0*/  @!P6 IMAD.IADD R217, R217, 0x1, -R2 ;  /* 0x00000001d9d9e824 */ /* 0x000fe400078e0a02 */
[----:B------:R-:W-:-:S04]  /*175b0*/  IMAD.HI.U32 R228, R4, R228, RZ ;  /* 0x000000e404e47227 */ /* 0x000fc800078e00ff */
[----:B-1----:R-:W-:Y:S02]  /*175c0*/  VIADD R216, R0, 0x1fb ;  /* 0x000001fb00d87836 */ /* 0x002fe40000000000 */
[----:B------:R-:W-:Y:S02]  /*175d0*/  @!P1 IMAD.IADD R218, R218, 0x1, -R2 ;  /* 0x00000001dada9824 */ /* 0x000fe400078e0a02 */
[----:B------:R-:W-:Y:S01]  /*175e0*/  IMAD.MOV R228, RZ, RZ, -R228 ;  /* 0x000000ffffe47224 */ /* 0x000fe200078e0ae4 */
[----:B------:R-:W-:Y:S01]  /*175f0*/  IABS R216, R216 ;  /* 0x000000d800d87213 */ /* 0x000fe20000000000 */
[----:B------:R-:W-:Y:S04]  /*17600*/  STL [R1+0x1ab0], R217 ;  /* 0x001ab0d901007387 */ /* 0x000fe80000100800 */
[----:B------:R1:W-:Y:S02]  /*17610*/  STL [R1+0x1aac], R218 ;  /* 0x001aacda01007387 */ /* 0x0003e40000100800 */
[----:B-1----:R-:W-:-:S02]  /*17620*/  IMAD R218, R2, R228, R216 ;  /* 0x000000e402da7224 */ /* 0x002fc400078e02d8 */
[----:B------:R-:W2:Y:S01]  /*17630*/  LDL.LU R228, [R1+0x1dd8] ;  /* 0x001dd80001e47983 */ /* 0x000ea20000300800 */
[C---:B------:R-:W-:Y:S02]  /*17640*/  ISETP.GT.U32.AND P3, PT, R2.reuse, R208, PT ;  /* 0x000000d00200720c */ /* 0x040fe40003f64070 */
[----:B------:R-:W-:-:S11]  /*17650*/  ISETP.GT.U32.AND P5, PT, R2, R214, PT ;  /* 0x000000d60200720c */ /* 0x000fd60003fa4070 */
[--C-:B------:R-:W-:Y:S01]  /*17660*/  @!P3 IMAD.IADD R208, R208, 0x1, -R2.reuse ;  /* 0x00000001d0d0b824 */ /* 0x100fe200078e0a02 */
[C---:B------:R-:W-:Y:S02]  /*17670*/  ISETP.GT.U32.AND P3, PT, R2.reuse, R213, PT ;  /* 0x000000d50200720c */ /* 0x040fe40003f64070 */
[----:B------:R-:W-:Y:S01]  /*17680*/  ISETP.GT.U32.AND P0, PT, R2, R219, PT ;  /* 0x000000db0200720c */ /* 0x000fe20003f04070 */
[----:B------:R-:W-:Y:S01]  /*17690*/  @!P5 IMAD.IADD R214, R214, 0x1, -R2 ;  /* 0x00000001d6d6d824 */ /* 0x000fe200078e0a02 */
[----:B------:R-:W-:-:S09]  /*176a0*/  ISETP.GT.U32.AND P5, PT, R2, R221, PT ;  /* 0x000000dd0200720c */ /* 0x000fd20003fa4070 */
[--C-:B------:R-:W-:Y:S01]  /*176b0*/  @!P3 IMAD.IADD R213, R213, 0x1, -R2.reuse ;  /* 0x00000001d5d5b824 */ /* 0x100fe200078e0a02 */
[C---:B------:R-:W-:Y:S02]  /*176c0*/  ISETP.GT.U32.AND P3, PT, R2.reuse, R220, PT ;  /* 0x000000dc0200720c */ /* 0x040fe40003f64070 */
[C---:B------:R-:W-:Y:S01]  /*176d0*/  ISETP.GT.U32.AND P4, PT, R2.reuse, R222, PT ;  /* 0x000000de0200720c */ /* 0x040fe20003f84070 */
[--C-:B------:R-:W-:Y:S01]  /*176e0*/  @!P0 IMAD.IADD R219, R219, 0x1, -R2.reuse ;  /* 0x00000001dbdb8824 */ /* 0x100fe200078e0a02 */
[C---:B------:R-:W-:Y:S02]  /*176f0*/  ISETP.GT.U32.AND P2, PT, R2.reuse, R223, PT ;  /* 0x000000df0200720c */ /* 0x040fe40003f44070 */
[----:B------:R-:W-:Y:S01]  /*17700*/  ISETP.GT.U32.AND P0, PT, R2, R224, PT ;  /* 0x000000e00200720c */ /* 0x000fe20003f04070 */
[----:B------:R-:W-:-:S06]  /*17710*/  @!P5 IMAD.IADD R221, R221, 0x1, -R2 ;  /* 0x00000001ddddd824 */ /* 0x000fcc00078e0a02 */
[--C-:B------:R-:W-:Y:S01]  /*17720*/  @!P3 IMAD.IADD R220, R220, 0x1, -R2.reuse ;  /* 0x00000001dcdcb824 */ /* 0x100fe200078e0a02 */
[----:B------:R-:W-:Y:S01]  /*17730*/  ISETP.GT.U32.AND P3, PT, R2, R225, PT ;  /* 0x000000e10200720c */ /* 0x000fe20003f64070 */
[--C-:B------:R-:W-:Y:S01]  /*17740*/  @!P4 IMAD.IADD R222, R222, 0x1, -R2.reuse ;  /* 0x00000001dedec824 */ /* 0x100fe200078e0a02 */
[C---:B------:R-:W-:Y:S01]  /*17750*/  ISETP.GT.U32.AND P4, PT, R2.reuse, R219, PT ;  /* 0x000000db0200720c */ /* 0x040fe20003f84070 */
[--C-:B------:R-:W-:Y:S01]  /*17760*/  @!P2 IMAD.IADD R223, R223, 0x1, -R2.reuse ;  /* 0x00000001dfdfa824 */ /* 0x100fe200078e0a02 */
[----:B------:R-:W-:Y:S01]  /*17770*/  ISETP.GT.U32.AND P1, PT, R2, R221, PT ;  /* 0x000000dd0200720c */ /* 0x000fe20003f24070 */
[----:B------:R-:W-:Y:S01]  /*17780*/  @!P0 IMAD.IADD R224, R224, 0x1, -R2 ;  /* 0x00000001e0e08824 */ /* 0x000fe200078e0a02 */
[C---:B------:R-:W-:Y:S02]  /*17790*/  ISETP.GT.U32.AND P0, PT, R2.reuse, R227, PT ;  /* 0x000000e30200720c */ /* 0x040fe40003f04070 */
[C---:B------:R-:W-:Y:S02]  /*177a0*/  ISETP.GT.U32.AND P5, PT, R2.reuse, R226, PT ;  /* 0x000000e20200720c */ /* 0x040fe40003fa4070 */
[----:B------:R-:W-:-:S03]  /*177b0*/  ISETP.GT.U32.AND P2, PT, R2, R222, PT ;  /* 0x000000de0200720c */ /* 0x000fc60003f44070 */
[--C-:B------:R-:W-:Y:S01]  /*177c0*/  @!P3 IMAD.IADD R225, R225, 0x1, -R2.reuse ;  /* 0x00000001e1e1b824 */ /* 0x100fe200078e0a02 */
[C---:B------:R-:W-:Y:S01]  /*177d0*/  ISETP.GT.U32.AND P3, PT, R2.reuse, R223, PT ;  /* 0x000000df0200720c */ /* 0x040fe20003f64070 */
        /* <DEDUP_REMOVED lines=8> */
[----:B------:R-:W-:-:S03]  /*17860*/  ISETP.GT.U32.AND P2, PT, R2, R229, PT ;  /* 0x000000e50200720c */ /* 0x000fc60003f44070 */
        /* <DEDUP_REMOVED lines=9> */
[----:B------:R-:W-:-:S04]  /*17900*/  @!P2 IMAD.IADD R229, R229, 0x1, -R2 ;  /* 0x00000001e5e5a824 */ /* 0x000fc800078e0a02 */
[--C-:B------:R-:W-:Y:S01]  /*17910*/  @!P3 IMAD.IADD R227, R227, 0x1, -R2.reuse ;  /* 0x00000001e3e3b824 */ /* 0x100fe200078e0a02 */
[----:B------:R-:W-:Y:S01]  /*17920*/  ISETP.GT.U32.AND P3, PT, R2, R234, PT ;  /* 0x000000ea0200720c */ /* 0x000fe20003f64070 */
[--C-:B------:R-:W-:Y:S01]  /*17930*/  @!P0 IMAD.IADD R230, R230, 0x1, -R2.reuse ;  /* 0x00000001e6e68824 */ /* 0x100fe200078e0a02 */
[C---:B------:R-:W-:Y:S02]  /*17940*/  ISETP.GT.U32.AND P0, PT, R2.reuse, R235, PT ;  /* 0x000000eb0200720c */ /* 0x040fe40003f04070 */
[C---:B------:R-:W-:Y:S01]  /*17950*/  ISETP.GT.U32.AND P2, PT, R2.reuse, R229, PT ;  /* 0x000000e50200720c */ /* 0x040fe20003f44070 */
[--C-:B------:R-:W-:Y:S01]  /*17960*/  @!P4 IMAD.IADD R231, R231, 0x1, -R2.reuse ;  /* 0x00000001e7e7c824 */ /* 0x100fe200078e0a02 */
[----:B------:R-:W-:Y:S01]  /*17970*/  ISETP.GT.U32.AND P4, PT, R2, R236, PT ;  /* 0x000000ec0200720c */ /* 0x000fe20003f84070 */
[--C-:B------:R-:W-:Y:S02]  /*17980*/  @!P6 IMAD.IADD R226, R226, 0x1, -R2.reuse ;  /* 0x00000001e2e2e824 */ /* 0x100fe400078e0a02 */
[----:B------:R-:W-:Y:S01]  /*17990*/  @!P5 IMAD.IADD R232, R232, 0x1, -R2 ;  /* 0x00000001e8e8d824 */ /* 0x000fe200078e0a02 */
[----:B------:R-:W-:-:S03]  /*179a0*/  ISETP.GT.U32.AND P5, PT, R2, R237, PT ;  /* 0x000000ed0200720c */ /* 0x000fc60003fa4070 */
[--C-:B------:R-:W-:Y:S02]  /*179b0*/  @!P3 IMAD.IADD R234, R234, 0x1, -R2.reuse ;  /* 0x00000001eaeab824 */ /* 0x100fe400078e0a02 */
[--C-:B------:R-:W-:Y:S01]  /*179c0*/  @!P0 IMAD.IADD R235, R235, 0x1, -R2.reuse ;  /* 0x00000001ebeb8824 */ /* 0x100fe200078e0a02 */
[C---:B------:R-:W-:Y:S01]  /*179d0*/  ISETP.GT.U32.AND P0, PT, R2.reuse, R238, PT ;  /* 0x000000ee0200720c */ /* 0x040fe20003f04070 */
[--C-:B------:R-:W-:Y:S01]  /*179e0*/  @!P2 IMAD.IADD R229, R229, 0x1, -R2.reuse ;  /* 0x00000001e5e5a824 */ /* 0x100fe200078e0a02 */
[----:B------:R-:W-:Y:S01]  /*179f0*/  ISETP.GT.U32.AND P2, PT, R2, R232, PT ;  /* 0x000000e80200720c */ /* 0x000fe20003f44070 */
[----:B------:R-:W-:Y:S01]  /*17a00*/  @!P4 IMAD.IADD R236, R236, 0x1, -R2 ;  /* 0x00000001ececc824 */ /* 0x000fe200078e0a02 */
[----:B------:R-:W-:-:S03]  /*17a10*/  ISETP.GT.U32.AND P4, PT, R2, R234, PT ;  /* 0x000000ea0200720c */ /* 0x000fc60003f84070 */
[----:B------:R-:W-:Y:S01]  /*17a20*/  @!P5 IMAD.IADD R237, R237, 0x1, -R2 ;  /* 0x00000001ededd824 */ /* 0x000fe200078e0a02 */
[----:B------:R-:W-:-:S05]  /*17a30*/  ISETP.GT.U32.AND P5, PT, R2, R236, PT ;  /* 0x000000ec0200720c */ /* 0x000fca0003fa4070 */
[--C-:B------:R-:W-:Y:S02]  /*17a40*/  @!P0 IMAD.IADD R238, R238, 0x1, -R2.reuse ;  /* 0x00000001eeee8824 */ /* 0x100fe400078e0a02 */
[--C-:B------:R-:W-:Y:S01]  /*17a50*/  @!P2 IMAD.IADD R232, R232, 0x1, -R2.reuse ;  /* 0x00000001e8e8a824 */ /* 0x100fe200078e0a02 */
[----:B------:R-:W-:Y:S01]  /*17a60*/  ISETP.GT.U32.AND P2, PT, R2, R239, PT ;  /* 0x000000ef0200720c */ /* 0x000fe20003f44070 */
[--C-:B------:R-:W-:Y:S01]  /*17a70*/  @!P4 IMAD.IADD R234, R234, 0x1, -R2.reuse ;  /* 0x00000001eaeac824 */ /* 0x100fe200078e0a02 */
[C---:B------:R-:W-:Y:S02]  /*17a80*/  ISETP.GT.U32.AND P0, PT, R2.reuse, R241, PT ;  /* 0x000000f10200720c */ /* 0x040fe40003f04070 */
[----:B------:R-:W-:Y:S01]  /*17a90*/  ISETP.GT.U32.AND P4, PT, R2, R238, PT ;  /* 0x000000ee0200720c */ /* 0x000fe20003f84070 */
[----:B------:R-:W-:Y:S01]  /*17aa0*/  @!P5 IMAD.IADD R236, R236, 0x1, -R2 ;  /* 0x00000001ececd824 */ /* 0x000fe200078e0a02 */
[----:B------:R-:W-:-:S07]  /*17ab0*/  ISETP.GT.U32.AND P5, PT, R2, R243, PT ;  /* 0x000000f30200720c */ /* 0x000fce0003fa4070 */
[--C-:B------:R-:W-:Y:S01]  /*17ac0*/  @!P2 IMAD.IADD R239, R239, 0x1, -R2.reuse ;  /* 0x00000001efefa824 */ /* 0x100fe200078e0a02 */
[C---:B------:R-:W-:Y:S01]  /*17ad0*/  ISETP.GT.U32.AND P2, PT, R2.reuse, R244, PT ;  /* 0x000000f40200720c */ /* 0x040fe20003f44070 */
[--C-:B------:R-:W-:Y:S01]  /*17ae0*/  @!P0 IMAD.IADD R241, R241, 0x1, -R2.reuse ;  /* 0x00000001f1f18824 */ /* 0x100fe200078e0a02 */
[----:B------:R-:W-:Y:S01]  /*17af0*/  ISETP.GT.U32.AND P0, PT, R2, R246, PT ;  /* 0x000000f60200720c */ /* 0x000fe20003f04070 */
[--C-:B------:R-:W-:Y:S01]  /*17b00*/  @!P4 IMAD.IADD R238, R238, 0x1, -R2.reuse ;  /* 0x00000001eeeec824 */ /* 0x100fe200078e0a02 */
[----:B------:R-:W-:Y:S01]  /*17b10*/  ISETP.GT.U32.AND P4, PT, R2, R245, PT ;  /* 0x000000f50200720c */ /* 0x000fe20003f84070 */
[----:B------:R-:W-:Y:S01]  /*17b20*/  @!P5 IMAD.IADD R243, R243, 0x1, -R2 ;  /* 0x00000001f3f3d824 */ /* 0x000fe200078e0a02 */
[----:B------:R-:W-:Y:S01]  /*17b30*/  IABS R3, R3 ;  /* 0x0000000300037213 */ /* 0x000fe20000000000 */
[----:B------:R-:W-:Y:S01]  /*17b40*/  VIADD R216, R0, 0x1fc ;  /* 0x000001fc00d87836 */ /* 0x000fe20000000000 */
[----:B------:R-:W-:-:S03]  /*17b50*/  ISETP.GT.U32.AND P5, PT, R2, R248, PT ;  /* 0x000000f80200720c */ /* 0x000fc60003fa4070 */
[----:B------:R-:W-:-:S04]  /*17b60*/  IMAD.HI.U32 R3, R4, R3, RZ ;  /* 0x0000000304037227 */ /* 0x000fc800078e00ff */
[--C-:B------:R-:W-:Y:S01]  /*17b70*/  @!P2 IMAD.IADD R244, R244, 0x1, -R2.reuse ;  /* 0x00000001f4f4a824 */ /* 0x100fe200078e0a02 */
[----:B------:R-:W-:Y:S01]  /*17b80*/  ISETP.GT.U32.AND P2, PT, R2, R241, PT ;  /* 0x000000f10200720c */ /* 0x000fe20003f44070 */
[--C-:B------:R-:W-:Y:S01]  /*17b90*/  @!P4 IMAD.IADD R245, R245, 0x1, -R2.reuse ;  /* 0x00000001f5f5c824 */ /* 0x100fe200078e0a02 */
[----:B------:R-:W-:Y:S01]  /*17ba0*/  IABS R216, R216 ;  /* 0x000000d800d87213 */ /* 0x000fe20000000000 */
[----:B------:R-:W-:Y:S01]  /*17bb0*/  @!P0 IMAD.IADD R246, R246, 0x1, -R2 ;  /* 0x00000001f6f68824 */ /* 0x000fe200078e0a02 */
[C---:B------:R-:W-:Y:S01]  /*17bc0*/  ISETP.GT.U32.AND P0, PT, R2.reuse, R249, PT ;  /* 0x000000f90200720c */ /* 0x040fe20003f04070 */
[----:B------:R-:W-:Y:S01]  /*17bd0*/  IMAD.MOV R3, RZ, RZ, -R3 ;  /* 0x000000ffff037224 */ /* 0x000fe200078e0a03 */
[----:B------:R-:W-:Y:S03]  /*17be0*/  STL [R1+0x1aa8], R219 ;  /* 0x001aa8db01007387 */ /* 0x000fe60000100800 */
[----:B------:R-:W-:Y:S01]  /*17bf0*/  IMAD R3, R2, R3, R216 ;  /* 0x0000000302037224 */ /* 0x000fe200078e02d8 */
[----:B------:R-:W-:Y:S01]  /*17c00*/  STL [R1+0x1aa4], R220 ;  /* 0x001aa4dc01007387 */ /* 0x000fe20000100800 */
[----:B------:R-:W-:Y:S01]  /*17c10*/  VIADD R216, R0, 0x1fd ;  /* 0x000001fd00d87836 */ /* 0x000fe20000000000 */
[----:B------:R-:W-:-:S02]  /*17c20*/  ISETP.GT.U32.AND P4, PT, R2, R244, PT ;  /* 0x000000f40200720c */ /* 0x000fc40003f84070 */
[----:B------:R-:W-:Y:S01]  /*17c30*/  STL [R1+0x1aa0], R221 ;  /* 0x001aa0dd01007387 */ /* 0x000fe20000100800 */
[----:B------:R-:W-:Y:S02]  /*17c40*/  VIADD R217, R0, 0x1fe ;  /* 0x000001fe00d97836 */ /* 0x000fe40000000000 */
[--C-:B------:R-:W-:Y:S01]  /*17c50*/  @!P5 IMAD.IADD R248, R248, 0x1, -R2.reuse ;  /* 0x00000001f8f8d824 */ /* 0x100fe200078e0a02 */
[----:B------:R-:W-:Y:S01]  /*17c60*/  STL [R1+0x1a9c], R222 ;  /* 0x001a9cde01007387 */ /* 0x000fe20000100800 */
[--C-:B------:R-:W-:Y:S01]  /*17c70*/  @!P2 IMAD.IADD R241, R241, 0x1, -R2.reuse ;  /* 0x00000001f1f1a824 */ /* 0x100fe200078e0a02 */
[----:B------:R-:W-:Y:S02]  /*17c80*/  ISETP.GT.U32.AND P2, PT, R2, R246, PT ;  /* 0x000000f60200720c */ /* 0x000fe40003f44070 */
[----:B------:R-:W-:Y:S01]  /*17c90*/  STL [R1+0x1a98], R223 ;  /* 0x001a98df01007387 */ /* 0x000fe20000100800 */
[----:B------:R-:W-:-:S03]  /*17ca0*/  @!P0 IMAD.IADD R249, R249, 0x1, -R2 ;  /* 0x00000001f9f98824 */ /* 0x000fc600078e0a02 */
[----:B------:R1:W-:Y:S04]  /*17cb0*/  STL [R1+0x508], R216 ;  /* 0x000508d801007387 */ /* 0x0003e80000100800 */
[----:B------:R-:W-:Y:S04]  /*17cc0*/  STL [R1+0x1a94], R224 ;  /* 0x001a94e001007387 */ /* 0x000fe80000100800 */
[----:B------:R-:W-:Y:S04]  /*17cd0*/  STL [R1+0x1a90], R225 ;  /* 0x001a90e101007387 */ /* 0x000fe80000100800 */
[----:B------:R-:W-:Y:S04]  /*17ce0*/  STL [R1+0x1a8c], R226 ;  /* 0x001a8ce201007387 */ /* 0x000fe80000100800 */
[----:B------:R3:W-:Y:S04]  /*17cf0*/  STL [R1+0x5ec], R217 ;  /* 0x0005ecd901007387 */ /* 0x0007e80000100800 */
[----:B------:R-:W-:Y:S01]  /*17d00*/  STL [R1+0x1a88], R227 ;  /* 0x001a88e301007387 */ /* 0x000fe20000100800 */
[----:B------:R-:W-:Y:S01]  /*17d10*/  @!P4 IMAD.IADD R244, R244, 0x1, -R2 ;  /* 0x00000001f4f4c824 */ /* 0x000fe200078e0a02 */
[----:B------:R-:W-:-:S02]  /*17d20*/  ISETP.GT.U32.AND P4, PT, R2, R251, PT ;  /* 0x000000fb0200720c */ /* 0x000fc40003f84070 */
[----:B--2---:R-:W-:-:S13]  /*17d30*/  ISETP.GT.U32.AND P1, PT, R2, R228, PT ;  /* 0x000000e40200720c */ /* 0x004fda0003f24070 */
[----:B------:R-:W-:Y:S01]  /*17d40*/  @!P1 IMAD.IADD R228, R228, 0x1, -R2 ;  /* 0x00000001e4e49824 */ /* 0x000fe200078e0a02 */
[----:B------:R-:W-:-:S04]  /*17d50*/  ISETP.GT.U32.AND P1, PT, R2, R233, PT ;  /* 0x000000e90200720c */ /* 0x000fc80003f24070 */
[----:B------:R-:W-:-:S09]  /*17d60*/  ISETP.GT.U32.AND P6, PT, R2, R228, PT ;  /* 0x000000e40200720c */ /* 0x000fd20003fc4070 */
[----:B------:R-:W-:Y:S01]  /*17d70*/  @!P1 IMAD.IADD R233, R233, 0x1, -R2 ;  /* 0x00000001e9e99824 */ /* 0x000fe200078e0a02 */
[----:B------:R-:W-:-:S04]  /*17d80*/  ISETP.GT.U32.AND P1, PT, R2, R230, PT ;  /* 0x000000e60200720c */ /* 0x000fc80003f24070 */
[----:B------:R-:W-:Y:S01]  /*17d90*/  ISETP.GT.U32.AND P3, PT, R2, R233, PT ;  /* 0x000000e90200720c */ /* 0x000fe20003f64070 */
[----:B------:R-:W-:Y:S01]  /*17da0*/  @!P6 IMAD.IADD R228, R228, 0x1, -R2 ;  /* 0x00000001e4e4e824 */ /* 0x000fe200078e0a02 */
[----:B------:R-:W-:-:S07]  /*17db0*/  ISETP.GT.U32.AND P6, PT, R2, R231, PT ;  /* 0x000000e70200720c */ /* 0x000fce0003fc4070 */
[----:B------:R-:W-:Y:S01]  /*17dc0*/  @!P1 IMAD.IADD R230, R230, 0x1, -R2 ;  /* 0x00000001e6e69824 */ /* 0x000fe200078e0a02 */
[----:B------:R-:W-:-:S03]  /*17dd0*/  ISETP.GT.U32.AND P1, PT, R2, R235, PT ;  /* 0x000000eb0200720c */ /* 0x000fc60003f24070 */
[--C-:B------:R-:W-:Y:S01]  /*17de0*/  @!P3 IMAD.IADD R233, R233, 0x1, -R2.reuse ;  /* 0x00000001e9e9b824 */ /* 0x100fe200078e0a02 */
[C---:B------:R-:W-:Y:S01]  /*17df0*/  ISETP.GT.U32.AND P3, PT, R2.reuse, R240, PT ;  /* 0x000000f00200720c */ /* 0x040fe20003f64070 */
[----:B------:R-:W-:Y:S01]  /*17e00*/  @!P6 IMAD.IADD R231, R231, 0x1, -R2 ;  /* 0x00000001e7e7e824 */ /* 0x000fe200078e0a02 */
[----:B------:R-:W-:-:S07]  /*17e10*/  ISETP.GT.U32.AND P6, PT, R2, R237, PT ;  /* 0x000000ed0200720c */ /* 0x000fce0003fc4070 */
[----:B------:R-:W-:Y:S01]  /*17e20*/  @!P1 IMAD.IADD R235, R235, 0x1, -R2 ;  /* 0x00000001ebeb9824 */ /* 0x000fe200078e0a02 */
[----:B------:R-:W-:-:S03]  /*17e30*/  ISETP.GT.U32.AND P1, PT, R2, R242, PT ;  /* 0x000000f20200720c */ /* 0x000fc60003f24070 */
[--C-:B------:R-:W-:Y:S02]  /*17e40*/  @!P3 IMAD.IADD R240, R240, 0x1, -R2.reuse ;  /* 0x00000001f0f0b824 */ /* 0x100fe400078e0a02 */
[----:B------:R-:W-:-:S03]  /*17e50*/  @!P6 IMAD.IADD R237, R237, 0x1, -R2 ;  /* 0x00000001edede824 */ /* 0x000fc600078e0a02 */
[C---:B------:R-:W-:Y:S02]  /*17e60*/  ISETP.GT.U32.AND P3, PT, R2.reuse, R240, PT ;  /* 0x000000f00200720c */ /* 0x040fe40003f64070 */
[----:B------:R-:W-:-:S03]  /*17e70*/  ISETP.GT.U32.AND P6, PT, R2, R239, PT ;  /* 0x000000ef0200720c */ /* 0x000fc60003fc4070 */
[----:B------:R-:W-:Y:S01]  /*17e80*/  @!P1 IMAD.IADD R242, R242, 0x1, -R2 ;  /* 0x00000001f2f29824 */ /* 0x000fe200078e0a02 */
[----:B------:R-:W-:-:S07]  /*17e90*/  ISETP.GT.U32.AND P1, PT, R2, R247, PT ;  /* 0x000000f70200720c */ /* 0x000fce0003f24070 */
[--C-:B------:R-:W-:Y:S01]  /*17ea0*/  @!P3 IMAD.IADD R240, R240, 0x1, -R2.reuse ;  /* 0x00000001f0f0b824 */ /* 0x100fe200078e0a02 */
[C---:B------:R-:W-:Y:S01]  /*17eb0*/  ISETP.GT.U32.AND P3, PT, R2.reuse, R243, PT ;  /* 0x000000f30200720c */ /* 0x040fe20003f64070 */
[----:B------:R-:W-:Y:S01]  /*17ec0*/  @!P6 IMAD.IADD R239, R239, 0x1, -R2 ;  /* 0x00000001efefe824 */ /* 0x000fe200078e0a02 */
[----:B------:R-:W-:-:S03]  /*17ed0*/  ISETP.GT.U32.AND P6, PT, R2, R242, PT ;  /* 0x000000f20200720c */ /* 0x000fc60003fc4070 */
[----:B------:R-:W-:Y:S01]  /*17ee0*/  @!P1 IMAD.IADD R247, R247, 0x1, -R2 ;  /* 0x00000001f7f79824 */ /* 0x000fe200078e0a02 */
[----:B------:R-:W-:-:S07]  /*17ef0*/  ISETP.GT.U32.AND P1, PT, R2, R245, PT ;  /* 0x000000f50200720c */ /* 0x000fce0003f24070 */
[--C-:B------:R-:W-:Y:S01]  /*17f00*/  @!P3 IMAD.IADD R243, R243, 0x1, -R2.reuse ;  /* 0x00000001f3f3b824 */ /* 0x100fe200078e0a02 */
[----:B------:R-:W-:Y:S01]  /*17f10*/  ISETP.GT.U32.AND P3, PT, R2, R250, PT ;  /* 0x000000fa0200720c */ /* 0x000fe20003f64070 */
[--C-:B------:R-:W-:Y:S01]  /*17f20*/  @!P6 IMAD.IADD R242, R242, 0x1, -R2.reuse ;  /* 0x00000001f2f2e824 */ /* 0x100fe200078e0a02 */
[C---:B------:R-:W-:Y:S02]  /*17f30*/  ISETP.GT.U32.AND P5, PT, R2.reuse, R247, PT ;  /* 0x000000f70200720c */ /* 0x040fe40003fa4070 */
[C---:B------:R-:W-:Y:S01]  /*17f40*/  ISETP.GT.U32.AND P6, PT, R2.reuse, R248, PT ;  /* 0x000000f80200720c */ /* 0x040fe20003fc4070 */
[----:B------:R-:W-:Y:S01]  /*17f50*/  STL [R1+0x1a84], R228 ;  /* 0x001a84e401007387 */ /* 0x000fe20000100800 */
[----:B------:R-:W-:Y:S01]  /*17f60*/  @!P1 IMAD.IADD R245, R245, 0x1, -R2 ;  /* 0x00000001f5f59824 */ /* 0x000fe200078e0a02 */
[C---:B------:R-:W-:Y:S02]  /*17f70*/  ISETP.GT.U32.AND P1, PT, R2.reuse, R249, PT ;  /* 0x000000f90200720c */ /* 0x040fe40003f24070 */
[----:B------:R-:W-:Y:S04]  /*17f80*/  STL [R1+0x1a80], R229 ;  /* 0x001a80e501007387 */ /* 0x000fe80000100800 */
[----:B------:R-:W-:Y:S04]  /*17f90*/  STL [R1+0x1a7c], R230 ;  /* 0x001a7ce601007387 */ /* 0x000fe80000100800 */
[----:B------:R-:W-:Y:S01]  /*17fa0*/  STL [R1+0x1a78], R231 ;  /* 0x001a78e701007387 */ /* 0x000fe20000100800 */
[----:B------:R-:W-:-:S03]  /*17fb0*/  ISETP.GT.U32.AND P0, PT, R2, R252, PT ;  /* 0x000000fc0200720c */ /* 0x000fc60003f04070 */
[----:B------:R-:W-:Y:S01]  /*17fc0*/  STL [R1+0x1a74], R232 ;  /* 0x001a74e801007387 */ /* 0x000fe20000100800 */
[----:B------:R-:W-:-:S03]  /*17fd0*/  @!P2 IMAD.IADD R246, R246, 0x1, -R2 ;  /* 0x00000001f6f6a824 */ /* 0x000fc600078e0a02 */
[----:B------:R-:W-:Y:S01]  /*17fe0*/  STL [R1+0x1a70], R233 ;  /* 0x001a70e901007387 */ /* 0x000fe20000100800 */
[--C-:B------:R-:W-:Y:S01]  /*17ff0*/  @!P3 IMAD.IADD R250, R250, 0x1, -R2.reuse ;  /* 0x00000001fafab824 */ /* 0x100fe200078e0a02 */
[----:B------:R-:W-:Y:S02]  /*18000*/  ISETP.GT.U32.AND P2, PT, R2, R7, PT ;  /* 0x000000070200720c */ /* 0x000fe40003f44070 */
[----:B------:R-:W-:Y:S01]  /*18010*/  STL [R1+0x1a6c], R234 ;  /* 0x001a6cea01007387 */ /* 0x000fe20000100800 */
[----:B------:R-:W-:-:S03]  /*18020*/  @!P5 IMAD.IADD R247, R247, 0x1, -R2 ;  /* 0x00000001f7f7d824 */ /* 0x000fc600078e0a02 */
[----:B------:R-:W-:Y:S01]  /*18030*/  STL [R1+0x1a68], R235 ;  /* 0x001a68eb01007387 */ /* 0x000fe20000100800 */
[----:B------:R-:W-:-:S03]  /*18040*/  ISETP.GT.U32.AND P5, PT, R2, R5, PT ;  /* 0x000000050200720c */ /* 0x000fc60003fa4070 */
[----:B------:R-:W-:Y:S01]  /*18050*/  STL [R1+0x1a64], R236 ;  /* 0x001a64ec01007387 */ /* 0x000fe20000100800 */
[----:B------:R-:W-:Y:S01]  /*18060*/  ISETP.GT.U32.AND P3, PT, R2, R218, PT ;  /* 0x000000da0200720c */ /* 0x000fe20003f64070 */
[----:B------:R-:W-:Y:S02]  /*18070*/  @!P6 IMAD.IADD R248, R248, 0x1, -R2 ;  /* 0x00000001f8f8e824 */ /* 0x000fe400078e0a02 */
[----:B------:R-:W-:Y:S01]  /*18080*/  STL [R1+0x1a5c], R237 ;  /* 0x001a5ced01007387 */ /* 0x000fe20000100800 */
[----:B------:R-:W-:-:S03]  /*18090*/  ISETP.GT.U32.AND P6, PT, R2, R250, PT ;  /* 0x000000fa0200720c */ /* 0x000fc60003fc4070 */
[----:B------:R-:W-:Y:S01]  /*180a0*/  STL [R1+0x1a54], R238 ;  /* 0x001a54ee01007387 */ /* 0x000fe20000100800 */
[----:B------:R-:W-:-:S03]  /*180b0*/  @!P1 IMAD.IADD R249, R249, 0x1, -R2 ;  /* 0x00000001f9f99824 */ /* 0x000fc600078e0a02 */
[----:B------:R-:W-:Y:S01]  /*180c0*/  STL [R1+0x1a4c], R239 ;  /* 0x001a4cef01007387 */ /* 0x000fe20000100800 */
[----:B------:R-:W-:-:S03]  /*180d0*/  ISETP.GT.U32.AND P1, PT, R2, R3, PT ;  /* 0x000000030200720c */ /* 0x000fc60003f24070 */
[----:B------:R-:W-:Y:S04]  /*180e0*/  STL [R1+0x1a48], R240 ;  /* 0x001a48f001007387 */ /* 0x000fe80000100800 */
[----:B------:R-:W-:Y:S01]  /*180f0*/  STL [R1+0x1a30], R241 ;  /* 0x001a30f101007387 */ /* 0x000fe20000100800 */
[----:B-1----:R-:W-:-:S03]  /*18100*/  IABS R216, R216 ;  /* 0x000000d800d87213 */ /* 0x002fc60000000000 */
[----:B------:R-:W-:Y:S01]  /*18110*/  STL [R1+0x1a28], R242 ;  /* 0x001a28f201007387 */ /* 0x000fe20000100800 */
[----:B------:R-:W-:-:S03]  /*18120*/  @!P4 IMAD.IADD R251, R251, 0x1, -R2 ;  /* 0x00000001fbfbc824 */ /* 0x000fc600078e0a02 */
[----:B------:R-:W-:Y:S04]  /*18130*/  STL [R1+0x1a24], R243 ;  /* 0x001a24f301007387 */ /* 0x000fe80000100800 */
[----:B------:R-:W-:Y:S01]  /*18140*/  STL [R1+0x1a20], R244 ;  /* 0x001a20f401007387 */ /* 0x000fe20000100800 */
[----:B------:R-:W-:-:S03]  /*18150*/  @!P0 IMAD.IADD R252, R252, 0x1, -R2 ;  /* 0x00000001fcfc8824 */ /* 0x000fc600078e0a02 */
[----:B------:R-:W-:Y:S01]  /*18160*/  STL [R1+0x1a1c], R245 ;  /* 0x001a1cf501007387 */ /* 0x000fe20000100800 */
[----:B------:R-:W-:-:S03]  /*18170*/  @!P2 IMAD.IADD R7, R7, 0x1, -R2 ;  /* 0x000000010707a824 */ /* 0x000fc600078e0a02 */
[----:B------:R-:W-:Y:S01]  /*18180*/  STL [R1+0x1a2c], R246 ;  /* 0x001a2cf601007387 */ /* 0x000fe20000100800 */
[----:B---3--:R-:W-:-:S03]  /*18190*/  IABS R217, R217 ;  /* 0x000000d900d97213 */ /* 0x008fc60000000000 */
[----:B------:R1:W-:Y:S01]  /*181a0*/  STL [R1+0x1a34], R247 ;  /* 0x001a34f701007387 */ /* 0x0003e20000100800 */
[----:B------:R-:W-:Y:S01]  /*181b0*/  IMAD.MOV.U32 R219, RZ, RZ, R216 ;  /* 0x000000ffffdb7224 */ /* 0x000fe200078e00d8 */
[----:B------:R-:W-:Y:S01]  /*181c0*/  ISETP.GT.U32.AND P4, PT, R2, R251, PT ;  /* 0x000000fb0200720c */ /* 0x000fe20003f84070 */
[--C-:B------:R-:W-:Y:S02]  /*181d0*/  @!P5 IMAD.IADD R5, R5, 0x1, -R2.reuse ;  /* 0x000000010505d824 */ /* 0x100fe400078e0a02 */
[--C-:B------:R-:W-:Y:S01]  /*181e0*/  @!P3 IMAD.IADD R218, R218, 0x1, -R2.reuse ;  /* 0x00000001dadab824 */ /* 0x100fe200078e0a02 */
[----:B-1----:R-:W2:Y:S01]  /*181f0*/  LDL.LU R247, [R1+0x448] ;  /* 0x0004480001f77983 */ /* 0x002ea20000300800 */
[----:B------:R-:W-:Y:S01]  /*18200*/  @!P6 IMAD.IADD R250, R250, 0x1, -R2 ;  /* 0x00000001fafae824 */ /* 0x000fe200078e0a02 */
[----:B------:R-:W-:Y:S01]  /*18210*/  ISETP.GT.U32.AND P3, PT, R2, R252, PT ;  /* 0x000000fc0200720c */ /* 0x000fe20003f64070 */
[----:B------:R-:W-:Y:S01]  /*18220*/  IMAD.HI.U32 R216, R4, R219, RZ ;  /* 0x000000db04d87227 */ /* 0x000fe200078e00ff */
[----:B------:R-:W-:-:S03]  /*18230*/  ISETP.GT.U32.AND P6, PT, R2, R7, PT ;  /* 0x000000070200720c */ /* 0x000fc60003fc4070 */
[----:B------:R-:W-:-:S04]  /*18240*/  IMAD.HI.U32 R4, R4, R217, RZ ;  /* 0x000000d904047227 */ /* 0x000fc800078e00ff */
[----:B------:R-:W-:Y:S01]  /*18250*/  @!P1 IMAD.IADD R3, R3, 0x1, -R2 ;  /* 0x0000000103039824 */ /* 0x000fe200078e0a02 */
[C---:B------:R-:W-:Y:S01]  /*18260*/  ISETP.GT.U32.AND P1, PT, R2.reuse, R5, PT ;  /* 0x000000050200720c */ /* 0x040fe20003f24070 */
[----:B------:R-:W-:Y:S02]  /*18270*/  IMAD.MOV R4, RZ, RZ, -R4 ;  /* 0x000000ffff047224 */ /* 0x000fe400078e0a04 */
[--C-:B------:R-:W-:Y:S02]  /*18280*/  @!P4 IMAD.IADD R251, R251, 0x1, -R2.reuse ;  /* 0x00000001fbfbc824 */ /* 0x100fe400078e0a02 */
[----:B------:R-:W-:Y:S02]  /*18290*/  IMAD R220, R2, R4, R217 ;  /* 0x0000000402dc7224 */ /* 0x000fe400078e02d9 */
[----:B------:R-:W-:Y:S01]  /*182a0*/  VIADD R217, R0, 0x1 ;  /* 0x0000000100d97836 */ /* 0x000fe20000000000 */
[----:B------:R-:W-:Y:S01]  /*182b0*/  STL [R1+0x1a38], R248 ;  /* 0x001a38f801007387 */ /* 0x000fe20000100800 */
[----:B------:R-:W-:-:S02]  /*182c0*/  @!P3 IMAD.IADD R252, R252, 0x1, -R2 ;  /* 0x00000001fcfcb824 */ /* 0x000fc400078e0a02 */
[--C-:B------:R-:W-:Y:S01]  /*182d0*/  @!P6 IMAD.IADD R7, R7, 0x1, -R2.reuse ;  /* 0x000000010707e824 */ /* 0x100fe200078e0a02 */
[----:B------:R-:W-:Y:S01]  /*182e0*/  STL [R1+0x1a3c], R249 ;  /* 0x001a3cf901007387 */ /* 0x000fe20000100800 */
[----:B------:R-:W-:Y:S01]  /*182f0*/  ISETP.GE.AND P4, PT, R217, RZ, PT ;  /* 0x000000ffd900720c */ /* 0x000fe20003f86270 */
[----:B------:R-:W-:Y:S02]  /*18300*/  @!P1 IMAD.IADD R5, R5, 0x1, -R2 ;  /* 0x0000000105059824 */ /* 0x000fe400078e0a02 */
[----:B------:R-:W-:Y:S04]  /*18310*/  STL [R1+0x1a40], R250 ;  /* 0x001a40fa01007387 */ /* 0x000fe80000100800 */
[----:B------:R-:W-:Y:S04]  /*18320*/  STL [R1+0x1a44], R251 ;  /* 0x001a44fb01007387 */ /* 0x000fe80000100800 */
[----:B------:R-:W3:Y:S04]  /*18330*/  LDL.LU R217, [R1+0x430] ;  /* 0x0004300001d97983 */ /* 0x000ee80000300800 */
[----:B------:R-:W-:Y:S04]  /*18340*/  STL [R1+0x1a50], R252 ;  /* 0x001a50fc01007387 */ /* 0x000fe80000100800 */
[----:B------:R1:W-:Y:S04]  /*18350*/  STL [R1+0x84], R7 ;  /* 0x0000840701007387 */ /* 0x0003e80000100800 */
[----:B-1----:R-:W4:Y:S04]  /*18360*/  LDL.LU R7, [R1+0x1dd4] ;  /* 0x001dd40001077983 */ /* 0x002f280000300800 */
[----:B------:R-:W4:Y:S04]  /*18370*/  LDL.LU R222, [R1+0x434] ;  /* 0x0004340001de7983 */ /* 0x000f280000300800 */
[----:B------:R1:W-:Y:S04]  /*18380*/  STL [R1+0x94], R5 ;  /* 0x0000940501007387 */ /* 0x0003e80000100800 */
[----:B-1----:R-:W4:Y:S01]  /*18390*/  LDL.LU R5, [R1+0x1dd0] ;  /* 0x001dd00001057983 */ /* 0x002f220000300800 */
[----:B------:R-:W-:-:S04]  /*183a0*/  IMAD.MOV R216, RZ, RZ, -R216 ;  /* 0x000000ffffd87224 */ /* 0x000fc800078e0ad8 */
[C---:B------:R-:W-:Y:S02]  /*183b0*/  IMAD R216, R2.reuse, R216, R219 ;  /* 0x000000d802d87224 */ /* 0x040fe400078e02db */
[----:B------:R-:W1:Y:S01]  /*183c0*/  S2R R219, SR_TID.X ;  /* 0x0000000000db7919 */ /* 0x000e620000002100 */
[C---:B------:R-:W-:Y:S02]  /*183d0*/  ISETP.GT.U32.AND P5, PT, R2.reuse, R220, PT ;  /* 0x000000dc0200720c */ /* 0x040fe40003fa4070 */
[----:B------:R-:W-:-:S11]  /*183e0*/  ISETP.GT.U32.AND P0, PT, R2, R216, PT ;  /* 0x000000d80200720c */ /* 0x000fd60003f04070 */
[--C-:B------:R-:W-:Y:S02]  /*183f0*/  @!P5 IMAD.IADD R220, R220, 0x1, -R2.reuse ;  /* 0x00000001dcdcd824 */ /* 0x100fe400078e0a02 */
[----:B------:R-:W-:Y:S01]  /*18400*/  @!P0 IMAD.IADD R216, R216, 0x1, -R2 ;  /* 0x00000001d8d88824 */ /* 0x000fe200078e0a02 */
[C---:B------:R-:W-:Y:S02]  /*18410*/  ISETP.GT.U32.AND P0, PT, R2.reuse, R218, PT ;  /* 0x000000da0200720c */ /* 0x040fe40003f04070 */
[C---:B------:R-:W-:Y:S02]  /*18420*/  ISETP.GT.U32.AND P5, PT, R2.reuse, R3, PT ;  /* 0x000000030200720c */ /* 0x040fe40003fa4070 */
[----:B------:R-:W-:Y:S01]  /*18430*/  ISETP.GT.U32.AND P3, PT, R2, R220, PT ;  /* 0x000000dc0200720c */ /* 0x000fe20003f64070 */
[----:B------:R-:W-:-:S08]  /*18440*/  VIADD R221, R0, 0x2 ;  /* 0x0000000200dd7836 */ /* 0x000fd00000000000 */
[--C-:B------:R-:W-:Y:S01]  /*18450*/  @!P0 IMAD.IADD R218, R218, 0x1, -R2.reuse ;  /* 0x00000001dada8824 */ /* 0x100fe200078e0a02 */
[----:B-1----:R-:W-:Y:S01]  /*18460*/  LOP3.LUT R4, R219, 0x7f, RZ, 0xc0, !PT ;  /* 0x0000007fdb047812 */ /* 0x002fe200078ec0ff */
[--C-:B------:R-:W-:Y:S02]  /*18470*/  @!P5 IMAD.IADD R3, R3, 0x1, -R2.reuse ;  /* 0x000000010303d824 */ /* 0x100fe400078e0a02 */
[----:B------:R-:W-:Y:S01]  /*18480*/  VIADD R219, R0, 0x3 ;  /* 0x0000000300db7836 */ /* 0x000fe20000000000 */
[----:B------:R1:W-:Y:S01]  /*18490*/  STL [R1+0x90], R218 ;  /* 0x000090da01007387 */ /* 0x0003e20000100800 */
[----:B------:R-:W-:Y:S01]  /*184a0*/  IMAD R223, R4, UR15, RZ ;  /* 0x0000000f04df7c24 */ /* 0x000fe2000f8e02ff */
[----:B------:R-:W-:Y:S02]  /*184b0*/  ISETP.GE.AND P1, PT, R221, RZ, PT ;  /* 0x000000ffdd00720c */ /* 0x000fe40003f26270 */
[----:B------:R-:W-:Y:S01]  /*184c0*/  ISETP.GE.AND P0, PT, R219, RZ, PT ;  /* 0x000000ffdb00720c */ /* 0x000fe20003f06270 */
[----:B------:R-:W-:Y:S01]  /*184d0*/  @!P3 IMAD.IADD R220, R220, 0x1, -R2 ;  /* 0x00000001dcdcb824 */ /* 0x000fe200078e0a02 */
[----:B-1----:R-:W4:Y:S04]  /*184e0*/  LDL.LU R218, [R1+0x438] ;  /* 0x0004380001da7983 */ /* 0x002f280000300800 */
[----:B------:R1:W-:Y:S01]  /*184f0*/  STL [R1+0x8c], R3 ;  /* 0x00008c0301007387 */ /* 0x0003e20000100800 */
[----:B------:R-:W-:-:S03]  /*18500*/  ISETP.GE.AND P5, PT, R0, RZ, PT ;  /* 0x000000ff0000720c */ /* 0x000fc60003fa6270 */
[----:B-1----:R-:W4:Y:S04]  /*18510*/  LDL.LU R3, [R1+0x1dcc] ;  /* 0x001dcc0001037983 */ /* 0x002f280000300800 */
[----:B------:R-:W4:Y:S04]  /*18520*/  LDL.LU R219, [R1+0x760] ;  /* 0x0007600001db7983 */ /* 0x000f280000300800 */
[----:B------:R-:W4:Y:S04]  /*18530*/  LDL.LU R221, [R1+0x778] ;  /* 0x0007780001dd7983 */ /* 0x000f280000300800 */
[----:B------:R1:W-:Y:S02]  /*18540*/  STL [R1+0x1920], R0 ;  /* 0x0019200001007387 */ /* 0x0003e40000100800 */
[----:B-1----:R-:W-:Y:S01]  /*18550*/  IMAD.MOV.U32 R0, RZ, RZ, R6 ;  /* 0x000000ffff007224 */ /* 0x002fe200078e0006 */
[----:B--2---:R-:W-:-:S13]  /*18560*/  ISETP.GT.U32.AND P2, PT, R2, R247, PT ;  /* 0x000000f70200720c */ /* 0x004fda0003f44070 */
[----:B------:R-:W-:Y:S01]  /*18570*/  @!P2 IMAD.IADD R247, R247, 0x1, -R2 ;  /* 0x00000001f7f7a824 */ /* 0x000fe200078e0a02 */
[----:B------:R-:W-:-:S04]  /*18580*/  ISETP.GT.U32.AND P2, PT, R2, R216, PT ;  /* 0x000000d80200720c */ /* 0x000fc80003f44070 */
[----:B------:R-:W-:-:S09]  /*18590*/  ISETP.GT.U32.AND P6, PT, R2, R247, PT ;  /* 0x000000f70200720c */ /* 0x000fd20003fc4070 */
[--C-:B------:R-:W-:Y:S01]  /*185a0*/  @!P2 IMAD.IADD R216, R216, 0x1, -R2.reuse ;  /* 0x00000001d8d8a824 */ /* 0x100fe200078e0a02 */
[----:B------:R-:W-:Y:S02]  /*185b0*/  LEA R4, P2, R223, UR22, 0x2 ;  /* 0x00000016df047c11 */ /* 0x000fe4000f8410ff */
[----:B---3--:R-:W-:Y:S02]  /*185c0*/  ISETP.GE.AND P3, PT, R217, RZ, PT ;  /* 0x000000ffd900720c */ /* 0x008fe40003f66270 */
[----:B------:R1:W-:Y:S01]  /*185d0*/  STL [R1+0x88], R216 ;  /* 0x000088d801007387 */ /* 0x0003e20000100800 */
[----:B------:R-:W-:Y:S01]  /*185e0*/  @!P6 IMAD.IADD R247, R247, 0x1, -R2 ;  /* 0x00000001f7f7e824 */ /* 0x000fe200078e0a02 */
[----:B------:R-:W-:Y:S01]  /*185f0*/  LEA.HI.X.SX32 R2, R223, UR23, 0x2, P2 ;  /* 0x00000017df027c11 */ /* 0x000fe200090f16ff */
[----:B----4-:R-:W-:Y:S01]  /*18600*/  IMAD R224, R5, UR5, RZ ;  /* 0x0000000505e07c24 */ /* 0x010fe2000f8e02ff */
[----:B-1----:R-:W2:Y:S01]  /*18610*/  LDL.LU R216, [R1+0x77c] ;  /* 0x00077c0001d87983 */ /* 0x002ea20000300800 */
[----:B------:R-:W-:Y:S01]  /*18620*/  ISETP.GE.AND P2, PT, R222, RZ, PT ;  /* 0x000000ffde00720c */ /* 0x000fe20003f46270 */
[----:B------:R-:W-:Y:S01]  /*18630*/  @!P5 IMAD.MOV R0, RZ, RZ, -R0 ;  /* 0x000000ffff00d224 */ /* 0x000fe200078e0a00 */
[----:B------:R-:W1:Y:S01]  /*18640*/  LDCU UR22, c[0x0][0x3b0] ;  /* 0x00007600ff1677ac */ /* 0x000e620008000800 */
[C---:B------:R-:W-:Y:S01]  /*18650*/  LEA R5, P6, R224.reuse, UR20, 0x2 ;  /* 0x00000014e0057c11 */ /* 0x040fe2000f8c10ff */
[----:B------:R-:W-:Y:S01]  /*18660*/  STL [R1+0x1a10], R4 ;  /* 0x001a100401007387 */ /* 0x000fe20000100800 */
[----:B------:R-:W3:Y:S03]  /*18670*/  LDCU UR20, c[0x0][0x3b0] ;  /* 0x00007600ff1477ac */ /* 0x000ee60008000800 */
[----:B------:R4:W-:Y:S01]  /*18680*/  STL [R1+0x80], R220 ;  /* 0x000080dc01007387 */ /* 0x0009e20000100800 */
[----:B------:R-:W-:Y:S01]  /*18690*/  LEA.HI.X.SX32 R6, R224, UR21, 0x2, P6 ;  /* 0x00000015e0067c11 */ /* 0x000fe2000b0f16ff */
[----:B------:R-:W1:Y:S01]  /*186a0*/  LDCU UR21, c[0x0][0x3b0] ;  /* 0x00007600ff1577ac */ /* 0x000e620008000800 */
[----:B------:R-:W1:Y:S01]  /*186b0*/  LDCU UR23, c[0x0][0x3b0] ;  /* 0x00007600ff1777ac */ /* 0x000e620008000800 */
[----:B----4-:R-:W4:Y:S01]  /*186c0*/  LDL.LU R220, [R1+0x784] ;  /* 0x0007840001dc7983 */ /* 0x010f220000300800 */
[----:B------:R-:W1:Y:S03]  /*186d0*/  LDCU UR5, c[0x0][0x3b0] ;  /* 0x00007600ff0577ac */ /* 0x000e660008000800 */
[----:B------:R-:W-:Y:S04]  /*186e0*/  STL [R1+0x1a58], R247 ;  /* 0x001a58f701007387 */ /* 0x000fe80000100800 */
[----:B------:R-:W-:Y:S04]  /*186f0*/  STL [R1+0x1a14], R5 ;  /* 0x001a140501007387 */ /* 0x000fe80000100800 */
[----:B------:R-:W2:Y:S04]  /*18700*/  LDL.LU R217, [R1+0x78c] ;  /* 0x00078c0001d97983 */ /* 0x000ea80000300800 */
[----:B------:R-:W2:Y:S04]  /*18710*/  LDL.LU R223, [R1+0x794] ;  /* 0x0007940001df7983 */ /* 0x000ea80000300800 */
[----:B------:R1:W-:Y:S04]  /*18720*/  STL [R1+0x1a18], R2 ;  /* 0x001a180201007387 */ /* 0x0003e80000100800 */
[----:B------:R-:W-:Y:S04]  /*18730*/  STL [R1+0x1a60], R6 ;  /* 0x001a600601007387 */ /* 0x000fe80000100800 */
[----:B------:R-:W2:Y:S04]  /*18740*/  LDL.LU R222, [R1+0x7b4] ;  /* 0x0007b40001de7983 */ /* 0x000ea80000300800 */
[----:B-1----:R-:W2:Y:S01]  /*18750*/  LDL.LU R2, [R1+0x418] ;  /* 0x0004180001027983 */ /* 0x002ea20000300800 */
[----:B------:R-:W-:-:S03]  /*18760*/  ISETP.GE.AND P5, PT, R218, RZ, PT ;  /* 0x000000ffda00720c */ /* 0x000fc60003fa6270 */
[----:B------:R-:W3:Y:S04]  /*18770*/  LDL.LU R218, [R1+0x7b8] ;  /* 0x0007b80001da7983 */ /* 0x000ee80000300800 */
[----:B------:R1:W-:Y:S04]  /*18780*/  STL [R1+0x444], R0 ;  /* 0x0004440001007387 */ /* 0x0003e80000100800 */
[----:B-1----:R-:W3:Y:S01]  /*18790*/  LDL.LU R0, [R1+0x414] ;  /* 0x0004140001007983 */ /* 0x002ee20000300800 */
[----:B--2---:R-:W-:Y:S01]  /*187a0*/  @!P4 IMAD.MOV R2, RZ, RZ, -R2 ;  /* 0x000000ffff02c224 */ /* 0x004fe200078e0a02 */
[----:B------:R-:W-:-:S02]  /*187b0*/  ISETP.GE.AND P4, PT, R219, RZ, PT ;  /* 0x000000ffdb00720c */ /* 0x000fc40003f86270 */
[----:B------:R-:W2:Y:S04]  /*187c0*/  LDL.LU R219, [R1+0x7bc] ;  /* 0x0007bc0001db7983 */ /* 0x000ea80000300800 */
[----:B------:R1:W-:Y:S04]  /*187d0*/  STL [R1+0x440], R2 ;  /* 0x0004400201007387 */ /* 0x0003e80000100800 */
[----:B-1----:R-:W2:Y:S01]  /*187e0*/  LDL.LU R2, [R1+0x410] ;  /* 0x0004100001027983 */ /* 0x002ea20000300800 */
[----:B---3--:R-:W-:Y:S01]  /*187f0*/  @!P1 IMAD.MOV R0, RZ, RZ, -R0 ;  /* 0x000000ffff009224 */ /* 0x008fe200078e0a00 */
[----:B------:R-:W-:-:S02]  /*18800*/  ISETP.GE.AND P1, PT, R221, RZ, PT ;  /* 0x000000ffdd00720c */ /* 0x000fc40003f26270 */
        /* <DEDUP_REMOVED lines=9> */
[----:B----4-:R-:W-:-:S02]  /*188a0*/  ISETP.GE.AND P3, PT, R220, RZ, PT ;  /* 0x000000ffdc00720c */ /* 0x010fc40003f66270 */
[----:B------:R-:W3:Y:S04]  /*188b0*/  LDL.LU R220, [R1+0x7ec] ;  /* 0x0007ec0001dc7983 */ /* 0x000ee80000300800 */
[----:B------:R1:W-:Y:S04]  /*188c0*/  STL [R1+0x434], R0 ;  /* 0x0004340001007387 */ /* 0x0003e80000100800 */
[----:B-1----:R-:W4:Y:S01]  /*188d0*/  LDL.LU R0, [R1+0x404] ;  /* 0x0004040001007983 */ /* 0x002f220000300800 */
[----:B--2---:R-:W-:Y:S01]  /*188e0*/  @!P2 IMAD.MOV R2, RZ, RZ, -R2 ;  /* 0x000000ffff02a224 */ /* 0x004fe200078e0a02 */
[----:B------:R-:W-:-:S02]  /*188f0*/  ISETP.GE.AND P2, PT, R217, RZ, PT ;  /* 0x000000ffd900720c */ /* 0x000fc40003f46270 */
[----:B------:R-:W2:Y:S04]  /*18900*/  LDL.LU R217, [R1+0x7f4] ;  /* 0x0007f40001d97983 */ /* 0x000ea80000300800 */
[----:B------:R1:W-:Y:S04]  /*18910*/  STL [R1+0x430], R2 ;  /* 0x0004300201007387 */ /* 0x0003e80000100800 */
[----:B-1----:R-:W2:Y:S01]  /*18920*/  LDL.LU R2, [R1+0x400] ;  /* 0x0004000001027983 */ /* 0x002ea20000300800 */
[----:B----4-:R-:W-:Y:S01]  /*18930*/  @!P5 IMAD.MOV R0, RZ, RZ, -R0 ;  /* 0x000000ffff00d224 */ /* 0x010fe200078e0a00 */
[----:B------:R-:W-:-:S02]  /*18940*/  ISETP.GE.AND P5, PT, R223, RZ, PT ;  /* 0x000000ffdf00720c */ /* 0x000fc40003fa6270 */
[----:B------:R-:W4:Y:S04]  /*18950*/  LDL.LU R223, [R1+0x7f8] ;  /* 0x0007f80001df7983 */ /* 0x000f280000300800 */
        /* <DEDUP_REMOVED lines=619> */
[----:B------:R-:W3:Y:S04]  /*1b010*/  LDL R221, [R1+0xbb0] ;  /* 0x000bb00001dd7983 */ /* 0x000ee80000100800 */
        /* <DEDUP_REMOVED lines=317> */
[----:B---3--:R-:W-:-:S03]  /*1c3f0*/  @!P1 IMAD.MOV R0, RZ, RZ, -R0 ;  /* 0x000000ffff009224 */ /* 0x008fc600078e0a00 */
[----:B------:R-:W3:Y:S04]  /*1c400*/  LDL.LU R224, [R1+0xa18] ;  /* 0x000a180001e07983 */ /* 0x000ee80000300800 */
[----:B------:R1:W-:Y:S01]  /*1c410*/  STL [R1+0x114], R0 ;  /* 0x0001140001007387 */ /* 0x0003e20000100800 */
[----:B----4-:R-:W-:-:S03]  /*1c420*/  ISETP.GE.AND P1, PT, R221, RZ, PT ;  /* 0x000000ffdd00720c */ /* 0x010fc60003f26270 */
[----:B-1----:R-:W4:Y:S04]  /*1c430*/  LDL.LU R0, [R1+0x10c] ;  /* 0x00010c0001007983 */ /* 0x002f280000300800 */
[----:B------:R-:W3:Y:S01]  /*1c440*/  LDL.LU R221, [R1+0xa1c] ;  /* 0x000a1c0001dd7983 */ /* 0x000ee20000300800 */
[----:B--2---:R-:W-:Y:S01]  /*1c450*/  @!P0 IMAD.MOV R2, RZ, RZ, -R2 ;  /* 0x000000ffff028224 */ /* 0x004fe200078e0a02 */
[----:B------:R-:W-:Y:S02]  /*1c460*/  ISETP.GE.AND P0, PT, R216, RZ, PT ;  /* 0x000000ffd800720c */ /* 0x000fe40003f06270 */
[----:B------:R-:W2:Y:S04]  /*1c470*/  LDL.LU R216, [R1+0x108] ;  /* 0x0001080001d87983 */ /* 0x000ea80000300800 */
[----:B------:R-:W-:Y:S01]  /*1c480*/  STL [R1+0x110], R2 ;  /* 0x0001100201007387 */ /* 0x000fe20000100800 */
        /* <DEDUP_REMOVED lines=8> */
[----:B------:R-:W2:Y:S01]  /*1c510*/  LDL.LU R2, [R1+0x100] ;  /* 0x0001000001027983 */ /* 0x000ea20000300800 */
[----:B---3--:R-:W-:Y:S01]  /*1c520*/  @!P5 IMAD.MOV R0, RZ, RZ, -R0 ;  /* 0x000000ffff00d224 */ /* 0x008fe200078e0a00 */
[----:B------:R-:W-:Y:S02]  /*1c530*/  ISETP.GE.AND P5, PT, R223, RZ, PT ;  /* 0x000000ffdf00720c */ /* 0x000fe40003fa6270 */
        /* <DEDUP_REMOVED lines=18> */
[----:B---3--:R-:W-:-:S05]  /*1c660*/  @!P3 IMAD.MOV R0, RZ, RZ, -R0 ;  /* 0x000000ffff00b224 */ /* 0x008fca00078e0a00 */
[----:B------:R1:W-:Y:S04]  /*1c670*/  STL [R1+0xf4], R0 ;  /* 0x0000f40001007387 */ /* 0x0003e80000100800 */
[----:B-1----:R-:W3:Y:S04]  /*1c680*/  LDL.LU R0, [R1+0xec] ;  /* 0x0000ec0001007983 */ /* 0x002ee80000300800 */
[----:B------:R-:W4:Y:S01]  /*1c690*/  LDL.LU R225, [R1+0x9c0] ;  /* 0x0009c00001e17983 */ /* 0x000f220000300800 */
[----:B--2---:R-:W-:-:S05]  /*1c6a0*/  @!P2 IMAD.MOV R2, RZ, RZ, -R2 ;  /* 0x000000ffff02a224 */ /* 0x004fca00078e0a02 */
[----:B------:R1:W-:Y:S04]  /*1c6b0*/  STL [R1+0xf0], R2 ;  /* 0x0000f00201007387 */ /* 0x0003e80000100800 */
[----:B-1----:R-:W2:Y:S01]  /*1c6c0*/  LDL.LU R2, [R1+0xe8] ;  /* 0x0000e80001027983 */ /* 0x002ea20000300800 */
[----:B------:R-:W-:-:S03]  /*1c6d0*/  ISETP.GE.AND P3, PT, R224, RZ, PT ;  /* 0x000000ffe000720c */ /* 0x000fc60003f66270 */
[----:B------:R-:W2:Y:S01]  /*1c6e0*/  LDL.LU R224, [R1+0x9c4] ;  /* 0x0009c40001e07983 */ /* 0x000ea20000300800 */
[----:B------:R-:W-:Y:S01]  /*1c6f0*/  ISETP.GE.AND P2, PT, R221, RZ, PT ;  /* 0x000000ffdd00720c */ /* 0x000fe20003f46270 */
[----:B---3--:R-:W-:Y:S01]  /*1c700*/  @!P5 IMAD.MOV R0, RZ, RZ, -R0 ;  /* 0x000000ffff00d224 */ /* 0x008fe200078e0a00 */
[----:B----4-:R-:W-:-:S04]  /*1c710*/  ISETP.GE.AND P5, PT, R220, RZ, PT ;  /* 0x000000ffdc00720c */ /* 0x010fc80003fa6270 */
[----:B------:R1:W-:Y:S04]  /*1c720*/  STL [R1+0xec], R0 ;  /* 0x0000ec0001007387 */ /* 0x0003e80000100800 */
[----:B-1----:R-:W3:Y:S04]  /*1c730*/  LDL.LU R0, [R1+0xe4] ;  /* 0x0000e40001007983 */ /* 0x002ee80000300800 */
[----:B------:R-:W4:Y:S01]  /*1c740*/  LDL.LU R220, [R1+0x9c8] ;  /* 0x0009c80001dc7983 */ /* 0x000f220000300800 */
[----:B--2---:R-:W-:Y:S01]  /*1c750*/  @!P4 IMAD.MOV R2, RZ, RZ, -R2 ;  /* 0x000000ffff02c224 */ /* 0x004fe200078e0a02 */
[----:B------:R-:W-:-:S02]  /*1c760*/  ISETP.GE.AND P4, PT, R217, RZ, PT ;  /* 0x000000ffd900720c */ /* 0x000fc40003f86270 */
[----:B------:R-:W2:Y:S04]  /*1c770*/  LDL.LU R217, [R1+0xe0] ;  /* 0x0000e00001d97983 */ /* 0x000ea80000300800 */
[----:B------:R1:W-:Y:S04]  /*1c780*/  STL [R1+0xe8], R2 ;  /* 0x0000e80201007387 */ /* 0x0003e80000100800 */
[----:B------:R-:W4:Y:S04]  /*1c790*/  LDL.LU R221, [R1+0x9d0] ;  /* 0x0009d00001dd7983 */ /* 0x000f280000300800 */
[----:B-1----:R-:W4:Y:S01]  /*1c7a0*/  LDL.LU R2, [R1+0xdc] ;  /* 0x0000dc0001027983 */ /* 0x002f220000300800 */
[----:B---3--:R-:W-:-:S05]  /*1c7b0*/  @!P1 IMAD.MOV R0, RZ, RZ, -R0 ;  /* 0x000000ffff009224 */ /* 0x008fca00078e0a00 */
[----:B------:R1:W-:Y:S01]  /*1c7c0*/  STL [R1+0xe4], R0 ;  /* 0x0000e40001007387 */ /* 0x0003e20000100800 */
[----:B--2---:R-:W-:-:S05]  /*1c7d0*/  @!P0 IMAD.MOV R217, RZ, RZ, -R217 ;  /* 0x000000ffffd98224 */ /* 0x004fca00078e0ad9 */
[----:B------:R-:W-:Y:S04]  /*1c7e0*/  STL [R1+0x1ab8], R217 ;  /* 0x001ab8d901007387 */ /* 0x000fe80000100800 */
[----:B------:R-:W2:Y:S04]  /*1c7f0*/  LDL.LU R227, [R1+0x9a8] ;  /* 0x0009a80001e37983 */ /* 0x000ea80000300800 */
[----:B-1----:R-:W3:Y:S01]  /*1c800*/  LDL.LU R0, [R1+0xd8] ;  /* 0x0000d80001007983 */ /* 0x002ee20000300800 */
[----:B----4-:R-:W-:Y:S01]  /*1c810*/  @!P3 IMAD.MOV R2, RZ, RZ, -R2 ;  /* 0x000000ffff02b224 */ /* 0x010fe200078e0a02 */
[----:B------:R-:W-:-:S02]  /*1c820*/  ISETP.GE.AND P3, PT, R218, RZ, PT ;  /* 0x000000ffda00720c */ /* 0x000fc40003f66270 */
[----:B------:R-:W4:Y:S04]  /*1c830*/  LDL.LU R226, [R1+0x9ac] ;  /* 0x0009ac0001e27983 */ /* 0x000f280000300800 */
[----:B------:R-:W2:Y:S01]  /*1c840*/  LDL.LU R218, [R1+0xd4] ;  /* 0x0000d40001da7983 */ /* 0x000ea20000300800 */
[----:B------:R-:W-:-:S03]  /*1c850*/  ISETP.GE.AND P0, PT, R222, RZ, PT ;  /* 0x000000ffde00720c */ /* 0x000fc60003f06270 */
[----:B------:R1:W-:Y:S04]  /*1c860*/  STL [R1+0xdc], R2 ;  /* 0x0000dc0201007387 */ /* 0x0003e80000100800 */
[----:B------:R-:W4:Y:S01]  /*1c870*/  LDL.LU R222, [R1+0x9b0] ;  /* 0x0009b00001de7983 */ /* 0x000f220000300800 */
[----:B------:R-:W-:Y:S01]  /*1c880*/  ISETP.GE.AND P1, PT, R223, RZ, PT ;  /* 0x000000ffdf00720c */ /* 0x000fe20003f26270 */
[----:B---3--:R-:W-:Y:S01]  /*1c890*/  @!P2 IMAD.MOV R0, RZ, RZ, -R0 ;  /* 0x000000ffff00a224 */ /* 0x008fe200078e0a00 */
[----:B------:R-:W-:Y:S02]  /*1c8a0*/  ISETP.GE.AND P2, PT, R219, RZ, PT ;  /* 0x000000ffdb00720c */ /* 0x000fe40003f46270 */
[----:B------:R-:W3:Y:S01]  /*1c8b0*/  LDL.LU R219, [R1+0xd0] ;  /* 0x0000d00001db7983 */ /* 0x000ee20000300800 */
[----:B--2---:R-:W-:-:S03]  /*1c8c0*/  @!P5 IMAD.MOV R218, RZ, RZ, -R218 ;  /* 0x000000ffffdad224 */ /* 0x004fc600078e0ada */
[----:B------:R2:W-:Y:S04]  /*1c8d0*/  STL [R1+0xd8], R0 ;  /* 0x0000d80001007387 */ /* 0x0005e80000100800 */
[----:B------:R-:W2:Y:S04]  /*1c8e0*/  LDL.LU R223, [R1+0x9b4] ;  /* 0x0009b40001df7983 */ /* 0x000ea80000300800 */
[----:B------:R-:W-:Y:S04]  /*1c8f0*/  STL [R1+0x1abc], R218 ;  /* 0x001abcda01007387 */ /* 0x000fe80000100800 */
[----:B-1----:R-:W4:Y:S01]  /*1c900*/  LDL.LU R2, [R1+0xcc] ;  /* 0x0000cc0001027983 */ /* 0x002f220000300800 */
[----:B---3--:R-:W-:-:S05]  /*1c910*/  @!P4 IMAD.MOV R219, RZ, RZ, -R219 ;  /* 0x000000ffffdbc224 */ /* 0x008fca00078e0adb */
[----:B------:R-:W-:Y:S04]  /*1c920*/  STL [R1+0x1ac0], R219 ;  /* 0x001ac0db01007387 */ /* 0x000fe80000100800 */
[----:B------:R-:W3:Y:S04]  /*1c930*/  LDL.LU R231, [R1+0x9b8] ;  /* 0x0009b80001e77983 */ /* 0x000ee80000300800 */
[----:B--2---:R-:W2:Y:S04]  /*1c940*/  LDL.LU R0, [R1+0xc8] ;  /* 0x0000c80001007983 */ /* 0x004ea80000300800 */
[----:B------:R-:W3:Y:S01]  /*1c950*/  LDL.LU R228, [R1+0x980] ;  /* 0x0009800001e47983 */ /* 0x000ee20000300800 */
[----:B----4-:R-:W-:Y:S01]  /*1c960*/  @!P1 IMAD.MOV R2, RZ, RZ, -R2 ;  /* 0x000000ffff029224 */ /* 0x010fe200078e0a02 */
[----:B------:R-:W-:-:S02]  /*1c970*/  ISETP.GE.AND P1, PT, R220, RZ, PT ;  /* 0x000000ffdc00720c */ /* 0x000fc40003f26270 */
[----:B------:R-:W4:Y:S01]  /*1c980*/  LDL.LU R220, [R1+0xc4] ;  /* 0x0000c40001dc7983 */ /* 0x000f220000300800 */
[----:B------:R-:W-:-:S03]  /*1c990*/  ISETP.GE.AND P4, PT, R224, RZ, PT ;  /* 0x000000ffe000720c */ /* 0x000fc60003f86270 */
[----:B------:R1:W-:Y:S04]  /*1c9a0*/  STL [R1+0xcc], R2 ;  /* 0x0000cc0201007387 */ /* 0x0003e80000100800 */
[----:B------:R-:W3:Y:S01]  /*1c9b0*/  LDL.LU R224, [R1+0x984] ;  /* 0x0009840001e07983 */ /* 0x000ee20000300800 */
[----:B------:R-:W-:Y:S01]  /*1c9c0*/  ISETP.GE.AND P5, PT, R225, RZ, PT ;  /* 0x000000ffe100720c */ /* 0x000fe20003fa6270 */
[----:B--2---:R-:W-:Y:S01]  /*1c9d0*/  @!P0 IMAD.MOV R0, RZ, RZ, -R0 ;  /* 0x000000ffff008224 */ /* 0x004fe200078e0a00 */
[----:B------:R-:W-:Y:S02]  /*1c9e0*/  ISETP.GE.AND P0, PT, R221, RZ, PT ;  /* 0x000000ffdd00720c */ /* 0x000fe40003f06270 */
[----:B------:R-:W2:Y:S01]  /*1c9f0*/  LDL.LU R221, [R1+0xc0] ;  /* 0x0000c00001dd7983 */ /* 0x000ea20000300800 */
[----:B----4-:R-:W-:-:S03]  /*1ca00*/  @!P3 IMAD.MOV R220, RZ, RZ, -R220 ;  /* 0x000000ffffdcb224 */ /* 0x010fc600078e0adc */
[----:B------:R4:W-:Y:S04]  /*1ca10*/  STL [R1+0xc8], R0 ;  /* 0x0000c80001007387 */ /* 0x0009e80000100800 */
[----:B------:R-:W3:Y:S04]  /*1ca20*/  LDL.LU R225, [R1+0x988] ;  /* 0x0009880001e17983 */ /* 0x000ee80000300800 */
[----:B------:R-:W-:Y:S04]  /*1ca30*/  STL [R1+0x1ac4], R220 ;  /* 0x001ac4dc01007387 */ /* 0x000fe80000100800 */
[----:B-1----:R-:W3:Y:S01]  /*1ca40*/  LDL.LU R2, [R1+0xbc] ;  /* 0x0000bc0001027983 */ /* 0x002ee20000300800 */
[----:B--2---:R-:W-:-:S05]  /*1ca50*/  @!P2 IMAD.MOV R221, RZ, RZ, -R221 ;  /* 0x000000ffffdda224 */ /* 0x004fca00078e0add */
[----:B------:R-:W-:Y:S04]  /*1ca60*/  STL [R1+0x1ac8], R221 ;  /* 0x001ac8dd01007387 */ /* 0x000fe80000100800 */
[----:B------:R-:W2:Y:S04]  /*1ca70*/  LDL.LU R229, [R1+0x98c] ;  /* 0x00098c0001e57983 */ /* 0x000ea80000300800 */
[----:B----4-:R-:W4:Y:S01]  /*1ca80*/  LDL.LU R0, [R1+0xb8] ;  /* 0x0000b80001007983 */ /* 0x010f220000300800 */
[----:B---3--:R-:W-:Y:S01]  /*1ca90*/  @!P5 IMAD.MOV R2, RZ, RZ, -R2 ;  /* 0x000000ffff02d224 */ /* 0x008fe200078e0a02 */
[----:B------:R-:W-:-:S02]  /*1caa0*/  ISETP.GE.AND P5, PT, R222, RZ, PT ;  /* 0x000000ffde00720c */ /* 0x000fc40003fa6270 */
[----:B------:R-:W3:Y:S04]  /*1cab0*/  LDL.LU R222, [R1+0xb4] ;  /* 0x0000b40001de7983 */ /* 0x000ee80000300800 */
[----:B------:R1:W-:Y:S04]  /*1cac0*/  STL [R1+0xbc], R2 ;  /* 0x0000bc0201007387 */ /* 0x0003e80000100800 */
[----:B------:R-:W2:Y:S01]  /*1cad0*/  LDL.LU R230, [R1+0x990] ;  /* 0x0009900001e67983 */ /* 0x000ea20000300800 */
[----:B------:R-:W-:Y:S02]  /*1cae0*/  ISETP.GE.AND P2, PT, R226, RZ, PT ;  /* 0x000000ffe200720c */ /* 0x000fe40003f46270 */
[----:B------:R-:W-:Y:S01]  /*1caf0*/  ISETP.GE.AND P3, PT, R227, RZ, PT ;  /* 0x000000ffe300720c */ /* 0x000fe20003f66270 */
[----:B----4-:R-:W-:Y:S01]  /*1cb00*/  @!P4 IMAD.MOV R0, RZ, RZ, -R0 ;  /* 0x000000ffff00c224 */ /* 0x010fe200078e0a00 */
[----:B------:R-:W-:-:S02]  /*1cb10*/  ISETP.GE.AND P4, PT, R223, RZ, PT ;  /* 0x000000ffdf00720c */ /* 0x000fc40003f86270 */
[----:B------:R-:W4:Y:S01]  /*1cb20*/  LDL.LU R223, [R1+0xb0] ;  /* 0x0000b00001df7983 */ /* 0x000f220000300800 */
[----:B---3--:R-:W-:-:S03]  /*1cb30*/  @!P1 IMAD.MOV R222, RZ, RZ, -R222 ;  /* 0x000000ffffde9224 */ /* 0x008fc600078e0ade */
[----:B------:R3:W-:Y:S04]  /*1cb40*/  STL [R1+0xb8], R0 ;  /* 0x0000b80001007387 */ /* 0x0007e80000100800 */
[----:B------:R-:W2:Y:S04]  /*1cb50*/  LDL.LU R226, [R1+0x960] ;  /* 0x0009600001e27983 */ /* 0x000ea80000300800 */
[----:B------:R-:W2:Y:S04]  /*1cb60*/  LDL.LU R227, [R1+0x968] ;  /* 0x0009680001e37983 */ /* 0x000ea80000300800 */
[----:B------:R-:W-:Y:S04]  /*1cb70*/  STL [R1+0x1acc], R222 ;  /* 0x001accde01007387 */ /* 0x000fe80000100800 */
[----:B-1----:R-:W2:Y:S01]  /*1cb80*/  LDL.LU R2, [R1+0xac] ;  /* 0x0000ac0001027983 */ /* 0x002ea20000300800 */
[----:B------:R-:W-:Y:S01]  /*1cb90*/  ISETP.GE.AND P1, PT, R231, RZ, PT ;  /* 0x000000ffe700720c */ /* 0x000fe20003f26270 */
[----:B----4-:R-:W-:-:S05]  /*1cba0*/  @!P0 IMAD.MOV R223, RZ, RZ, -R223 ;  /* 0x000000ffffdf8224 */ /* 0x010fca00078e0adf */
[----:B------:R-:W-:Y:S04]  /*1cbb0*/  STL [R1+0x1ad0], R223 ;  /* 0x001ad0df01007387 */ /* 0x000fe80000100800 */
[----:B------:R-:W4:Y:S04]  /*1cbc0*/  LDL.LU R232, [R1+0x970] ;  /* 0x0009700001e87983 */ /* 0x000f280000300800 */
[----:B---3--:R-:W3:Y:S04]  /*1cbd0*/  LDL.LU R0, [R1+0xa8] ;  /* 0x0000a80001007983 */ /* 0x008ee80000300800 */
[----:B------:R-:W4:Y:S01]  /*1cbe0*/  LDL.LU R231, [R1+0x978] ;  /* 0x0009780001e77983 */ /* 0x000f220000300800 */
[----:B--2---:R-:W-:Y:S01]  /*1cbf0*/  @!P3 IMAD.MOV R2, RZ, RZ, -R2 ;  /* 0x000000ffff02b224 */ /* 0x004fe200078e0a02 */
[----:B------:R-:W-:-:S02]  /*1cc00*/  ISETP.GE.AND P3, PT, R224, RZ, PT ;  /* 0x000000ffe000720c */ /* 0x000fc40003f66270 */
[----:B------:R-:W2:Y:S04]  /*1cc10*/  LDL.LU R224, [R1+0xa4] ;  /* 0x0000a40001e07983 */ /* 0x000ea80000300800 */
[----:B------:R1:W-:Y:S01]  /*1cc20*/  STL [R1+0xac], R2 ;  /* 0x0000ac0201007387 */ /* 0x0003e20000100800 */
[----:B------:R-:W-:Y:S01]  /*1cc30*/  ISETP.GE.AND P0, PT, R228, RZ, PT ;  /* 0x000000ffe400720c */ /* 0x000fe20003f06270 */
[----:B---3--:R-:W-:Y:S01]  /*1cc40*/  @!P2 IMAD.MOV R0, RZ, RZ, -R0 ;  /* 0x000000ffff00a224 */ /* 0x008fe200078e0a00 */
[----:B------:R-:W-:Y:S02]  /*1cc50*/  ISETP.GE.AND P2, PT, R225, RZ, PT ;  /* 0x000000ffe100720c */ /* 0x000fe40003f46270 */
[----:B------:R-:W3:Y:S04]  /*1cc60*/  LDL.LU R225, [R1+0xa0] ;  /* 0x0000a00001e17983 */ /* 0x000ee80000300800 */
[----:B------:R1:W-:Y:S04]  /*1cc70*/  STL [R1+0xa8], R0 ;  /* 0x0000a80001007387 */ /* 0x0003e80000100800 */
[----:B------:R-:W4:Y:S01]  /*1cc80*/  LDL.LU R228, [R1+0x97c] ;  /* 0x00097c0001e47983 */ /* 0x000f220000300800 */
[----:B--2---:R-:W-:-:S03]  /*1cc90*/  @!P5 IMAD.MOV R224, RZ, RZ, -R224 ;  /* 0x000000ffffe0d224 */ /* 0x004fc600078e0ae0 */
[----:B------:R-:W2:Y:S04]  /*1cca0*/  LDL.LU R235, [R1+0x944] ;  /* 0x0009440001eb7983 */ /* 0x000ea80000300800 */
[----:B------:R-:W-:Y:S04]  /*1ccb0*/  STL [R1+0x1ad4], R224 ;  /* 0x001ad4e001007387 */ /* 0x000fe80000100800 */
[----:B-1----:R-:W2:Y:S01]  /*1ccc0*/  LDL.LU R2, [R1+0x9c] ;  /* 0x00009c0001027983 */ /* 0x002ea20000300800 */
[----:B------:R-:W-:-:S03]  /*1ccd0*/  ISETP.GE.AND P5, PT, R229, RZ, PT ;  /* 0x000000ffe500720c */ /* 0x000fc60003fa6270 */
[----:B------:R-:W4:Y:S01]  /*1cce0*/  LDL.LU R229, [R1+0x948] ;  /* 0x0009480001e57983 */ /* 0x000f220000300800 */
[----:B---3--:R-:W-:-:S05]  /*1ccf0*/  @!P4 IMAD.MOV R225, RZ, RZ, -R225 ;  /* 0x000000ffffe1c224 */ /* 0x008fca00078e0ae1 */
[----:B------:R-:W-:Y:S04]  /*1cd00*/  STL [R1+0x1ad8], R225 ;  /* 0x001ad8e101007387 */ /* 0x000fe80000100800 */
[----:B------:R-:W3:Y:S04]  /*1cd10*/  LDL.LU R0, [R1+0x98] ;  /* 0x0000980001007983 */ /* 0x000ee80000300800 */
        /* <DEDUP_REMOVED lines=10> */
[----:B------:R-:W3:Y:S01]  /*1cdc0*/  LDL.LU R230, [R1+0x950] ;  /* 0x0009500001e67983 */ /* 0x000ee20000300800 */
[----:B--2---:R-:W-:-:S03]  /*1cdd0*/  @!P3 IMAD.MOV R226, RZ, RZ, -R226 ;  /* 0x000000ffffe2b224 */ /* 0x004fc600078e0ae2 */
[----:B------:R-:W2:Y:S04]  /*1cde0*/  LDL.LU R234, [R1+0x954] ;  /* 0x0009540001ea7983 */ /* 0x000ea80000300800 */
[----:B------:R-:W-:Y:S04]  /*1cdf0*/  STL [R1+0x1adc], R226 ;  /* 0x001adce201007387 */ /* 0x000fe80000100800 */
[----:B-1----:R-:W2:Y:S01]  /*1ce00*/  LDL.LU R2, [R1+0x74] ;  /* 0x0000740001027983 */ /* 0x002ea20000300800 */
[----:B----4-:R-:W-:Y:S01]  /*1ce10*/  ISETP.GE.AND P3, PT, R232, RZ, PT ;  /* 0x000000ffe800720c */ /* 0x010fe20003f66270 */
[----:B---3--:R-:W-:Y:S01]  /*1ce20*/  @!P2 IMAD.MOV R227, RZ, RZ, -R227 ;  /* 0x000000ffffe3a224 */ /* 0x008fe200078e0ae3 */
[----:B------:R-:W-:-:S04]  /*1ce30*/  ISETP.GE.AND P2, PT, R231, RZ, PT ;  /* 0x000000ffe700720c */ /* 0x000fc80003f46270 */
[----:B------:R-:W-:Y:S04]  /*1ce40*/  STL [R1+0x1ae0], R227 ;  /* 0x001ae0e301007387 */ /* 0x000fe80000100800 */
[----:B------:R-:W3:Y:S04]  /*1ce50*/  LDL.LU R231, [R1+0x91c] ;  /* 0x00091c0001e77983 */ /* 0x000ee80000300800 */
[----:B------:R-:W4:Y:S04]  /*1ce60*/  LDL.LU R0, [R1+0x70] ;  /* 0x0000700001007983 */ /* 0x000f280000300800 */
[----:B------:R-:W3:Y:S01]  /*1ce70*/  LDL.LU R232, [R1+0x920] ;  /* 0x0009200001e87983 */ /* 0x000ee20000300800 */
[----:B--2---:R-:W-:Y:S01]  /*1ce80*/  @!P5 IMAD.MOV R2, RZ, RZ, -R2 ;  /* 0x000000ffff02d224 */ /* 0x004fe200078e0a02 */
[----:B------:R-:W-:-:S02]  /*1ce90*/  ISETP.GE.AND P5, PT, R228, RZ, PT ;  /* 0x000000ffe400720c */ /* 0x000fc40003fa6270 */
[----:B------:R-:W2:Y:S04]  /*1cea0*/  LDL.LU R228, [R1+0x6c] ;  /* 0x00006c0001e47983 */ /* 0x000ea80000300800 */
[----:B------:R-:W-:Y:S01]  /*1ceb0*/  STL [R1+0x74], R2 ;  /* 0x0000740201007387 */ /* 0x000fe20000100800 */
[----:B----4-:R-:W-:-:S05]  /*1cec0*/  @!P4 IMAD.MOV R0, RZ, RZ, -R0 ;  /* 0x000000ffff00c224 */ /* 0x010fca00078e0a00 */
[----:B------:R1:W-:Y:S01]  /*1ced0*/  STL [R1+0x70], R0 ;  /* 0x0000700001007387 */ /* 0x0003e20000100800 */
[----:B--2---:R-:W-:Y:S01]  /*1cee0*/  @!P1 IMAD.MOV R228, RZ, RZ, -R228 ;  /* 0x000000ffffe49224 */ /* 0x004fe200078e0ae4 */
[----:B------:R-:W-:Y:S02]  /*1cef0*/  ISETP.GE.AND P1, PT, R229, RZ, PT ;  /* 0x000000ffe500720c */ /* 0x000fe40003f26270 */
[----:B-1----:R-:W2:Y:S04]  /*1cf00*/  LDL.LU R0, [R1+0x68] ;  /* 0x0000680001007983 */ /* 0x002ea80000300800 */
[----:B------:R-:W4:Y:S04]  /*1cf10*/  LDL.LU R236, [R1+0x924] ;  /* 0x0009240001ec7983 */ /* 0x000f280000300800 */
[----:B------:R-:W-:Y:S04]  /*1cf20*/  STL [R1+0x1ae4], R228 ;  /* 0x001ae4e401007387 */ /* 0x000fe80000100800 */
[----:B------:R-:W3:Y:S04]  /*1cf30*/  LDL.LU R229, [R1+0x64] ;  /* 0x0000640001e57983 */ /* 0x000ee80000300800 */
[----:B------:R-:W4:Y:S01]  /*1cf40*/  LDL.LU R240, [R1+0x928] ;  /* 0x0009280001f07983 */ /* 0x000f220000300800 */
[----:B--2---:R-:W-:Y:S01]  /*1cf50*/  @!P0 IMAD.MOV R0, RZ, RZ, -R0 ;  /* 0x000000ffff008224 */ /* 0x004fe200078e0a00 */
[----:B------:R-:W-:-:S04]  /*1cf60*/  ISETP.GE.AND P0, PT, R233, RZ, PT ;  /* 0x000000ffe900720c */ /* 0x000fc80003f06270 */
[----:B------:R1:W-:Y:S01]  /*1cf70*/  STL [R1+0x68], R0 ;  /* 0x0000680001007387 */ /* 0x0003e20000100800 */
[----:B---3--:R-:W-:-:S03]  /*1cf80*/  @!P3 IMAD.MOV R229, RZ, RZ, -R229 ;  /* 0x000000ffffe5b224 */ /* 0x008fc600078e0ae5 */
[----:B-1----:R-:W2:Y:S01]  /*1cf90*/  LDL.LU R0, [R1+0x60] ;  /* 0x0000600001007983 */ /* 0x002ea20000300800 */
[----:B------:R-:W-:-:S03]  /*1cfa0*/  ISETP.GE.AND P3, PT, R230, RZ, PT ;  /* 0x000000ffe600720c */ /* 0x000fc60003f66270 */
[----:B------:R-:W3:Y:S04]  /*1cfb0*/  LDL.LU R233, [R1+0x930] ;  /* 0x0009300001e97983 */ /* 0x000ee80000300800 */
[----:B------:R-:W3:Y:S04]  /*1cfc0*/  LDL.LU R237, [R1+0x908] ;  /* 0x0009080001ed7983 */ /* 0x000ee80000300800 */
[----:B------:R-:W-:Y:S04]  /*1cfd0*/  STL [R1+0x1ae8], R229 ;  /* 0x001ae8e501007387 */ /* 0x000fe80000100800 */
[----:B------:R-:W3:Y:S01]  /*1cfe0*/  LDL.LU R230, [R1+0x5c] ;  /* 0x00005c0001e67983 */ /* 0x000ee20000300800 */
[----:B--2---:R-:W-:Y:S01]  /*1cff0*/  @!P2 IMAD.MOV R0, RZ, RZ, -R0 ;  /* 0x000000ffff00a224 */ /* 0x004fe200078e0a00 */
[----:B------:R-:W-:-:S02]  /*1d000*/  ISETP.GE.AND P2, PT, R234, RZ, PT ;  /* 0x000000ffea00720c */ /* 0x000fc40003f46270 */
[----:B------:R-:W2:Y:S04]  /*1d010*/  LDL.LU R234, [R1+0x90c] ;  /* 0x00090c0001ea7983 */ /* 0x000ea80000300800 */
[----:B------:R1:W-:Y:S01]  /*1d020*/  STL [R1+0x60], R0 ;  /* 0x0000600001007387 */ /* 0x0003e20000100800 */
[----:B---3--:R-:W-:-:S03]  /*1d030*/  @!P5 IMAD.MOV R230, RZ, RZ, -R230 ;  /* 0x000000ffffe6d224 */ /* 0x008fc600078e0ae6 */
[----:B-1----:R-:W3:Y:S01]  /*1d040*/  LDL.LU R0, [R1+0x58] ;  /* 0x0000580001007983 */ /* 0x002ee20000300800 */
[----:B------:R-:W-:-:S03]  /*1d050*/  ISETP.GE.AND P5, PT, R231, RZ, PT ;  /* 0x000000ffe700720c */ /* 0x000fc60003fa6270 */
[----:B------:R-:W2:Y:S04]  /*1d060*/  LDL.LU R238, [R1+0x910] ;  /* 0x0009100001ee7983 */ /* 0x000ea80000300800 */
[----:B------:R-:W-:Y:S04]  /*1d070*/  STL [R1+0x1aec], R230 ;  /* 0x001aece601007387 */ /* 0x000fe80000100800 */
[----:B------:R-:W2:Y:S01]  /*1d080*/  LDL.LU R231, [R1+0x54] ;  /* 0x0000540001e77983 */ /* 0x000ea20000300800 */
[----:B------:R-:W-:-:S03]  /*1d090*/  ISETP.GE.AND P4, PT, R235, RZ, PT ;  /* 0x000000ffeb00720c */ /* 0x000fc60003f86270 */
[----:B------:R-:W4:Y:S10]  /*1d0a0*/  LDL.LU R235, [R1+0x914] ;  /* 0x0009140001eb7983 */ /* 0x000f340000300800 */
[----:B---3--:R-:W-:Y:S01]  /*1d0b0*/  @!P4 IMAD.MOV R0, RZ, RZ, -R0 ;  /* 0x000000ffff00c224 */ /* 0x008fe200078e0a00 */
[----:B------:R-:W-:-:S02]  /*1d0c0*/  ISETP.GE.AND P4, PT, R232, RZ, PT ;  /* 0x000000ffe800720c */ /* 0x000fc40003f86270 */
[----:B------:R-:W3:Y:S04]  /*1d0d0*/  LDL.LU R232, [R1+0x50] ;  /* 0x0000500001e87983 */ /* 0x000ee80000300800 */
[----:B------:R1:W-:Y:S04]  /*1d0e0*/  STL [R1+0x58], R0 ;  /* 0x0000580001007387 */ /* 0x0003e80000100800 */
[----:B------:R-:W3:Y:S01]  /*1d0f0*/  LDL.LU R239, [R1+0x918] ;  /* 0x0009180001ef7983 */ /* 0x000ee20000300800 */
[----:B--2---:R-:W-:-:S05]  /*1d100*/  @!P1 IMAD.MOV R231, RZ, RZ, -R231 ;  /* 0x000000ffffe79224 */ /* 0x004fca00078e0ae7 */
[----:B------:R-:W-:Y:S04]  /*1d110*/  STL [R1+0x1af0], R231 ;  /* 0x001af0e701007387 */ /* 0x000fe80000100800 */
[----:B------:R-:W2:Y:S01]  /*1d120*/  LDL.LU R2, [R1+0x4c] ;  /* 0x00004c0001027983 */ /* 0x000ea20000300800 */
[----:B----4-:R-:W-:-:S03]  /*1d130*/  ISETP.GE.AND P1, PT, R236, RZ, PT ;  /* 0x000000ffec00720c */ /* 0x010fc60003f26270 */
[----:B------:R-:W4:Y:S01]  /*1d140*/  LDL.LU R236, [R1+0x8e0] ;  /* 0x0008e00001ec7983 */ /* 0x000f220000300800 */
[----:B---3--:R-:W-:-:S05]  /*1d150*/  @!P0 IMAD.MOV R232, RZ, RZ, -R232 ;  /* 0x000000ffffe88224 */ /* 0x008fca00078e0ae8 */
[----:B------:R-:W-:Y:S04]  /*1d160*/  STL [R1+0x1af4], R232 ;  /* 0x001af4e801007387 */ /* 0x000fe80000100800 */
[----:B-1----:R-:W3:Y:S04]  /*1d170*/  LDL.LU R0, [R1+0x48] ;  /* 0x0000480001007983 */ /* 0x002ee80000300800 */
[----:B------:R-:W4:Y:S01]  /*1d180*/  LDL.LU R243, [R1+0x8e4] ;  /* 0x0008e40001f37983 */ /* 0x000f220000300800 */
[----:B--2---:R-:W-:Y:S01]  /*1d190*/  @!P3 IMAD.MOV R2, RZ, RZ, -R2 ;  /* 0x000000ffff02b224 */ /* 0x004fe200078e0a02 */
[----:B------:R-:W-:-:S02]  /*1d1a0*/  ISETP.GE.AND P3, PT, R233, RZ, PT ;  /* 0x000000ffe900720c */ /* 0x000fc40003f66270 */
[----:B------:R-:W2:Y:S04]  /*1d1b0*/  LDL.LU R233, [R1+0x44] ;  /* 0x0000440001e97983 */ /* 0x000ea80000300800 */
[----:B------:R-:W-:Y:S01]  /*1d1c0*/  STL [R1+0x4c], R2 ;  /* 0x00004c0201007387 */ /* 0x000fe20000100800 */
[----:B---3--:R-:W-:Y:S01]  /*1d1d0*/  @!P2 IMAD.MOV R0, RZ, RZ, -R0 ;  /* 0x000000ffff00a224 */ /* 0x008fe200078e0a00 */
[----:B------:R-:W-:Y:S02]  /*1d1e0*/  ISETP.GE.AND P2, PT, R237, RZ, PT ;  /* 0x000000ffed00720c */ /* 0x000fe40003f46270 */
[----:B------:R-:W3:Y:S04]  /*1d1f0*/  LDL.LU R237, [R1+0x8e8] ;  /* 0x0008e80001ed7983 */ /* 0x000ee80000300800 */
[----:B------:R1:W-:Y:S01]  /*1d200*/  STL [R1+0x48], R0 ;  /* 0x0000480001007387 */ /* 0x0003e20000100800 */
[----:B--2---:R-:W-:Y:S01]  /*1d210*/  @!P5 IMAD.MOV R233, RZ, RZ, -R233 ;  /* 0x000000ffffe9d224 */ /* 0x004fe200078e0ae9 */
[----:B------:R-:W-:-:S02]  /*1d220*/  ISETP.GE.AND P5, PT, R234, RZ, PT ;  /* 0x000000ffea00720c */ /* 0x000fc40003fa6270 */
[----:B-1----:R-:W2:Y:S04]  /*1d230*/  LDL.LU R0, [R1+0x40] ;  /* 0x0000400001007983 */ /* 0x002ea80000300800 */
[----:B------:R-:W-:Y:S04]  /*1d240*/  STL [R1+0x1af8], R233 ;  /* 0x001af8e901007387 */ /* 0x000fe80000100800 */
[----:B------:R-:W3:Y:S04]  /*1d250*/  LDL.LU R242, [R1+0x8ec] ;  /* 0x0008ec0001f27983 */ /* 0x000ee80000300800 */
[----:B------:R-:W3:Y:S01]  /*1d260*/  LDL.LU R234, [R1+0x3c] ;  /* 0x00003c0001ea7983 */ /* 0x000ee20000300800 */
[----:B--2---:R-:W-:Y:S01]  /*1d270*/  @!P4 IMAD.MOV R0, RZ, RZ, -R0 ;  /* 0x000000ffff00c224 */ /* 0x004fe200078e0a00 */
[----:B------:R-:W-:-:S04]  /*1d280*/  ISETP.GE.AND P4, PT, R238, RZ, PT ;  /* 0x000000ffee00720c */ /* 0x000fc80003f86270 */
[----:B------:R1:W-:Y:S01]  /*1d290*/  STL [R1+0x40], R0 ;  /* 0x0000400001007387 */ /* 0x0003e20000100800 */
[----:B---3--:R-:W-:Y:S01]  /*1d2a0*/  @!P1 IMAD.MOV R234, RZ, RZ, -R234 ;  /* 0x000000ffffea9224 */ /* 0x008fe200078e0aea */
[----:B------:R-:W-:Y:S02]  /*1d2b0*/  ISETP.GE.AND P1, PT, R235, RZ, PT ;  /* 0x000000ffeb00720c */ /* 0x000fe40003f26270 */
[----:B-1----:R-:W2:Y:S04]  /*1d2c0*/  LDL.LU R0, [R1+0x38] ;  /* 0x0000380001007983 */ /* 0x002ea80000300800 */
[----:B------:R-:W3:Y:S04]  /*1d2d0*/  LDL.LU R238, [R1+0x8f0] ;  /* 0x0008f00001ee7983 */ /* 0x000ee80000300800 */
[----:B------:R-:W-:Y:S04]  /*1d2e0*/  STL [R1+0x1afc], R234 ;  /* 0x001afcea01007387 */ /* 0x000fe80000100800 */
[----:B------:R-:W3:Y:S01]  /*1d2f0*/  LDL.LU R235, [R1+0x34] ;  /* 0x0000340001eb7983 */ /* 0x000ee20000300800 */
[----:B------:R-:W-:-:S03]  /*1d300*/  ISETP.GE.AND P0, PT, R240, RZ, PT ;  /* 0x000000fff000720c */ /* 0x000fc60003f06270 */
[----:B------:R-:W4:Y:S10]  /*1d310*/  LDL.LU R241, [R1+0x8c0] ;  /* 0x0008c00001f17983 */ /* 0x000f340000300800 */
[----:B--2---:R-:W-:Y:S01]  /*1d320*/  @!P0 IMAD.MOV R0, RZ, RZ, -R0 ;  /* 0x000000ffff008224 */ /* 0x004fe200078e0a00 */
[----:B------:R-:W-:-:S04]  /*1d330*/  ISETP.GE.AND P0, PT, R239, RZ, PT ;  /* 0x000000ffef00720c */ /* 0x000fc80003f06270 */
[----:B------:R1:W-:Y:S01]  /*1d340*/  STL [R1+0x38], R0 ;  /* 0x0000380001007387 */ /* 0x0003e20000100800 */
[----:B---3--:R-:W-:Y:S01]  /*1d350*/  @!P3 IMAD.MOV R235, RZ, RZ, -R235 ;  /* 0x000000ffffebb224 */ /* 0x008fe200078e0aeb */
[----:B----4-:R-:W-:Y:S02]  /*1d360*/  ISETP.GE.AND P3, PT, R236, RZ, PT ;  /* 0x000000ffec00720c */ /* 0x010fe40003f66270 */
[----:B-1----:R-:W2:Y:S04]  /*1d370*/  LDL.LU R0, [R1+0x30] ;  /* 0x0000300001007983 */ /* 0x002ea80000300800 */
[----:B------:R-:W3:Y:S04]  /*1d380*/  LDL.LU R239, [R1+0x8c8] ;  /* 0x0008c80001ef7983 */ /* 0x000ee80000300800 */
[----:B------:R-:W-:Y:S04]  /*1d390*/  STL [R1+0x1b00], R235 ;  /* 0x001b00eb01007387 */ /* 0x000fe80000100800 */
[----:B------:R-:W4:Y:S04]  /*1d3a0*/  LDL.LU R236, [R1+0x2c] ;  /* 0x00002c0001ec7983 */ /* 0x000f280000300800 */
[----:B------:R-:W3:Y:S04]  /*1d3b0*/  LDL.LU R240, [R1+0x8d0] ;  /* 0x0008d00001f07983 */ /* 0x000ee80000300800 */
[----:B------:R-:W3:Y:S01]  /*1d3c0*/  LDL.LU R6, [R1+0x28] ;  /* 0x0000280001067983 */ /* 0x000ee20000300800 */
[----:B--2---:R-:W-:Y:S01]  /*1d3d0*/  @!P2 IMAD.MOV R0, RZ, RZ, -R0 ;  /* 0x000000ffff00a224 */ /* 0x004fe200078e0a00 */
[----:B------:R-:W-:-:S04]  /*1d3e0*/  ISETP.GE.AND P2, PT, R243, RZ, PT ;  /* 0x000000fff300720c */ /* 0x000fc80003f46270 */
[----:B------:R1:W-:Y:S04]  /*1d3f0*/  STL [R1+0x30], R0 ;  /* 0x0000300001007387 */ /* 0x0003e80000100800 */
[----:B------:R-:W2:Y:S01]  /*1d400*/  LDL.LU R248, [R1+0x8d8] ;  /* 0x0008d80001f87983 */ /* 0x000ea20000300800 */
[----:B----4-:R-:W-:Y:S01]  /*1d410*/  @!P5 IMAD.MOV R236, RZ, RZ, -R236 ;  /* 0x000000ffffecd224 */ /* 0x010fe200078e0aec */
[----:B------:R-:W-:-:S04]  /*1d420*/  ISETP.GE.AND P5, PT, R237, RZ, PT ;  /* 0x000000ffed00720c */ /* 0x000fc80003fa6270 */
[----:B------:R-:W-:Y:S01]  /*1d430*/  STL [R1+0x1b04], R236 ;  /* 0x001b04ec01007387 */ /* 0x000fe20000100800 */
[----:B---3--:R-:W-:-:S03]  /*1d440*/  @!P4 IMAD.MOV R6, RZ, RZ, -R6 ;  /* 0x000000ffff06c224 */ /* 0x008fc600078e0a06 */
[----:B------:R-:W3:Y:S04]  /*1d450*/  LDL.LU R237, [R1+0x24] ;  /* 0x0000240001ed7983 */ /* 0x000ee80000300800 */
[----:B------:R-:W4:Y:S04]  /*1d460*/  LDL.LU R243, [R1+0x8dc] ;  /* 0x0008dc0001f37983 */ /* 0x000f280000300800 */
[----:B------:R-:W-:Y:S04]  /*1d470*/  STL [R1+0x1b08], R6 ;  /* 0x001b080601007387 */ /* 0x000fe80000100800 */
[----:B------:R-:W2:Y:S04]  /*1d480*/  LDL.LU R247, [R1+0x20] ;  /* 0x0000200001f77983 */ /* 0x000ea80000300800 */
[----:B------:R-:W4:Y:S01]  /*1d490*/  LDL.LU R244, [R1+0x8a4] ;  /* 0x0008a40001f47983 */ /* 0x000f220000300800 */
[----:B---3--:R-:W-:Y:S01]  /*1d4a0*/  @!P1 IMAD.MOV R237, RZ, RZ, -R237 ;  /* 0x000000ffffed9224 */ /* 0x008fe200078e0aed */
[----:B------:R-:W-:-:S04]  /*1d4b0*/  ISETP.GE.AND P1, PT, R238, RZ, PT ;  /* 0x000000ffee00720c */ /* 0x000fc80003f26270 */
[----:B------:R3:W-:Y:S04]  /*1d4c0*/  STL [R1+0x1b0c], R237 ;  /* 0x001b0ced01007387 */ /* 0x0007e80000100800 */
[----:B------:R-:W3:Y:S01]  /*1d4d0*/  LDL.LU R238, [R1+0x1c] ;  /* 0x00001c0001ee7983 */ /* 0x000ee20000300800 */
[----:B--2---:R-:W-:-:S03]  /*1d4e0*/  @!P0 IMAD.MOV R247, RZ, RZ, -R247 ;  /* 0x000000fffff78224 */ /* 0x004fc600078e0af7 */
[----:B------:R-:W2:Y:S04]  /*1d4f0*/  LDL.LU R245, [R1+0x8a8] ;  /* 0x0008a80001f57983 */ /* 0x000ea80000300800 */
[----:B------:R-:W-:Y:S04]  /*1d500*/  STL [R1+0x1b10], R247 ;  /* 0x001b10f701007387 */ /* 0x000fe80000100800 */
[----:B------:R-:W2:Y:S01]  /*1d510*/  LDL.LU R252, [R1+0x18] ;  /* 0x0000180001fc7983 */ /* 0x000ea20000300800 */
[----:B------:R-:W-:-:S03]  /*1d520*/  ISETP.GE.AND P0, PT, R241, RZ, PT ;  /* 0x000000fff100720c */ /* 0x000fc60003f06270 */
[----:B------:R-:W4:Y:S01]  /*1d530*/  LDL.LU R241, [R1+0x8ac] ;  /* 0x0008ac0001f17983 */ /* 0x000f220000300800 */
[----:B---3--:R-:W-:Y:S01]  /*1d540*/  @!P3 IMAD.MOV R238, RZ, RZ, -R238 ;  /* 0x000000ffffeeb224 */ /* 0x008fe200078e0aee */
[----:B------:R-:W-:-:S04]  /*1d550*/  ISETP.GE.AND P3, PT, R239, RZ, PT ;  /* 0x000000ffef00720c */ /* 0x000fc80003f66270 */
[----:B------:R-:W-:Y:S04]  /*1d560*/  STL [R1+0x1b14], R238 ;  /* 0x001b14ee01007387 */ /* 0x000fe80000100800 */
[----:B------:R-:W3:Y:S01]  /*1d570*/  LDL.LU R239, [R1+0x14] ;  /* 0x0000140001ef7983 */ /* 0x000ee20000300800 */
[----:B--2---:R-:W-:-:S03]  /*1d580*/  @!P2 IMAD.MOV R252, RZ, RZ, -R252 ;  /* 0x000000fffffca224 */ /* 0x004fc600078e0afc */
[----:B------:R-:W2:Y:S01]  /*1d590*/  LDL.LU R246, [R1+0x8b0] ;  /* 0x0008b00001f67983 */ /* 0x000ea20000300800 */
[----:B------:R-:W-:-:S03]  /*1d5a0*/  ISETP.GE.AND P2, PT, R240, RZ, PT ;  /* 0x000000fff000720c */ /* 0x000fc60003f46270 */
[----:B------:R-:W-:Y:S04]  /*1d5b0*/  STL [R1+0x1b18], R252 ;  /* 0x001b18fc01007387 */ /* 0x000fe80000100800 */
[----:B------:R-:W2:Y:S01]  /*1d5c0*/  LDL.LU R240, [R1+0x10] ;  /* 0x0000100001f07983 */ /* 0x000ea20000300800 */
[----:B------:R-:W-:-:S03]  /*1d5d0*/  ISETP.GE.AND P4, PT, R242, RZ, PT ;  /* 0x000000fff200720c */ /* 0x000fc60003f86270 */
[----:B------:R-:W4:Y:S01]  /*1d5e0*/  LDL.LU R242, [R1+0x8b4] ;  /* 0x0008b40001f27983 */ /* 0x000f220000300800 */
[----:B---3--:R-:W-:-:S05]  /*1d5f0*/  @!P5 IMAD.MOV R239, RZ, RZ, -R239 ;  /* 0x000000ffffefd224 */ /* 0x008fca00078e0aef */
[----:B------:R-:W-:Y:S04]  /*1d600*/  STL [R1+0x1b1c], R239 ;  /* 0x001b1cef01007387 */ /* 0x000fe80000100800 */
[----:B------:R-:W3:Y:S01]  /*1d610*/  LDL.LU R251, [R1+0xc] ;  /* 0x00000c0001fb7983 */ /* 0x000ee20000300800 */
[----:B--2---:R-:W-:-:S03]  /*1d620*/  @!P4 IMAD.MOV R240, RZ, RZ, -R240 ;  /* 0x000000fffff0c224 */ /* 0x004fc600078e0af0 */
[----:B-1----:R-:W2:Y:S04]  /*1d630*/  LDL.LU R0, [R1+0x87c] ;  /* 0x00087c0001007983 */ /* 0x002ea80000300800 */
[----:B------:R-:W-:Y:S04]  /*1d640*/  STL [R1+0x1b20], R240 ;  /* 0x001b20f001007387 */ /* 0x000fe80000100800 */
[----:B------:R-:W2:Y:S01]  /*1d650*/  LDL.LU R250, [R1+0x8] ;  /* 0x0000080001fa7983 */ /* 0x000ea20000300800 */
[----:B----4-:R-:W-:-:S03]  /*1d660*/  ISETP.GE.AND P4, PT, R243, RZ, PT ;  /* 0x000000fff300720c */ /* 0x010fc60003f86270 */
[----:B------:R-:W4:Y:S01]  /*1d670*/  LDL.LU R243, [R1+0x880] ;  /* 0x0008800001f37983 */ /* 0x000f220000300800 */
[----:B------:R-:W-:Y:S01]  /*1d680*/  ISETP.GE.AND P5, PT, R248, RZ, PT ;  /* 0x000000fff800720c */ /* 0x000fe20003fa6270 */
[----:B---3--:R-:W-:Y:S01]  /*1d690*/  @!P1 IMAD.MOV R251, RZ, RZ, -R251 ;  /* 0x000000fffffb9224 */ /* 0x008fe200078e0afb */
[----:B------:R-:W-:-:S04]  /*1d6a0*/  ISETP.GE.AND P1, PT, R244, RZ, PT ;  /* 0x000000fff400720c */ /* 0x000fc80003f26270 */
[----:B------:R-:W-:Y:S04]  /*1d6b0*/  STL [R1+0x1b24], R251 ;  /* 0x001b24fb01007387 */ /* 0x000fe80000100800 */
[----:B------:R-:W3:Y:S01]  /*1d6c0*/  LDL.LU R249, [R1+0x4] ;  /* 0x0000040001f97983 */ /* 0x000ee20000300800 */
[----:B--2---:R-:W-:-:S03]  /*1d6d0*/  @!P0 IMAD.MOV R250, RZ, RZ, -R250 ;  /* 0x000000fffffa8224 */ /* 0x004fc600078e0afa */
[----:B------:R-:W2:Y:S04]  /*1d6e0*/  LDL.LU R244, [R1+0x884] ;  /* 0x0008840001f47983 */ /* 0x000ea80000300800 */
[----:B------:R-:W-:Y:S04]  /*1d6f0*/  STL [R1+0x1b28], R250 ;  /* 0x001b28fa01007387 */ /* 0x000fe80000100800 */
[----:B------:R-:W2:Y:S01]  /*1d700*/  LDL.LU R248, [R1] ;  /* 0x0000000001f87983 */ /* 0x000ea20000300800 */
[----:B------:R-:W-:-:S03]  /*1d710*/  ISETP.GE.AND P0, PT, R245, RZ, PT ;  /* 0x000000fff500720c */ /* 0x000fc60003f06270 */
[----:B------:R-:W4:Y:S01]  /*1d720*/  LDL.LU R245, [R1+0x888] ;  /* 0x0008880001f57983 */ /* 0x000f220000300800 */
[----:B---3--:R-:W-:Y:S01]  /*1d730*/  @!P3 IMAD.MOV R249, RZ, RZ, -R249 ;  /* 0x000000fffff9b224 */ /* 0x008fe200078e0af9 */
[----:B------:R-:W-:Y:S01]  /*1d740*/  ISETP.GE.AND P3, PT, R241, RZ, PT ;  /* 0x000000fff100720c */ /* 0x000fe20003f66270 */
[----:B------:R-:W-:-:S03]  /*1d750*/  IMAD.MOV.U32 R241, RZ, RZ, R3 ;  /* 0x000000fffff17224 */ /* 0x000fc600078e0003 */
[----:B------:R-:W-:Y:S01]  /*1d760*/  STL [R1+0x1b2c], R249 ;  /* 0x001b2cf901007387 */ /* 0x000fe20000100800 */
[----:B------:R-:W-:-:S03]  /*1d770*/  @!P5 IMAD.MOV R241, RZ, RZ, -R241 ;  /* 0x000000fffff1d224 */ /* 0x000fc600078e0af1 */
[----:B------:R-:W3:Y:S01]  /*1d780*/  LDL.LU R220, [R1+0x890] ;  /* 0x0008900001dc7983 */ /* 0x000ee20000300800 */
[----:B--2---:R-:W-:-:S05]  /*1d790*/  @!P2 IMAD.MOV R248, RZ, RZ, -R248 ;  /* 0x000000fffff8a224 */ /* 0x004fca00078e0af8 */
[----:B------:R-:W-:Y:S04]  /*1d7a0*/  STL [R1+0x1b30], R248 ;  /* 0x001b30f801007387 */ /* 0x000fe80000100800 */
[----:B------:R-:W2:Y:S04]  /*1d7b0*/  LDL.LU R218, [R1+0x868] ;  /* 0x0008680001da7983 */ /* 0x000ea80000300800 */
[----:B------:R-:W-:Y:S04]  /*1d7c0*/  STL [R1+0x1b34], R241 ;  /* 0x001b34f101007387 */ /* 0x000fe80000100800 */
[----:B------:R-:W2:Y:S01]  /*1d7d0*/  LDL.LU R217, [R1+0x86c] ;  /* 0x00086c0001d97983 */ /* 0x000ea20000300800 */
[----:B------:R-:W-:Y:S01]  /*1d7e0*/  ISETP.GE.AND P2, PT, R246, RZ, PT ;  /* 0x000000fff600720c */ /* 0x000fe20003f46270 */
[----:B------:R-:W-:Y:S01]  /*1d7f0*/  IMAD.MOV.U32 R246, RZ, RZ, R7 ;  /* 0x000000fffff67224 */ /* 0x000fe200078e0007 */
[----:B------:R-:W-:Y:S01]  /*1d800*/  ISETP.GE.AND P5, PT, R242, RZ, PT ;  /* 0x000000fff200720c */ /* 0x000fe20003fa6270 */
[----:B------:R-:W-:-:S02]  /*1d810*/  IMAD.MOV.U32 R242, RZ, RZ, R8 ;  /* 0x000000fffff27224 */ /* 0x000fc400078e0008 */
[----:B------:R-:W-:Y:S02]  /*1d820*/  @!P4 IMAD.MOV R246, RZ, RZ, -R246 ;  /* 0x000000fffff6c224 */ /* 0x000fe400078e0af6 */
[----:B------:R-:W-:Y:S02]  /*1d830*/  IMAD.MOV.U32 R2, RZ, RZ, R9 ;  /* 0x000000ffff027224 */ /* 0x000fe400078e0009 */
[----:B------:R-:W-:Y:S01]  /*1d840*/  @!P1 IMAD.MOV R242, RZ, RZ, -R242 ;  /* 0x000000fffff29224 */ /* 0x000fe200078e0af2 */
[----:B----4-:R-:W-:Y:S01]  /*1d850*/  ISETP.GE.AND P1, PT, R243, RZ, PT ;  /* 0x000000fff300720c */ /* 0x010fe20003f26270 */
[----:B------:R-:W-:Y:S01]  /*1d860*/  IMAD.MOV.U32 R243, RZ, RZ, R10 ;  /* 0x000000fffff37224 */ /* 0x000fe200078e000a */
[----:B------:R-:W-:Y:S01]  /*1d870*/  STL [R1+0x1b38], R246 ;  /* 0x001b38f601007387 */ /* 0x000fe20000100800 */
[----:B------:R-:W-:Y:S01]  /*1d880*/  ISETP.GE.AND P4, PT, R0, RZ, PT ;  /* 0x000000ff0000720c */ /* 0x000fe20003f86270 */
[----:B------:R-:W-:Y:S02]  /*1d890*/  @!P3 IMAD.MOV R2, RZ, RZ, -R2 ;  /* 0x000000ffff02b224 */ /* 0x000fe400078e0a02 */
[----:B------:R-:W4:Y:S01]  /*1d8a0*/  LDL.LU R219, [R1+0x870] ;  /* 0x0008700001db7983 */ /* 0x000f220000300800 */
[----:B------:R-:W-:-:S03]  /*1d8b0*/  @!P2 IMAD.MOV R243, RZ, RZ, -R243 ;  /* 0x000000fffff3a224 */ /* 0x000fc600078e0af3 */
[----:B------:R-:W-:Y:S01]  /*1d8c0*/  STL [R1+0x1b3c], R242 ;  /* 0x001b3cf201007387 */ /* 0x000fe20000100800 */
[----:B------:R-:W-:-:S03]  /*1d8d0*/  ISETP.GE.AND P3, PT, R244, RZ, PT ;  /* 0x000000fff400720c */ /* 0x000fc60003f66270 */
[----:B------:R-:W4:Y:S01]  /*1d8e0*/  LDL.LU R5, [R1+0x874] ;  /* 0x0008740001057983 */ /* 0x000f220000300800 */
[----:B------:R-:W-:Y:S01]  /*1d8f0*/  IMAD.MOV.U32 R244, RZ, RZ, R11 ;  /* 0x000000fffff47224 */ /* 0x000fe200078e000b */
[----:B------:R-:W-:Y:S02]  /*1d900*/  ISETP.GE.AND P2, PT, R245, RZ, PT ;  /* 0x000000fff500720c */ /* 0x000fe40003f46270 */
[----:B------:R-:W-:Y:S01]  /*1d910*/  STL [R1+0x1b40], R2 ;  /* 0x001b400201007387 */ /* 0x000fe20000100800 */
[----:B------:R-:W-:-:S03]  /*1d920*/  IMAD.MOV.U32 R245, RZ, RZ, R12 ;  /* 0x000000fffff57224 */ /* 0x000fc600078e000c */
[----:B------:R-:W4:Y:S01]  /*1d930*/  LDL.LU R4, [R1+0x878] ;  /* 0x0008780001047983 */ /* 0x000f220000300800 */
[----:B------:R-:W-:-:S03]  /*1d940*/  @!P5 IMAD.MOV R244, RZ, RZ, -R244 ;  /* 0x000000fffff4d224 */ /* 0x000fc600078e0af4 */
[----:B------:R-:W-:Y:S04]  /*1d950*/  STL [R1+0x1b44], R243 ;  /* 0x001b44f301007387 */ /* 0x000fe80000100800 */
[----:B------:R-:W4:Y:S01]  /*1d960*/  LDL.LU R0, [R1+0x840] ;  /* 0x0008400001007983 */ /* 0x000f220000300800 */
[----:B------:R-:W-:Y:S02]  /*1d970*/  @!P4 IMAD.MOV R245, RZ, RZ, -R245 ;  /* 0x000000fffff5c224 */ /* 0x000fe400078e0af5 */
[----:B------:R-:W-:Y:S01]  /*1d980*/  @!P1 IMAD.MOV R13, RZ, RZ, -R13 ;  /* 0x000000ffff0d9224 */ /* 0x000fe200078e0a0d */
[----:B------:R-:W-:Y:S01]  /*1d990*/  STL [R1+0x1b48], R244 ;  /* 0x001b48f401007387 */ /* 0x000fe20000100800 */
[----:B---3--:R-:W-:-:S03]  /*1d9a0*/  ISETP.GE.AND P5, PT, R220, RZ, PT ;  /* 0x000000ffdc00720c */ /* 0x008fc60003fa6270 */
[----:B------:R-:W3:Y:S04]  /*1d9b0*/  LDL.LU R220, [R1+0x844] ;  /* 0x0008440001dc7983 */ /* 0x000ee80000300800 */
[----:B------:R-:W-:Y:S01]  /*1d9c0*/  STL [R1+0x1b4c], R245 ;  /* 0x001b4cf501007387 */ /* 0x000fe20000100800 */
[----:B--2---:R-:W-:-:S03]  /*1d9d0*/  ISETP.GE.AND P4, PT, R218, RZ, PT ;  /* 0x000000ffda00720c */ /* 0x004fc60003f86270 */
[----:B------:R-:W2:Y:S04]  /*1d9e0*/  LDL.LU R218, [R1+0x848] ;  /* 0x0008480001da7983 */ /* 0x000ea80000300800 */
[----:B------:R-:W-:Y:S01]  /*1d9f0*/  STL [R1+0x1b50], R13 ;  /* 0x001b500d01007387 */ /* 0x000fe20000100800 */
[----:B------:R-:W-:-:S03]  /*1da00*/  ISETP.GE.AND P1, PT, R217, RZ, PT ;  /* 0x000000ffd900720c */ /* 0x000fc60003f26270 */
[----:B------:R-:W2:Y:S01]  /*1da10*/  LDL.LU R217, [R1+0x84c] ;  /* 0x00084c0001d97983 */ /* 0x000ea20000300800 */
[----:B------:R-:W-:Y:S02]  /*1da20*/  @!P3 IMAD.MOV R14, RZ, RZ, -R14 ;  /* 0x000000ffff0eb224 */ /* 0x000fe400078e0a0e */
[----:B------:R-:W-:Y:S02]  /*1da30*/  @!P2 IMAD.MOV R15, RZ, RZ, -R15 ;  /* 0x000000ffff0fa224 */ /* 0x000fe400078e0a0f */
[----:B------:R-:W-:Y:S01]  /*1da40*/  @!P5 IMAD.MOV R16, RZ, RZ, -R16 ;  /* 0x000000ffff10d224 */ /* 0x000fe200078e0a10 */
[----:B------:R-:W-:Y:S01]  /*1da50*/  STL [R1+0x1b54], R14 ;  /* 0x001b540e01007387 */ /* 0x000fe20000100800 */
[----:B------:R-:W-:Y:S01]  /*1da60*/  @!P4 IMAD.MOV R17, RZ, RZ, -R17 ;  /* 0x000000ffff11c224 */ /* 0x000fe200078e0a11 */
[----:B----4-:R-:W-:Y:S02]  /*1da70*/  ISETP.GE.AND P3, PT, R219, RZ, PT ;  /* 0x000000ffdb00720c */ /* 0x010fe40003f66270 */
[----:B------:R-:W4:Y:S04]  /*1da80*/  LDL.LU R219, [R1+0x850] ;  /* 0x0008500001db7983 */ /* 0x000f280000300800 */
[----:B------:R-:W-:Y:S01]  /*1da90*/  STL [R1+0x1b58], R15 ;  /* 0x001b580f01007387 */ /* 0x000fe20000100800 */
[----:B------:R-:W-:-:S03]  /*1daa0*/  ISETP.GE.AND P2, PT, R5, RZ, PT ;  /* 0x000000ff0500720c */ /* 0x000fc60003f46270 */
[----:B------:R-:W4:Y:S04]  /*1dab0*/  LDL.LU R5, [R1+0x820] ;  /* 0x0008200001057983 */ /* 0x000f280000300800 */
[----:B------:R-:W-:Y:S01]  /*1dac0*/  STL [R1+0x1b5c], R16 ;  /* 0x001b5c1001007387 */ /* 0x000fe20000100800 */
[----:B------:R-:W-:-:S03]  /*1dad0*/  ISETP.GE.AND P5, PT, R4, RZ, PT ;  /* 0x000000ff0400720c */ /* 0x000fc60003fa6270 */
[----:B------:R-:W4:Y:S01]  /*1dae0*/  LDL.LU R4, [R1+0x828] ;  /* 0x0008280001047983 */ /* 0x000f220000300800 */
[----:B------:R-:W-:-:S03]  /*1daf0*/  @!P1 IMAD.MOV R18, RZ, RZ, -R18 ;  /* 0x000000ffff129224 */ /* 0x000fc600078e0a12 */
[----:B------:R-:W-:Y:S01]  /*1db00*/  STL [R1+0x1b60], R17 ;  /* 0x001b601101007387 */ /* 0x000fe20000100800 */
[----:B------:R-:W-:-:S03]  /*1db10*/  ISETP.GE.AND P4, PT, R0, RZ, PT ;  /* 0x000000ff0000720c */ /* 0x000fc60003f86270 */
        /* <DEDUP_REMOVED lines=235> */
[----:B------:R-:W3:Y:S01]  /*1e9d0*/  LDL.LU R217, [R1+0x6ec] ;  /* 0x0006ec0001d97983 */ /* 0x000ee20000300800 */
        /* <DEDUP_REMOVED lines=19> */
[----:B------:R-:W-:Y:S04]  /*1eb10*/  STL [R1+0x1c60], R81 ;  /* 0x001c605101007387 */ /* 0x000fe80000100800 */
[----:B------:R-:W4:Y:S04]  /*1eb20*/  LDL.LU R222, [R1+0x6d8] ;  /* 0x0006d80001de7983 */ /* 0x000f280000300800 */
[----:B------:R-:W-:Y:S01]  /*1eb30*/  STL [R1+0x1c64], R82 ;  /* 0x001c645201007387 */ /* 0x000fe20000100800 */
[----:B--2---:R-:W-:-:S03]  /*1eb40*/  ISETP.GE.AND P4, PT, R218, RZ, PT ;  /* 0x000000ffda00720c */ /* 0x004fc60003f86270 */
[----:B------:R-:W2:Y:S04]  /*1eb50*/  LDL.LU R218, [R1+0x6dc] ;  /* 0x0006dc0001da7983 */ /* 0x000ea80000300800 */
[----:B------:R-:W-:Y:S01]  /*1eb60*/  STL [R1+0x1c68], R83 ;  /* 0x001c685301007387 */ /* 0x000fe20000100800 */
[----:B---3--:R-:W-:-:S03]  /*1eb70*/  ISETP.GE.AND P1, PT, R217, RZ, PT ;  /* 0x000000ffd900720c */ /* 0x008fc60003f26270 */
[----:B------:R-:W3:Y:S01]  /*1eb80*/  LDL.LU R217, [R1+0x6e0] ;  /* 0x0006e00001d97983 */ /* 0x000ee20000300800 */
[----:B------:R-:W-:Y:S01]  /*1eb90*/  ISETP.GE.AND P5, PT, R220, RZ, PT ;  /* 0x000000ffdc00720c */ /* 0x000fe20003fa6270 */
[----:B------:R-:W-:Y:S02]  /*1eba0*/  @!P3 IMAD.MOV R84, RZ, RZ, -R84 ;  /* 0x000000ffff54b224 */ /* 0x000fe400078e0a54 */
[----:B------:R-:W-:-:S03]  /*1ebb0*/  @!P2 IMAD.MOV R85, RZ, RZ, -R85 ;  /* 0x000000ffff55a224 */ /* 0x000fc600078e0a55 */
[----:B------:R-:W-:Y:S04]  /*1ebc0*/  STL [R1+0x1c6c], R84 ;  /* 0x001c6c5401007387 */ /* 0x000fe80000100800 */
[----:B------:R-:W3:Y:S01]  /*1ebd0*/  LDL.LU R223, [R1+0x6e4] ;  /* 0x0006e40001df7983 */ /* 0x000ee20000300800 */
[----:B----4-:R-:W-:-:S03]  /*1ebe0*/  ISETP.GE.AND P3, PT, R219, RZ, PT ;  /* 0x000000ffdb00720c */ /* 0x010fc60003f66270 */
[----:B------:R-:W-:Y:S01]  /*1ebf0*/  STL [R1+0x1c70], R85 ;  /* 0x001c705501007387 */ /* 0x000fe20000100800 */
[----:B------:R-:W-:-:S03]  /*1ec00*/  @!P5 IMAD.MOV R86, RZ, RZ, -R86 ;  /* 0x000000ffff56d224 */ /* 0x000fc600078e0a56 */
[----:B------:R-:W4:Y:S01]  /*1ec10*/  LDL.LU R221, [R1+0x6c0] ;  /* 0x0006c00001dd7983 */ /* 0x000f220000300800 */
[----:B------:R-:W-:Y:S01]  /*1ec20*/  ISETP.GE.AND P2, PT, R5, RZ, PT ;  /* 0x000000ff0500720c */ /* 0x000fe20003f46270 */
[----:B------:R-:W-:-:S04]  /*1ec30*/  IMAD.MOV.U32 R5, RZ, RZ, R87 ;  /* 0x000000ffff057224 */ /* 0x000fc800078e0057 */
[----:B------:R-:W-:Y:S01]  /*1ec40*/  @!P4 IMAD.MOV R5, RZ, RZ, -R5 ;  /* 0x000000ffff05c224 */ /* 0x000fe200078e0a05 */
[----:B------:R-:W-:Y:S01]  /*1ec50*/  ISETP.GE.AND P5, PT, R4, RZ, PT ;  /* 0x000000ff0400720c */ /* 0x000fe20003fa6270 */
[----:B------:R-:W-:Y:S01]  /*1ec60*/  IMAD.MOV.U32 R4, RZ, RZ, R88 ;  /* 0x000000ffff047224 */ /* 0x000fe200078e0058 */
[----:B------:R-:W-:Y:S03]  /*1ec70*/  STL [R1+0x1c74], R86 ;  /* 0x001c745601007387 */ /* 0x000fe60000100800 */
[----:B------:R-:W-:Y:S01]  /*1ec80*/  @!P1 IMAD.MOV R4, RZ, RZ, -R4 ;  /* 0x000000ffff049224 */ /* 0x000fe200078e0a04 */
[----:B------:R-:W4:Y:S01]  /*1ec90*/  LDL.LU R220, [R1+0x6c4] ;  /* 0x0006c40001dc7983 */ /* 0x000f220000300800 */
[----:B------:R-:W-:Y:S01]  /*1eca0*/  ISETP.GE.AND P4, PT, R0, RZ, PT ;  /* 0x000000ff0000720c */ /* 0x000fe20003f86270 */
[----:B------:R-:W-:Y:S02]  /*1ecb0*/  IMAD.MOV.U32 R0, RZ, RZ, R89 ;  /* 0x000000ffff007224 */ /* 0x000fe400078e0059 */
[----:B------:R-:W-:Y:S01]  /*1ecc0*/  STL [R1+0x1c78], R5 ;  /* 0x001c780501007387 */ /* 0x000fe20000100800 */
[----:B------:R-:W-:-:S02]  /*1ecd0*/  @!P2 IMAD.MOV R90, RZ, RZ, -R90 ;  /* 0x000000ffff5aa224 */ /* 0x000fc400078e0a5a */
[----:B------:R-:W-:Y:S01]  /*1ece0*/  @!P3 IMAD.MOV R0, RZ, RZ, -R0 ;  /* 0x000000ffff00b224 */ /* 0x000fe200078e0a00 */
[----:B------:R-:W4:Y:S01]  /*1ecf0*/  LDL.LU R219, [R1+0x6c8] ;  /* 0x0006c80001db7983 */ /* 0x000f220000300800 */
[----:B------:R-:W-:-:S03]  /*1ed00*/  ISETP.GE.AND P1, PT, R222, RZ, PT ;  /* 0x000000ffde00720c */ /* 0x000fc60003f26270 */
        /* <DEDUP_REMOVED lines=8> */
[----:B------:R-:W-:Y:S02]  /*1ed90*/  @!P5 IMAD.MOV R91, RZ, RZ, -R91 ;  /* 0x000000ffff5bd224 */ /* 0x000fe400078e0a5b */
[----:B------:R-:W-:-:S03]  /*1eda0*/  @!P4 IMAD.MOV R92, RZ, RZ, -R92 ;  /* 0x000000ffff5cc224 */ /* 0x000fc600078e0a5c */
[----:B------:R-:W-:Y:S01]  /*1edb0*/  STL [R1+0x1c88], R91 ;  /* 0x001c885b01007387 */ /* 0x000fe20000100800 */
[----:B------:R-:W-:-:S03]  /*1edc0*/  ISETP.GE.AND P5, PT, R223, RZ, PT ;  /* 0x000000ffdf00720c */ /* 0x000fc60003fa6270 */
[----:B------:R-:W3:Y:S04]  /*1edd0*/  LDL.LU R223, [R1+0x6b0] ;  /* 0x0006b00001df7983 */ /* 0x000ee80000300800 */
[----:B------:R-:W-:Y:S01]  /*1ede0*/  STL [R1+0x1c8c], R92 ;  /* 0x001c8c5c01007387 */ /* 0x000fe20000100800 */
[----:B----4-:R-:W-:-:S03]  /*1edf0*/  ISETP.GE.AND P4, PT, R221, RZ, PT ;  /* 0x000000ffdd00720c */ /* 0x010fc60003f86270 */
[----:B------:R-:W4:Y:S01]  /*1ee00*/  LDL.LU R221, [R1+0x6b4] ;  /* 0x0006b40001dd7983 */ /* 0x000f220000300800 */
[----:B------:R-:W-:Y:S02]  /*1ee10*/  @!P1 IMAD.MOV R93, RZ, RZ, -R93 ;  /* 0x000000ffff5d9224 */ /* 0x000fe400078e0a5d */
[----:B------:R-:W-:Y:S02]  /*1ee20*/  @!P3 IMAD.MOV R94, RZ, RZ, -R94 ;  /* 0x000000ffff5eb224 */ /* 0x000fe400078e0a5e */
[----:B------:R-:W-:Y:S01]  /*1ee30*/  @!P2 IMAD.MOV R95, RZ, RZ, -R95 ;  /* 0x000000ffff5fa224 */ /* 0x000fe200078e0a5f */
[----:B------:R-:W-:Y:S01]  /*1ee40*/  STL [R1+0x1c90], R93 ;  /* 0x001c905d01007387 */ /* 0x000fe20000100800 */
[----:B------:R-:W-:-:S03]  /*1ee50*/  @!P5 IMAD.MOV R96, RZ, RZ, -R96 ;  /* 0x000000ffff60d224 */ /* 0x000fc600078e0a60 */
[----:B------:R-:W-:Y:S01]  /*1ee60*/  @!P4 IMAD.MOV R97, RZ, RZ, -R97 ;  /* 0x000000ffff61c224 */ /* 0x000fe200078e0a61 */
[----:B------:R-:W-:Y:S02]  /*1ee70*/  ISETP.GE.AND P1, PT, R220, RZ, PT ;  /* 0x000000ffdc00720c */ /* 0x000fe40003f26270 */
[----:B------:R-:W4:Y:S04]  /*1ee80*/  LDL.LU R220, [R1+0x6b8] ;  /* 0x0006b80001dc7983 */ /* 0x000f280000300800 */
[----:B------:R-:W-:Y:S01]  /*1ee90*/  STL [R1+0x1c94], R94 ;  /* 0x001c945e01007387 */ /* 0x000fe20000100800 */
[----:B------:R-:W-:-:S03]  /*1eea0*/  ISETP.GE.AND P3, PT, R219, RZ, PT ;  /* 0x000000ffdb00720c */ /* 0x000fc60003f66270 */
[----:B------:R-:W4:Y:S04]  /*1eeb0*/  LDL.LU R219, [R1+0x6bc] ;  /* 0x0006bc0001db7983 */ /* 0x000f280000300800 */
[----:B------:R-:W-:Y:S01]  /*1eec0*/  STL [R1+0x1c98], R95 ;  /* 0x001c985f01007387 */ /* 0x000fe20000100800 */
[----:B------:R-:W-:-:S03]  /*1eed0*/  ISETP.GE.AND P2, PT, R222, RZ, PT ;  /* 0x000000ffde00720c */ /* 0x000fc60003f46270 */
        /* <DEDUP_REMOVED lines=179> */
[----:B------:R-:W-:Y:S01]  /*1fa10*/  STL [R1+0x1d50], R141 ;  /* 0x001d508d01007387 */ /* 0x000fe20000100800 */
[----:B------:R-:W-:Y:S01]  /*1fa20*/  @!P4 IMAD.MOV R142, RZ, RZ, -R142 ;  /* 0x000000ffff8ec224 */ /* 0x000fe200078e0a8e */
[----:B----4-:R-:W-:Y:S02]  /*1fa30*/  ISETP.GE.AND P5, PT, R221, RZ, PT ;  /* 0x000000ffdd00720c */ /* 0x010fe40003fa6270 */
[----:B------:R-:W4:Y:S01]  /*1fa40*/  LDL.LU R221, [R1+0x5d4] ;  /* 0x0005d40001dd7983 */ /* 0x000f220000300800 */
[----:B------:R-:W-:Y:S02]  /*1fa50*/  @!P1 IMAD.MOV R143, RZ, RZ, -R143 ;  /* 0x000000ffff8f9224 */ /* 0x000fe400078e0a8f */
[----:B------:R-:W-:Y:S01]  /*1fa60*/  @!P3 IMAD.MOV R144, RZ, RZ, -R144 ;  /* 0x000000ffff90b224 */ /* 0x000fe200078e0a90 */
[----:B------:R-:W-:Y:S02]  /*1fa70*/  STL [R1+0x1d54], R142 ;  /* 0x001d548e01007387 */ /* 0x000fe40000100800 */
[----:B------:R-:W-:-:S05]  /*1fa80*/  @!P2 IMAD.MOV R145, RZ, RZ, -R145 ;  /* 0x000000ffff91a224 */ /* 0x000fca00078e0a91 */
        /* <DEDUP_REMOVED lines=15> */
[----:B------:R-:W-:-:S05]  /*1fb80*/  @!P4 IMAD.MOV R147, RZ, RZ, -R147 ;  /* 0x000000ffff93c224 */ /* 0x000fca00078e0a93 */
[----:B------:R-:W-:Y:S01]  /*1fb90*/  STL [R1+0x1d68], R147 ;  /* 0x001d689301007387 */ /* 0x000fe20000100800 */
[----:B------:R-:W-:Y:S02]  /*1fba0*/  @!P1 IMAD.MOV R148, RZ, RZ, -R148 ;  /* 0x000000ffff949224 */ /* 0x000fe400078e0a94 */
[----:B------:R-:W-:Y:S01]  /*1fbb0*/  @!P3 IMAD.MOV R149, RZ, RZ, -R149 ;  /* 0x000000ffff95b224 */ /* 0x000fe200078e0a95 */
[----:B----4-:R-:W-:Y:S02]  /*1fbc0*/  ISETP.GE.AND P4, PT, R221, RZ, PT ;  /* 0x000000ffdd00720c */ /* 0x010fe40003f86270 */
[----:B------:R-:W4:Y:S01]  /*1fbd0*/  LDL.LU R221, [R1+0x590] ;  /* 0x0005900001dd7983 */ /* 0x000f220000300800 */
[----:B------:R-:W-:Y:S02]  /*1fbe0*/  @!P2 IMAD.MOV R150, RZ, RZ, -R150 ;  /* 0x000000ffff96a224 */ /* 0x000fe400078e0a96 */
[----:B------:R-:W-:Y:S01]  /*1fbf0*/  @!P5 IMAD.MOV R151, RZ, RZ, -R151 ;  /* 0x000000ffff97d224 */ /* 0x000fe200078e0a97 */
[----:B------:R-:W-:Y:S07]  /*1fc00*/  STL [R1+0x1d6c], R148 ;  /* 0x001d6c9401007387 */ /* 0x000fee0000100800 */
[----:B------:R-:W-:Y:S01]  /*1fc10*/  @!P4 IMAD.MOV R152, RZ, RZ, -R152 ;  /* 0x000000ffff98c224 */ /* 0x000fe200078e0a98 */
[----:B------:R-:W-:-:S02]  /*1fc20*/  ISETP.GE.AND P1, PT, R220, RZ, PT ;  /* 0x000000ffdc00720c */ /* 0x000fc40003f26270 */
        /* <DEDUP_REMOVED lines=49> */
[----:B------:R1:W-:Y:S01]  /*1ff40*/  STL [R1+0x1da0], R161 ;  /* 0x001da0a101007387 */ /* 0x0003e20000100800 */
        /* <DEDUP_REMOVED lines=14> */
[----:B------:R-:W-:-:S03]  /*20030*/  @!P4 IMAD.MOV R167, RZ, RZ, -R167 ;  /* 0x000000ffffa7c224 */ /* 0x000fc600078e0aa7 */
[----:B------:R-:W-:Y:S01]  /*20040*/  STL [R1+0x1db4], R166 ;  /* 0x001db4a601007387 */ /* 0x000fe20000100800 */
[----:B----4-:R-:W-:-:S03]  /*20050*/  ISETP.GE.AND P2, PT, R221, RZ, PT ;  /* 0x000000ffdd00720c */ /* 0x010fc60003f46270 */
[----:B------:R-:W4:Y:S01]  /*20060*/  LDL.LU R221, [R1+0x504] ;  /* 0x0005040001dd7983 */ /* 0x000f220000300800 */
[----:B------:R-:W-:Y:S02]  /*20070*/  @!P1 IMAD.MOV R168, RZ, RZ, -R168 ;  /* 0x000000ffffa89224 */ /* 0x000fe400078e0aa8 */
[----:B------:R-:W-:-:S07]  /*20080*/  @!P3 IMAD.MOV R169, RZ, RZ, -R169 ;  /* 0x000000ffffa9b224 */ /* 0x000fce00078e0aa9 */
[----:B------:R-:W-:Y:S01]  /*20090*/  @!P2 IMAD.MOV R170, RZ, RZ, -R170 ;  /* 0x000000ffffaaa224 */ /* 0x000fe200078e0aaa */
[----:B------:R-:W-:Y:S02]  /*200a0*/  ISETP.GE.AND P5, PT, R220, RZ, PT ;  /* 0x000000ffdc00720c */ /* 0x000fe40003fa6270 */
[----:B------:R-:W4:Y:S04]  /*200b0*/  LDL.LU R220, [R1+0x4e0] ;  /* 0x0004e00001dc7983 */ /* 0x000f280000300800 */
[----:B------:R-:W-:Y:S01]  /*200c0*/  STL [R1+0x1db8], R167 ;  /* 0x001db8a701007387 */ /* 0x000fe20000100800 */
[----:B------:R-:W-:-:S03]  /*200d0*/  ISETP.GE.AND P4, PT, R219, RZ, PT ;  /* 0x000000ffdb00720c */ /* 0x000fc60003f86270 */
[----:B------:R-:W4:Y:S04]  /*200e0*/  LDL.LU R219, [R1+0x4e4] ;  /* 0x0004e40001db7983 */ /* 0x000f280000300800 */
        /* <DEDUP_REMOVED lines=8> */
[----:B------:R-:W-:Y:S01]  /*20170*/  @!P5 IMAD.MOV R171, RZ, RZ, -R171 ;  /* 0x000000ffffabd224 */ /* 0x000fe200078e0aab */
[----:B------:R-:W-:Y:S02]  /*20180*/  ISETP.GE.AND P1, PT, R222, RZ, PT ;  /* 0x000000ffde00720c */ /* 0x000fe40003f26270 */
[----:B------:R-:W3:Y:S04]  /*20190*/  LDL.LU R222, [R1+0x4cc] ;  /* 0x0004cc0001de7983 */ /* 0x000ee80000300800 */
[----:B------:R1:W-:Y:S01]  /*201a0*/  STL [R1+0x1dc8], R171 ;  /* 0x001dc8ab01007387 */ /* 0x0003e20000100800 */
[----:B------:R-:W-:Y:S01]  /*201b0*/  @!P4 IMAD.MOV R172, RZ, RZ, -R172 ;  /* 0x000000ffffacc224 */ /* 0x000fe200078e0aac */
[----:B----4-:R-:W-:-:S02]  /*201c0*/  ISETP.GE.AND P5, PT, R221, RZ, PT ;  /* 0x000000ffdd00720c */ /* 0x010fc40003fa6270 */
[----:B------:R-:W4:Y:S03]  /*201d0*/  LDL.LU R221, [R1+0x4d0] ;  /* 0x0004d00001dd7983 */ /* 0x000f260000300800 */
[----:B------:R-:W-:Y:S02]  /*201e0*/  @!P1 IMAD.MOV R173, RZ, RZ, -R173 ;  /* 0x000000ffffad9224 */ /* 0x000fe400078e0aad */
[----:B------:R-:W-:Y:S02]  /*201f0*/  @!P3 IMAD.MOV R174, RZ, RZ, -R174 ;  /* 0x000000ffffaeb224 */ /* 0x000fe400078e0aae */
[----:B------:R-:W-:-:S04]  /*20200*/  @!P2 IMAD.MOV R175, RZ, RZ, -R175 ;  /* 0x000000ffffafa224 */ /* 0x000fc800078e0aaf */
[----:B------:R-:W-:Y:S01]  /*20210*/  @!P5 IMAD.MOV R176, RZ, RZ, -R176 ;  /* 0x000000ffffb0d224 */ /* 0x000fe200078e0ab0 */
[----:B------:R-:W-:Y:S02]  /*20220*/  ISETP.GE.AND P4, PT, R220, RZ, PT ;  /* 0x000000ffdc00720c */ /* 0x000fe40003f86270 */
[----:B------:R-:W4:Y:S01]  /*20230*/  LDL.LU R220, [R1+0x4d4] ;  /* 0x0004d40001dc7983 */ /* 0x000f220000300800 */
[----:B------:R-:W-:-:S03]  /*20240*/  ISETP.GE.AND P1, PT, R219, RZ, PT ;  /* 0x000000ffdb00720c */ /* 0x000fc60003f26270 */
[----:B------:R-:W4:Y:S01]  /*20250*/  LDL.LU R219, [R1+0x4d8] ;  /* 0x0004d80001db7983 */ /* 0x000f220000300800 */
[----:B------:R-:W-:-:S03]  /*20260*/  ISETP.GE.AND P3, PT, R223, RZ, PT ;  /* 0x000000ffdf00720c */ /* 0x000fc60003f66270 */
[----:B------:R-:W4:Y:S01]  /*20270*/  LDL.LU R223, [R1+0x4dc] ;  /* 0x0004dc0001df7983 */ /* 0x000f220000300800 */
[----:B--2---:R-:W-:-:S03]  /*20280*/  ISETP.GE.AND P2, PT, R218, RZ, PT ;  /* 0x000000ffda00720c */ /* 0x004fc60003f46270 */
[----:B------:R-:W2:Y:S01]  /*20290*/  LDL.LU R218, [R1+0x4b8] ;  /* 0x0004b80001da7983 */ /* 0x000ea20000300800 */
[----:B---3--:R-:W-:-:S03]  /*202a0*/  ISETP.GE.AND P5, PT, R217, RZ, PT ;  /* 0x000000ffd900720c */ /* 0x008fc60003fa6270 */
[----:B------:R-:W3:Y:S01]  /*202b0*/  LDL.LU R217, [R1+0x4bc] ;  /* 0x0004bc0001d97983 */ /* 0x000ee20000300800 */
[----:B------:R-:W-:Y:S01]  /*202c0*/  @!P4 IMAD.MOV R177, RZ, RZ, -R177 ;  /* 0x000000ffffb1c224 */ /* 0x000fe200078e0ab1 */
[----:B------:R-:W-:Y:S01]  /*202d0*/  ISETP.GE.AND P4, PT, R222, RZ, PT ;  /* 0x000000ffde00720c */ /* 0x000fe20003f86270 */
[----:B------:R-:W-:Y:S01]  /*202e0*/  @!P1 IMAD.MOV R178, RZ, RZ, -R178 ;  /* 0x000000ffffb29224 */ /* 0x000fe200078e0ab2 */
[----:B------:R-:W3:Y:S01]  /*202f0*/  LDL.LU R222, [R1+0x4c0] ;  /* 0x0004c00001de7983 */ /* 0x000ee20000300800 */
[----:B------:R-:W-:Y:S02]  /*20300*/  @!P3 IMAD.MOV R179, RZ, RZ, -R179 ;  /* 0x000000ffffb3b224 */ /* 0x000fe400078e0ab3 */
[----:B------:R-:W-:Y:S01]  /*20310*/  @!P2 IMAD.MOV R180, RZ, RZ, -R180 ;  /* 0x000000ffffb4a224 */ /* 0x000fe200078e0ab4 */
[----:B----4-:R-:W-:Y:S02]  /*20320*/  ISETP.GE.AND P1, PT, R221, RZ, PT ;  /* 0x000000ffdd00720c */ /* 0x010fe40003f26270 */
[----:B------:R-:W4:Y:S01]  /*20330*/  LDL.LU R221, [R1+0x4c4] ;  /* 0x0004c40001dd7983 */ /* 0x000f220000300800 */
[----:B------:R-:W-:-:S04]  /*20340*/  @!P5 IMAD.MOV R181, RZ, RZ, -R181 ;  /* 0x000000ffffb5d224 */ /* 0x000fc800078e0ab5 */
[----:B------:R-:W-:-:S06]  /*20350*/  @!P4 IMAD.MOV R182, RZ, RZ, -R182 ;  /* 0x000000ffffb6c224 */ /* 0x000fcc00078e0ab6 */
        /* <DEDUP_REMOVED lines=38> */
[----:B----4-:R-:W-:-:S07]  /*205c0*/  ISETP.GE.AND P4, PT, R221, RZ, PT ;  /* 0x000000ffdd00720c */ /* 0x010fce0003f86270 */
[----:B------:R-:W-:Y:S01]  /*205d0*/  @!P5 IMAD.MOV R196, RZ, RZ, -R196 ;  /* 0x000000ffffc4d224 */ /* 0x000fe200078e0ac4 */
[----:B------:R-:W4:Y:S05]  /*205e0*/  LDL.LU R221, [R1+0x484] ;  /* 0x0004840001dd7983 */ /* 0x000f2a0000300800 */
[----:B------:R-:W-:Y:S01]  /*205f0*/  @!P4 IMAD.MOV R197, RZ, RZ, -R197 ;  /* 0x000000ffffc5c224 */ /* 0x000fe200078e0ac5 */
[----:B------:R-:W-:Y:S02]  /*20600*/  ISETP.GE.AND P1, PT, R220, RZ, PT ;  /* 0x000000ffdc00720c */ /* 0x000fe40003f26270 */
        /* <DEDUP_REMOVED lines=11> */
[----:B------:R-:W-:-:S03]  /*206c0*/  ISETP.GE.AND P1, PT, R222, RZ, PT ;  /* 0x000000ffde00720c */ /* 0x000fc60003f26270 */
[----:B------:R-:W3:Y:S04]  /*206d0*/  LDL.LU R223, [R1+0x474] ;  /* 0x0004740001df7983 */ /* 0x000ee80000300800 */
[----:B------:R-:W3:Y:S01]  /*206e0*/  LDL.LU R222, [R1+0x478] ;  /* 0x0004780001de7983 */ /* 0x000ee20000300800 */
[----:B------:R-:W-:Y:S02]  /*206f0*/  @!P3 IMAD.MOV R199, RZ, RZ, -R199 ;  /* 0x000000ffffc7b224 */ /* 0x000fe400078e0ac7 */
[----:B------:R-:W-:Y:S02]  /*20700*/  @!P2 IMAD.MOV R200, RZ, RZ, -R200 ;  /* 0x000000ffffc8a224 */ /* 0x000fe400078e0ac8 */
[----:B------:R-:W-:Y:S01]  /*20710*/  @!P5 IMAD.MOV R201, RZ, RZ, -R201 ;  /* 0x000000ffffc9d224 */ /* 0x000fe200078e0ac9 */
[----:B----4-:R-:W-:Y:S01]  /*20720*/  ISETP.GE.AND P3, PT, R221, RZ, PT ;  /* 0x000000ffdd00720c */ /* 0x010fe20003f66270 */
[----:B------:R-:W-:Y:S01]  /*20730*/  @!P4 IMAD.MOV R202, RZ, RZ, -R202 ;  /* 0x000000ffffcac224 */ /* 0x000fe200078e0aca */
[----:B------:R-:W4:Y:S01]  /*20740*/  LDL.LU R221, [R1+0x458] ;  /* 0x0004580001dd7983 */ /* 0x000f220000300800 */
[----:B------:R-:W-:Y:S01]  /*20750*/  @!P1 IMAD.MOV R203, RZ, RZ, -R203 ;  /* 0x000000ffffcb9224 */ /* 0x000fe200078e0acb */
[----:B------:R-:W-:-:S02]  /*20760*/  ISETP.GE.AND P2, PT, R220, RZ, PT ;  /* 0x000000ffdc00720c */ /* 0x000fc40003f46270 */
[----:B------:R-:W4:Y:S01]  /*20770*/  LDL.LU R220, [R1+0x45c] ;  /* 0x00045c0001dc7983 */ /* 0x000f220000300800 */
[----:B------:R-:W-:-:S03]  /*20780*/  ISETP.GE.AND P5, PT, R219, RZ, PT ;  /* 0x000000ffdb00720c */ /* 0x000fc60003fa6270 */
[----:B------:R-:W4:Y:S01]  /*20790*/  LDL.LU R219, [R1+0x460] ;  /* 0x0004600001db7983 */ /* 0x000f220000300800 */
[----:B--2---:R-:W-:-:S03]  /*207a0*/  ISETP.GE.AND P4, PT, R218, RZ, PT ;  /* 0x000000ffda00720c */ /* 0x004fc60003f86270 */
[----:B------:R-:W2:Y:S01]  /*207b0*/  LDL.LU R218, [R1+0x464] ;  /* 0x0004640001da7983 */ /* 0x000ea20000300800 */
[----:B---3--:R-:W-:-:S03]  /*207c0*/  ISETP.GE.AND P1, PT, R217, RZ, PT ;  /* 0x000000ffd900720c */ /* 0x008fc60003f26270 */
[----:B------:R-:W3:Y:S02]  /*207d0*/  LDL.LU R217, [R1+0x44c] ;  /* 0x00044c0001d97983 */ /* 0x000ee40000300800 */
[----:B------:R-:W-:Y:S02]  /*207e0*/  @!P5 IMAD.MOV R206, RZ, RZ, -R206 ;  /* 0x000000ffffced224 */ /* 0x000fe400078e0ace */
[----:B------:R-:W2:Y:S04]  /*207f0*/  LDL.LU R237, [R1+0x454] ;  /* 0x0004540001ed7983 */ /* 0x000ea80000300800 */
[----:B------:R-:W2:Y:S01]  /*20800*/  LDL.LU R6, [R1+0x450] ;  /* 0x0004500001067983 */ /* 0x000ea20000300800 */
[----:B------:R-:W-:-:S03]  /*20810*/  ISETP.GE.AND P5, PT, R222, RZ, PT ;  /* 0x000000ffde00720c */ /* 0x000fc60003fa6270 */
[----:B------:R-:W2:Y:S04]  /*20820*/  LDL.LU R236, [R1+0x444] ;  /* 0x0004440001ec7983 */ /* 0x000ea80000300800 */
[----:B------:R-:W2:Y:S04]  /*20830*/  LDL.LU R235, [R1+0x440] ;  /* 0x0004400001eb7983 */ /* 0x000ea80000300800 */
[----:B------:R-:W2:Y:S04]  /*20840*/  LDL.LU R234, [R1+0x43c] ;  /* 0x00043c0001ea7983 */ /* 0x000ea80000300800 */
[----:B------:R-:W2:Y:S04]  /*20850*/  LDL.LU R233, [R1+0x438] ;  /* 0x0004380001e97983 */ /* 0x000ea80000300800 */
[----:B------:R-:W2:Y:S01]  /*20860*/  LDL.LU R232, [R1+0x434] ;  /* 0x0004340001e87983 */ /* 0x000ea20000300800 */
[----:B------:R-:W-:-:S03]  /*20870*/  @!P5 IMAD.MOV R211, RZ, RZ, -R211 ;  /* 0x000000ffffd3d224 */ /* 0x000fc600078e0ad3 */
[----:B------:R-:W2:Y:S04]  /*20880*/  LDL.LU R231, [R1+0x430] ;  /* 0x0004300001e77983 */ /* 0x000ea80000300800 */
[----:B------:R-:W2:Y:S04]  /*20890*/  LDL.LU R230, [R1+0x42c] ;  /* 0x00042c0001e67983 */ /* 0x000ea80000300800 */
[----:B------:R-:W2:Y:S04]  /*208a0*/  LDL.LU R229, [R1+0x424] ;  /* 0x0004240001e57983 */ /* 0x000ea80000300800 */
[----:B------:R-:W2:Y:S04]  /*208b0*/  LDL.LU R228, [R1+0x420] ;  /* 0x0004200001e47983 */ /* 0x000ea80000300800 */
[----:B------:R-:W2:Y:S01]  /*208c0*/  LDL.LU R227, [R1+0x41c] ;  /* 0x00041c0001e37983 */ /* 0x000ea20000300800 */
[----:B---3--:R-:W-:-:S03]  /*208d0*/  ISETP.GE.AND P5, PT, R217, RZ, PT ;  /* 0x000000ffd900720c */ /* 0x008fc60003fa6270 */
[----:B------:R-:W1:Y:S01]  /*208e0*/  LDL.LU R217, [R1+0x418] ;  /* 0x0004180001d97983 */ /* 0x000e620000300800 */
[----:B------:R-:W-:Y:S01]  /*208f0*/  @!P3 IMAD.MOV R204, RZ, RZ, -R204 ;  /* 0x000000ffffccb224 */ /* 0x000fe200078e0acc */
[----:B------:R-:W-:Y:S01]  /*20900*/  ISETP.GE.AND P3, PT, R224, RZ, PT ;  /* 0x000000ffe000720c */ /* 0x000fe20003f66270 */
[----:B------:R-:W-:Y:S01]  /*20910*/  @!P2 IMAD.MOV R205, RZ, RZ, -R205 ;  /* 0x000000ffffcda224 */ /* 0x000fe200078e0acd */
[----:B------:R-:W-:Y:S01]  /*20920*/  ISETP.GE.AND P2, PT, R223, RZ, PT ;  /* 0x000000ffdf00720c */ /* 0x000fe20003f46270 */
[----:B------:R-:W3:Y:S01]  /*20930*/  LDL.LU R226, [R1+0x414] ;  /* 0x0004140001e27983 */ /* 0x000ee20000300800 */
[----:B------:R-:W-:-:S03]  /*20940*/  @!P4 IMAD.MOV R207, RZ, RZ, -R207 ;  /* 0x000000ffffcfc224 */ /* 0x000fc600078e0acf */
[----:B------:R-:W3:Y:S01]  /*20950*/  LDL.LU R225, [R1+0x410] ;  /* 0x0004100001e17983 */ /* 0x000ee20000300800 */
[----:B----4-:R-:W-:Y:S01]  /*20960*/  ISETP.GE.AND P4, PT, R221, RZ, PT ;  /* 0x000000ffdd00720c */ /* 0x010fe20003f86270 */
[----:B------:R-:W-:Y:S02]  /*20970*/  @!P1 IMAD.MOV R208, RZ, RZ, -R208 ;  /* 0x000000ffffd09224 */ /* 0x000fe400078e0ad0 */
[----:B------:R-:W4:Y:S01]  /*20980*/  LDL.LU R224, [R1+0x40c] ;  /* 0x00040c0001e07983 */ /* 0x000f220000300800 */
[----:B------:R-:W-:Y:S01]  /*20990*/  ISETP.GE.AND P1, PT, R220, RZ, PT ;  /* 0x000000ffdc00720c */ /* 0x000fe20003f26270 */
[----:B------:R-:W-:Y:S02]  /*209a0*/  @!P3 IMAD.MOV R209, RZ, RZ, -R209 ;  /* 0x000000ffffd1b224 */ /* 0x000fe400078e0ad1 */
[----:B------:R-:W3:Y:S01]  /*209b0*/  LDL.LU R223, [R1+0x408] ;  /* 0x0004080001df7983 */ /* 0x000ee20000300800 */
[----:B------:R-:W-:Y:S01]  /*209c0*/  ISETP.GE.AND P3, PT, R219, RZ, PT ;  /* 0x000000ffdb00720c */ /* 0x000fe20003f66270 */
[----:B------:R-:W-:-:S02]  /*209d0*/  @!P2 IMAD.MOV R210, RZ, RZ, -R210 ;  /* 0x000000ffffd2a224 */ /* 0x000fc400078e0ad2 */
[----:B------:R-:W3:Y:S01]  /*209e0*/  LDL.LU R222, [R1+0x404] ;  /* 0x0004040001de7983 */ /* 0x000ee20000300800 */
[----:B--2---:R-:W-:-:S03]  /*209f0*/  ISETP.GE.AND P2, PT, R218, RZ, PT ;  /* 0x000000ffda00720c */ /* 0x004fc60003f46270 */
[----:B------:R-:W2:Y:S04]  /*20a00*/  LDL.LU R221, [R1+0x400] ;  /* 0x0004000001dd7983 */ /* 0x000ea80000300800 */
[----:B------:R-:W2:Y:S04]  /*20a10*/  LDL.LU R220, [R1+0x3fc] ;  /* 0x0003fc0001dc7983 */ /* 0x000ea80000300800 */
[----:B------:R-:W2:Y:S04]  /*20a20*/  LDL.LU R219, [R1+0x3f8] ;  /* 0x0003f80001db7983 */ /* 0x000ea80000300800 */
[----:B------:R-:W2:Y:S01]  /*20a30*/  LDL.LU R218, [R1+0x3f4] ;  /* 0x0003f40001da7983 */ /* 0x000ea20000300800 */
[----:B------:R-:W-:Y:S01]  /*20a40*/  @!P4 IMAD.MOV R212, RZ, RZ, -R212 ;  /* 0x000000ffffd4c224 */ /* 0x000fe200078e0ad4 */
[----:B------:R-:W-:-:S02]  /*20a50*/  ISETP.NE.AND P4, PT, RZ, UR50, PT ;  /* 0x00000032ff007c0c */ /* 0x000fc4000bf85270 */
[----:B------:R-:W-:Y:S01]  /*20a60*/  LOP3.LUT R7, RZ, UR50, RZ, 0x33, !PT ;  /* 0x00000032ff077c12 */ /* 0x000fe2000f8e33ff */
[----:B------:R-:W-:Y:S01]  /*20a70*/  @!P1 IMAD.MOV R213, RZ, RZ, -R213 ;  /* 0x000000ffffd59224 */ /* 0x000fe200078e0ad5 */
[----:B------:R-:W1:Y:S02]  /*20a80*/  LDCU UR50, c[0x0][0x3b0] ;  /* 0x00007600ff3277ac */ /* 0x000e640008000800 */
[----:B-1----:R-:W-:Y:S02]  /*20a90*/  SEL R161, R7, R217, !P4 ;  /* 0x000000d907a17207 */ /* 0x002fe40006000000 */
[----:B------:R-:W4:Y:S04]  /*20aa0*/  LDL.LU R217, [R1+0x3f0] ;  /* 0x0003f00001d97983 */ /* 0x000f280000300800 */
[----:B------:R-:W4:Y:S04]  /*20ab0*/  LDL.LU R249, [R1+0x3ec] ;  /* 0x0003ec0001f97983 */ /* 0x000f280000300800 */
[----:B------:R-:W4:Y:S04]  /*20ac0*/  LDL.LU R250, [R1+0x3e8] ;  /* 0x0003e80001fa7983 */ /* 0x000f280000300800 */
[----:B------:R-:W4:Y:S04]  /*20ad0*/  LDL.LU R251, [R1+0x3e4] ;  /* 0x0003e40001fb7983 */ /* 0x000f280000300800 */
[----:B------:R-:W4:Y:S01]  /*20ae0*/  LDL.LU R240, [R1+0x3e0] ;  /* 0x0003e00001f07983 */ /* 0x000f220000300800 */
[----:B------:R-:W-:-:S03]  /*20af0*/  ISETP.GE.AND P1, PT, R237, RZ, PT ;  /* 0x000000ffed00720c */ /* 0x000fc60003f26270 */
[----:B------:R-:W4:Y:S01]  /*20b00*/  LDL.LU R239, [R1+0x3dc] ;  /* 0x0003dc0001ef7983 */ /* 0x000f220000300800 */
[----:B------:R-:W-:-:S03]  /*20b10*/  @!P3 IMAD.MOV R214, RZ, RZ, -R214 ;  /* 0x000000ffffd6b224 */ /* 0x000fc600078e0ad6 */
[----:B------:R-:W4:Y:S01]  /*20b20*/  LDL.LU R252, [R1+0x3d8] ;  /* 0x0003d80001fc7983 */ /* 0x000f220000300800 */
[----:B------:R-:W-:-:S03]  /*20b30*/  ISETP.GE.AND P3, PT, R6, RZ, PT ;  /* 0x000000ff0600720c */ /* 0x000fc60003f66270 */
[----:B------:R-:W4:Y:S01]  /*20b40*/  LDL.LU R238, [R1+0x3d4] ;  /* 0x0003d40001ee7983 */ /* 0x000f220000300800 */
[----:B------:R-:W-:-:S03]  /*20b50*/  SEL R171, R7, R236, !P4 ;  /* 0x000000ec07ab7207 */ /* 0x000fc60006000000 */
        /* <DEDUP_REMOVED lines=19> */
[----:B--2---:R-:W-:-:S03]  /*20c90*/  SEL R152, R7, R218, !P4 ;  /* 0x000000da07987207 */ /* 0x004fc60006000000 */
[----:B------:R-:W2:Y:S04]  /*20ca0*/  LDL.LU R229, [R1+0x3a8] ;  /* 0x0003a80001e57983 */ /* 0x000ea80000300800 */
[----:B------:R-:W2:Y:S04]  /*20cb0*/  LDL.LU R228, [R1+0x3a4] ;  /* 0x0003a40001e47983 */ /* 0x000ea80000300800 */
[----:B------:R-:W2:Y:S04]  /*20cc0*/  LDL.LU R227, [R1+0x3a0] ;  /* 0x0003a00001e37983 */ /* 0x000ea80000300800 */
[----:B------:R-:W2:Y:S01]  /*20cd0*/  LDL.LU R218, [R1+0x39c] ;  /* 0x00039c0001da7983 */ /* 0x000ea20000300800 */
[----:B---3--:R-:W-:-:S02]  /*20ce0*/  SEL R160, R7, R226, !P4 ;  /* 0x000000e207a07207 */ /* 0x008fc40006000000 */
[C---:B------:R-:W-:Y:S01]  /*20cf0*/  SEL R159, R7.reuse, R225, !P4 ;  /* 0x000000e1079f7207 */ /* 0x040fe20006000000 */
[----:B------:R-:W3:Y:S01]  /*20d00*/  LDL.LU R226, [R1+0x398] ;  /* 0x0003980001e27983 */ /* 0x000ee20000300800 */
[C---:B----4-:R-:W-:Y:S02]  /*20d10*/  SEL R158, R7.reuse, R224, !P4 ;  /* 0x000000e0079e7207 */ /* 0x050fe40006000000 */
[C---:B------:R-:W-:Y:S01]  /*20d20*/  SEL R157, R7.reuse, R223, !P4 ;  /* 0x000000df079d7207 */ /* 0x040fe20006000000 */
[----:B------:R-:W4:Y:S01]  /*20d30*/  LDL.LU R225, [R1+0x394] ;  /* 0x0003940001e17983 */ /* 0x000f220000300800 */
[----:B------:R-:W-:-:S03]  /*20d40*/  SEL R156, R7, R222, !P4 ;  /* 0x000000de079c7207 */ /* 0x000fc60006000000 */
[----:B------:R-:W3:Y:S01]  /*20d50*/  LDL.LU R224, [R1+0x390] ;  /* 0x0003900001e07983 */ /* 0x000ee20000300800 */
[----:B------:R-:W-:-:S03]  /*20d60*/  SEL R155, R7, R221, !P4 ;  /* 0x000000dd079b7207 */ /* 0x000fc60006000000 */
[----:B------:R-:W3:Y:S01]  /*20d70*/  LDL.LU R223, [R1+0x38c] ;  /* 0x00038c0001df7983 */ /* 0x000ee20000300800 */
[----:B------:R-:W-:-:S03]  /*20d80*/  SEL R154, R7, R220, !P4 ;  /* 0x000000dc079a7207 */ /* 0x000fc60006000000 */
[----:B------:R-:W3:Y:S01]  /*20d90*/  LDL.LU R222, [R1+0x388] ;  /* 0x0003880001de7983 */ /* 0x000ee20000300800 */
[----:B------:R-:W-:-:S03]  /*20da0*/  SEL R153, R7, R219, !P4 ;  /* 0x000000db07997207 */ /* 0x000fc60006000000 */
[----:B------:R-:W3:Y:S04]  /*20db0*/  LDL.LU R221, [R1+0x384] ;  /* 0x0003840001dd7983 */ /* 0x000ee80000300800 */
[----:B------:R-:W3:Y:S04]  /*20dc0*/  LDL.LU R220, [R1+0x380] ;  /* 0x0003800001dc7983 */ /* 0x000ee80000300800 */
[----:B------:R-:W3:Y:S01]  /*20dd0*/  LDL.LU R219, [R1+0x37c] ;  /* 0x00037c0001db7983 */ /* 0x000ee20000300800 */
[----:B------:R-:W-:-:S03]  /*20de0*/  SEL R151, R7, R217, !P4 ;  /* 0x000000d907977207 */ /* 0x000fc60006000000 */
[----:B------:R-:W3:Y:S01]  /*20df0*/  LDL.LU R217, [R1+0x378] ;  /* 0x0003780001d97983 */ /* 0x000ee20000300800 */
[C---:B------:R-:W-:Y:S02]  /*20e00*/  SEL R150, R7.reuse, R249, !P4 ;  /* 0x000000f907967207 */ /* 0x040fe40006000000 */
[C---:B------:R-:W-:Y:S02]  /*20e10*/  SEL R149, R7.reuse, R250, !P4 ;  /* 0x000000fa07957207 */ /* 0x040fe40006000000 */
[C---:B------:R-:W-:Y:S02]  /*20e20*/  SEL R148, R7.reuse, R251, !P4 ;  /* 0x000000fb07947207 */ /* 0x040fe40006000000 */
[C---:B------:R-:W-:Y:S02]  /*20e30*/  SEL R147, R7.reuse, R240, !P4 ;  /* 0x000000f007937207 */ /* 0x040fe40006000000 */
[C---:B------:R-:W-:Y:S02]  /*20e40*/  SEL R146, R7.reuse, R239, !P4 ;  /* 0x000000ef07927207 */ /* 0x040fe40006000000 */
[----:B------:R-:W-:-:S02]  /*20e50*/  SEL R145, R7, R252, !P4 ;  /* 0x000000fc07917207 */ /* 0x000fc40006000000 */
        /* <DEDUP_REMOVED lines=10> */
[C---:B--2---:R-:W-:Y:S02]  /*20f00*/  SEL R130, R7.reuse, R218, !P4 ;  /* 0x000000da07827207 */ /* 0x044fe40006000000 */
[----:B------:R-:W2:Y:S04]  /*20f10*/  LDL.LU R218, [R1+0x374] ;  /* 0x0003740001da7983 */ /* 0x000ea80000300800 */
        /* <DEDUP_REMOVED lines=11> */
[----:B------:R-:W2:Y:S01]  /*20fd0*/  LDL.LU R235, [R1+0x344] ;  /* 0x0003440001eb7983 */ /* 0x000ea20000300800 */
[----:B------:R-:W-:-:S03]  /*20fe0*/  SEL R134, R7, R230, !P4 ;  /* 0x000000e607867207 */ /* 0x000fc60006000000 */
[----:B------:R-:W2:Y:S01]  /*20ff0*/  LDL.LU R234, [R1+0x340] ;  /* 0x0003400001ea7983 */ /* 0x000ea20000300800 */
[----:B------:R-:W-:-:S03]  /*21000*/  SEL R133, R7, R229, !P4 ;  /* 0x000000e507857207 */ /* 0x000fc60006000000 */
[----:B------:R-:W2:Y:S01]  /*21010*/  LDL.LU R233, [R1+0x33c] ;  /* 0x00033c0001e97983 */ /* 0x000ea20000300800 */
[----:B------:R-:W-:-:S03]  /*21020*/  SEL R132, R7, R228, !P4 ;  /* 0x000000e407847207 */ /* 0x000fc60006000000 */
[----:B------:R-:W2:Y:S01]  /*21030*/  LDL.LU R232, [R1+0x338] ;  /* 0x0003380001e87983 */ /* 0x000ea20000300800 */
[----:B------:R-:W-:-:S03]  /*21040*/  SEL R131, R7, R227, !P4 ;  /* 0x000000e307837207 */ /* 0x000fc60006000000 */
[----:B------:R-:W2:Y:S04]  /*21050*/  LDL.LU R231, [R1+0x334] ;  /* 0x0003340001e77983 */ /* 0x000ea80000300800 */
[----:B------:R-:W2:Y:S04]  /*21060*/  LDL.LU R230, [R1+0x330] ;  /* 0x0003300001e67983 */ /* 0x000ea80000300800 */
[----:B------:R-:W2:Y:S04]  /*21070*/  LDL.LU R229, [R1+0x32c] ;  /* 0x00032c0001e57983 */ /* 0x000ea80000300800 */
[----:B------:R-:W2:Y:S04]  /*21080*/  LDL.LU R228, [R1+0x328] ;  /* 0x0003280001e47983 */ /* 0x000ea80000300800 */
[----:B------:R-:W2:Y:S01]  /*21090*/  LDL.LU R227, [R1+0x324] ;  /* 0x0003240001e37983 */ /* 0x000ea20000300800 */
[----:B---3--:R-:W-:-:S03]  /*210a0*/  SEL R121, R7, R217, !P4 ;  /* 0x000000d907797207 */ /* 0x008fc60006000000 */
[----:B------:R-:W3:Y:S01]  /*210b0*/  LDL.LU R217, [R1+0x320] ;  /* 0x0003200001d97983 */ /* 0x000ee20000300800 */
[C---:B------:R-:W-:Y:S02]  /*210c0*/  SEL R129, R7.reuse, R226, !P4 ;  /* 0x000000e207817207 */ /* 0x040fe40006000000 */
[C---:B----4-:R-:W-:Y:S01]  /*210d0*/  SEL R128, R7.reuse, R225, !P4 ;  /* 0x000000e107807207 */ /* 0x050fe20006000000 */
[----:B------:R-:W4:Y:S01]  /*210e0*/  LDL.LU R226, [R1+0x31c] ;  /* 0x00031c0001e27983 */ /* 0x000f220000300800 */
[C---:B------:R-:W-:Y:S02]  /*210f0*/  SEL R127, R7.reuse, R224, !P4 ;  /* 0x000000e0077f7207 */ /* 0x040fe40006000000 */
[C---:B------:R-:W-:Y:S01]  /*21100*/  SEL R126, R7.reuse, R223, !P4 ;  /* 0x000000df077e7207 */ /* 0x040fe20006000000 */
        /* <DEDUP_REMOVED lines=8> */
[----:B------:R-:W4:Y:S04]  /*21190*/  LDL.LU R221, [R1+0x308] ;  /* 0x0003080001dd7983 */ /* 0x000f280000300800 */
[----:B------:R-:W4:Y:S04]  /*211a0*/  LDL.LU R220, [R1+0x304] ;  /* 0x0003040001dc7983 */ /* 0x000f280000300800 */
[----:B------:R-:W4:Y:S01]  /*211b0*/  LDL.LU R219, [R1+0x300] ;  /* 0x0003000001db7983 */ /* 0x000f220000300800 */
[----:B--2---:R-:W-:-:S03]  /*211c0*/  SEL R120, R7, R218, !P4 ;  /* 0x000000da07787207 */ /* 0x004fc60006000000 */
[----:B------:R-:W2:Y:S01]  /*211d0*/  LDL.LU R218, [R1+0x2fc] ;  /* 0x0002fc0001da7983 */ /* 0x000ea20000300800 */
[----:B---3--:R-:W-:-:S03]  /*211e0*/  SEL R99, R7, R217, !P4 ;  /* 0x000000d907637207 */ /* 0x008fc60006000000 */
[----:B------:R-:W3:Y:S01]  /*211f0*/  LDL.LU R217, [R1+0x2f8] ;  /* 0x0002f80001d97983 */ /* 0x000ee20000300800 */
[C---:B------:R-:W-:Y:S02]  /*21200*/  SEL R119, R7.reuse, R249, !P4 ;  /* 0x000000f907777207 */ /* 0x040fe40006000000 */
[C---:B------:R-:W-:Y:S01]  /*21210*/  SEL R118, R7.reuse, R250, !P4 ;  /* 0x000000fa07767207 */ /* 0x040fe20006000000 */
[----:B------:R-:W3:Y:S01]  /*21220*/  LDL.LU R249, [R1+0x2f4] ;  /* 0x0002f40001f97983 */ /* 0x000ee20000300800 */
[C---:B------:R-:W-:Y:S02]  /*21230*/  SEL R117, R7.reuse, R251, !P4 ;  /* 0x000000fb07757207 */ /* 0x040fe40006000000 */
[C---:B------:R-:W-:Y:S01]  /*21240*/  SEL R116, R7.reuse, R240, !P4 ;  /* 0x000000f007747207 */ /* 0x040fe20006000000 */
[----:B------:R-:W3:Y:S01]  /*21250*/  LDL.LU R250, [R1+0x2f0] ;  /* 0x0002f00001fa7983 */ /* 0x000ee20000300800 */
[----:B------:R-:W-:-:S03]  /*21260*/  SEL R115, R7, R239, !P4 ;  /* 0x000000ef07737207 */ /* 0x000fc60006000000 */
        /* <DEDUP_REMOVED lines=33> */
[----:B--2---:R-:W-:-:S03]  /*21480*/  SEL R90, R7, R218, !P4 ;  /* 0x000000da075a7207 */ /* 0x004fc60006000000 */
[----:B------:R-:W2:Y:S01]  /*21490*/  LDL.LU R218, [R1+0x2a4] ;  /* 0x0002a40001da7983 */ /* 0x000ea20000300800 */
[C---:B----4-:R-:W-:Y:S02]  /*214a0*/  SEL R98, R7.reuse, R226, !P4 ;  /* 0x000000e207627207 */ /* 0x050fe40006000000 */
[C---:B------:R-:W-:Y:S01]  /*214b0*/  SEL R97, R7.reuse, R225, !P4 ;  /* 0x000000e107617207 */ /* 0x040fe20006000000 */
        /* <DEDUP_REMOVED lines=14> */
[----:B---3--:R-:W-:-:S03]  /*215a0*/  SEL R0, R7, R217, !P4 ;  /* 0x000000d907007207 */ /* 0x008fc60006000000 */
        /* <DEDUP_REMOVED lines=103> */
[----:B----4-:R-:W-:-:S03]  /*21c20*/  SEL R36, R7, R226, !P4 ;  /* 0x000000e207247207 */ /* 0x010fc60006000000 */
        /* <DEDUP_REMOVED lines=18> */
[----:B------:R-:W2:Y:S01]  /*21d50*/  LDL.LU R218, [R1+0x17c] ;  /* 0x00017c0001da7983 */ /* 0x000ea20000300800 */
[----:B---3--:R-:W-:-:S03]  /*21d60*/  SEL R27, R7, R217, !P4 ;  /* 0x000000d9071b7207 */ /* 0x008fc60006000000 */
[----:B------:R-:W3:Y:S01]  /*21d70*/  LDL.LU R217, [R1+0x174] ;  /* 0x0001740001d97983 */ /* 0x000ee20000300800 */
[C---:B------:R-:W-:Y:S02]  /*21d80*/  SEL R26, R7.reuse, R249, !P4 ;  /* 0x000000f9071a7207 */ /* 0x040fe40006000000 */
[C---:B------:R-:W-:Y:S02]  /*21d90*/  SEL R25, R7.reuse, R250, !P4 ;  /* 0x000000fa07197207 */ /* 0x040fe40006000000 */
[C---:B------:R-:W-:Y:S02]  /*21da0*/  SEL R24, R7.reuse, R251, !P4 ;  /* 0x000000fb07187207 */ /* 0x040fe40006000000 */
[C---:B------:R-:W-:Y:S02]  /*21db0*/  SEL R23, R7.reuse, R240, !P4 ;  /* 0x000000f007177207 */ /* 0x040fe40006000000 */
[C---:B------:R-:W-:Y:S02]  /*21dc0*/  SEL R18, R7.reuse, R237, !P4 ;  /* 0x000000ed07127207 */ /* 0x040fe40006000000 */
        /* <DEDUP_REMOVED lines=31> */
[C---:B------:R-:W-:Y:S02]  /*21fc0*/  SEL R22, R7.reuse, R239, !P4 ;  /* 0x000000ef07167207 */ /* 0x040fe40006000000 */
[C---:B------:R-:W-:Y:S02]  /*21fd0*/  SEL R251, R7.reuse, R222, !P4 ;  /* 0x000000de07fb7207 */ /* 0x040fe40006000000 */
[----:B------:R-:W4:Y:S01]  /*21fe0*/  LDL.LU R222, [R1+0x120] ;  /* 0x0001200001de7983 */ /* 0x000f220000300800 */
[C---:B------:R-:W-:Y:S02]  /*21ff0*/  SEL R240, R7.reuse, R221, !P4 ;  /* 0x000000dd07f07207 */ /* 0x040fe40006000000 */
[C---:B------:R-:W-:Y:S01]  /*22000*/  SEL R21, R7.reuse, R252, !P4 ;  /* 0x000000fc07157207 */ /* 0x040fe20006000000 */
[----:B------:R-:W4:Y:S01]  /*22010*/  LDL.LU R221, [R1+0x11c] ;  /* 0x00011c0001dd7983 */ /* 0x000f220000300800 */
[----:B--2---:R-:W-:-:S02]  /*22020*/  SEL R239, R7, R220, !P4 ;  /* 0x000000dc07ef7207 */ /* 0x004fc40006000000 */
[C---:B------:R-:W-:Y:S01]  /*22030*/  SEL R20, R7.reuse, R238, !P4 ;  /* 0x000000ee07147207 */ /* 0x040fe20006000000 */
[----:B------:R-:W2:Y:S01]  /*22040*/  LDL.LU R220, [R1+0x118] ;  /* 0x0001180001dc7983 */ /* 0x000ea20000300800 */
[C---:B------:R-:W-:Y:S02]  /*22050*/  SEL R252, R7.reuse, R219, !P4 ;  /* 0x000000db07fc7207 */ /* 0x040fe40006000000 */
[C---:B------:R-:W-:Y:S01]  /*22060*/  SEL R19, R7.reuse, R247, !P4 ;  /* 0x000000f707137207 */ /* 0x040fe20006000000 */
[----:B------:R-:W2:Y:S01]  /*22070*/  LDL.LU R219, [R1+0x114] ;  /* 0x0001140001db7983 */ /* 0x000ea20000300800 */
[----:B------:R-:W-:-:S03]  /*22080*/  SEL R238, R7, R218, !P4 ;  /* 0x000000da07ee7207 */ /* 0x000fc60006000000 */
[----:B------:R-:W2:Y:S01]  /*22090*/  LDL.LU R218, [R1+0x110] ;  /* 0x0001100001da7983 */ /* 0x000ea20000300800 */
[----:B------:R-:W-:Y:S02]  /*220a0*/  IMAD R171, R171, UR49, RZ ;  /* 0x00000031abab7c24 */ /* 0x000fe4000f8e02ff */
[----:B------:R-:W-:Y:S02]  /*220b0*/  IMAD R170, R170, UR49, RZ ;  /* 0x00000031aaaa7c24 */ /* 0x000fe4000f8e02ff */
[----:B------:R-:W-:Y:S02]  /*220c0*/  IMAD R169, R169, UR49, RZ ;  /* 0x00000031a9a97c24 */ /* 0x000fe4000f8e02ff */
[----:B------:R-:W-:Y:S02]  /*220d0*/  IMAD R168, R168, UR49, RZ ;  /* 0x00000031a8a87c24 */ /* 0x000fe4000f8e02ff */
[----:B------:R-:W-:Y:S02]  /*220e0*/  IMAD R167, R167, UR49, RZ ;  /* 0x00000031a7a77c24 */ /* 0x000fe4000f8e02ff */
[----:B------:R-:W-:-:S02]  /*220f0*/  IMAD R166, R166, UR49, RZ ;  /* 0x00000031a6a67c24 */ /* 0x000fc4000f8e02ff */
        /* <DEDUP_REMOVED lines=38> */
[----:B------:R-:W-:Y:S01]  /*22360*/  IMAD R127, R127, UR49, RZ ;  /* 0x000000317f7f7c24 */ /* 0x000fe2000f8e02ff */
[----:B---3--:R-:W-:Y:S02]  /*22370*/  SEL R247, R7, R217, !P4 ;  /* 0x000000d907f77207 */ /* 0x008fe40006000000 */
[----:B------:R-:W3:Y:S04]  /*22380*/  LDL.LU R217, [R1+0x10c] ;  /* 0x00010c0001d97983 */ /* 0x000ee80000300800 */
        /* <DEDUP_REMOVED lines=9> */
[----:B------:R1:W-:Y:S04]  /*22420*/  STL [R1+0xe4], R171 ;  /* 0x0000e4ab01007387 */ /* 0x0003e80000100800 */
[----:B-1----:R-:W2:Y:S04]  /*22430*/  LDL.LU R171, [R1+0x1dc8] ;  /* 0x001dc80001ab7983 */ /* 0x002ea80000300800 */
        /* <DEDUP_REMOVED lines=74> */
[----:B------:R1:W-:Y:S01]  /*228e0*/  STL [R1+0x3a8], R133 ;  /* 0x0003a88501007387 */ /* 0x0003e20000100800 */
[----:B------:R-:W-:-:S03]  /*228f0*/  IMAD R126, R126, UR49, RZ ;  /* 0x000000317e7e7c24 */ /* 0x000fc6000f8e02ff */
        /* <DEDUP_REMOVED lines=372> */
[----:B-1----:R-:W3:Y:S04]  /*24040*/  LDL.LU R2, [R1+0x1b40] ;  /* 0x001b400001027983 */ /* 0x002ee80000300800 */
        /* <DEDUP_REMOVED lines=10> */
[C---:B------:R-:W-:Y:S01]  /*240f0*/  SEL R237, R7.reuse, R237, !P4 ;  /* 0x000000ed07ed7207 */ /* 0x040fe20006000000 */
[----:B------:R-:W-:Y:S02]  /*24100*/  IMAD R238, R238, UR49, RZ ;  /* 0x00000031eeee7c24 */ /* 0x000fe4000f8e02ff */
[----:B-1----:R-:W3:Y:S04]  /*24110*/  LDL.LU R248, [R1+0x1b30] ;  /* 0x001b300001f87983 */ /* 0x002ee80000300800 */
[----:B------:R1:W-:Y:S01]  /*24120*/  STL [R1+0x898], R249 ;  /* 0x000898f901007387 */ /* 0x0003e20000100800 */
[----:B------:R-:W-:Y:S01]  /*24130*/  SEL R6, R7, R6, !P4 ;  /* 0x0000000607067207 */ /* 0x000fe20006000000 */
[----:B------:R-:W-:-:S02]  /*24140*/  IMAD R247, R247, UR49, RZ ;  /* 0x00000031f7f77c24 */ /* 0x000fc4000f8e02ff */
[----:B-1----:R-:W3:Y:S04]  /*24150*/  LDL.LU R249, [R1+0x1b2c] ;  /* 0x001b2c0001f97983 */ /* 0x002ee80000300800 */
[----:B------:R1:W-:Y:S01]  /*24160*/  STL [R1+0x89c], R250 ;  /* 0x00089cfa01007387 */ /* 0x0003e20000100800 */
[----:B------:R-:W-:Y:S01]  /*24170*/  SEL R236, R7, R236, !P4 ;  /* 0x000000ec07ec7207 */ /* 0x000fe20006000000 */
[----:B------:R-:W-:Y:S02]  /*24180*/  IMAD R237, R237, UR49, RZ ;  /* 0x00000031eded7c24 */ /* 0x000fe4000f8e02ff */
[----:B-1----:R-:W3:Y:S04]  /*24190*/  LDL.LU R250, [R1+0x1b28] ;  /* 0x001b280001fa7983 */ /* 0x002ee80000300800 */
[----:B------:R1:W-:Y:S01]  /*241a0*/  STL [R1+0x8a0], R251 ;  /* 0x0008a0fb01007387 */ /* 0x0003e20000100800 */
[----:B------:R-:W-:Y:S01]  /*241b0*/  SEL R235, R7, R235, !P4 ;  /* 0x000000eb07eb7207 */ /* 0x000fe20006000000 */
[----:B------:R-:W-:-:S02]  /*241c0*/  IMAD R6, R6, UR49, RZ ;  /* 0x0000003106067c24 */ /* 0x000fc4000f8e02ff */
        /* <DEDUP_REMOVED lines=26> */
[C---:B----4-:R-:W-:Y:S01]  /*24370*/  SEL R228, R7.reuse, R228, !P4 ;  /* 0x000000e407e47207 */ /* 0x050fe20006000000 */
[----:B------:R-:W-:Y:S02]  /*24380*/  IMAD R230, R230, UR49, RZ ;  /* 0x00000031e6e67c24 */ /* 0x000fe4000f8e02ff */
[----:B-1----:R-:W4:Y:S04]  /*24390*/  LDL.LU R6, [R1+0x1b08] ;  /* 0x001b080001067983 */ /* 0x002f280000300800 */
[----:B------:R1:W-:Y:S01]  /*243a0*/  STL [R1+0x8c0], R236 ;  /* 0x0008c0ec01007387 */ /* 0x0003e20000100800 */
[----:B------:R-:W-:Y:S01]  /*243b0*/  SEL R227, R7, R227, !P4 ;  /* 0x000000e307e37207 */ /* 0x000fe20006000000 */
[----:B------:R-:W-:-:S02]  /*243c0*/  IMAD R229, R229, UR49, RZ ;  /* 0x00000031e5e57c24 */ /* 0x000fc4000f8e02ff */
[----:B-1----:R-:W4:Y:S04]  /*243d0*/  LDL.LU R236, [R1+0x1b04] ;  /* 0x001b040001ec7983 */ /* 0x002f280000300800 */
[----:B------:R1:W-:Y:S01]  /*243e0*/  STL [R1+0x8c4], R235 ;  /* 0x0008c4eb01007387 */ /* 0x0003e20000100800 */
[C---:B------:R-:W-:Y:S01]  /*243f0*/  SEL R226, R7.reuse, R226, !P4 ;  /* 0x000000e207e27207 */ /* 0x040fe20006000000 */
        /* <DEDUP_REMOVED lines=23> */
[C---:B--2---:R-:W-:Y:S01]  /*24570*/  SEL R220, R7.reuse, R220, !P4 ;  /* 0x000000dc07dc7207 */ /* 0x044fe20006000000 */
[----:B------:R-:W-:Y:S02]  /*24580*/  IMAD R222, R222, UR49, RZ ;  /* 0x00000031dede7c24 */ /* 0x000fe4000f8e02ff */
[----:B-1----:R-:W2:Y:S04]  /*24590*/  LDL.LU R229, [R1+0x1ae8] ;  /* 0x001ae80001e57983 */ /* 0x002ea80000300800 */
[----:B------:R1:W-:Y:S01]  /*245a0*/  STL [R1+0x9fc], R228 ;  /* 0x0009fce401007387 */ /* 0x0003e20000100800 */
[----:B------:R-:W-:Y:S01]  /*245b0*/  SEL R219, R7, R219, !P4 ;  /* 0x000000db07db7207 */ /* 0x000fe20006000000 */
[----:B------:R-:W-:-:S02]  /*245c0*/  IMAD R221, R221, UR49, RZ ;  /* 0x00000031dddd7c24 */ /* 0x000fc4000f8e02ff */
[----:B-1----:R-:W2:Y:S04]  /*245d0*/  LDL.LU R228, [R1+0x1ae4] ;  /* 0x001ae40001e47983 */ /* 0x002ea80000300800 */
[----:B------:R1:W-:Y:S01]  /*245e0*/  STL [R1+0xa08], R227 ;  /* 0x000a08e301007387 */ /* 0x0003e20000100800 */
[C---:B------:R-:W-:Y:S01]  /*245f0*/  SEL R218, R7.reuse, R218, !P4 ;  /* 0x000000da07da7207 */ /* 0x040fe20006000000 */
[----:B------:R-:W-:Y:S02]  /*24600*/  IMAD R220, R220, UR49, RZ ;  /* 0x00000031dcdc7c24 */ /* 0x000fe4000f8e02ff */
[----:B-1----:R-:W2:Y:S04]  /*24610*/  LDL.LU R227, [R1+0x1ae0] ;  /* 0x001ae00001e37983 */ /* 0x002ea80000300800 */
[----:B------:R1:W-:Y:S01]  /*24620*/  STL [R1+0xa1c], R226 ;  /* 0x000a1ce201007387 */ /* 0x0003e20000100800 */
[----:B---3--:R-:W-:Y:S01]  /*24630*/  SEL R217, R7, R217, !P4 ;  /* 0x000000d907d97207 */ /* 0x008fe20006000000 */
[----:B------:R-:W-:-:S02]  /*24640*/  IMAD R219, R219, UR49, RZ ;  /* 0x00000031dbdb7c24 */ /* 0x000fc4000f8e02ff */
[----:B-1----:R-:W3:Y:S04]  /*24650*/  LDL.LU R226, [R1+0x1adc] ;  /* 0x001adc0001e27983 */ /* 0x002ee80000300800 */
[----:B------:R1:W-:Y:S01]  /*24660*/  STL [R1+0xa24], R225 ;  /* 0x000a24e101007387 */ /* 0x0003e20000100800 */
[----:B------:R-:W-:-:S03]  /*24670*/  IMAD R218, R218, UR49, RZ ;  /* 0x00000031dada7c24 */ /* 0x000fc6000f8e02ff */
[----:B-1----:R-:W2:Y:S04]  /*24680*/  LDL.LU R225, [R1+0x1ad8] ;  /* 0x001ad80001e17983 */ /* 0x002ea80000300800 */
[----:B------:R1:W-:Y:S01]  /*24690*/  STL [R1+0xa2c], R224 ;  /* 0x000a2ce001007387 */ /* 0x0003e20000100800 */
[----:B------:R-:W-:-:S03]  /*246a0*/  IMAD R217, R217, UR49, RZ ;  /* 0x00000031d9d97c24 */ /* 0x000fc6000f8e02ff */
        /* <DEDUP_REMOVED lines=14> */
[----:B-1----:R-:W2:Y:S01]  /*24790*/  LDL.LU R217, [R1+0x1ab8] ;  /* 0x001ab80001d97983 */ /* 0x002ea20000300800 */
[----:B------:R-:W-:-:S02]  /*247a0*/  SEL R216, R7, R216, !P4 ;  /* 0x000000d807d87207 */ /* 0x000fc40006000000 */
[----:B------:R-:W-:-:S03]  /*247b0*/  SEL R89, R7, R89, !P4 ;  /* 0x0000005907597207 */ /* 0x000fc60006000000 */
[----:B------:R-:W-:Y:S01]  /*247c0*/  IMAD R216, R216, UR49, RZ ;  /* 0x00000031d8d87c24 */ /* 0x000fe2000f8e02ff */
[----:B------:R-:W-:Y:S01]  /*247d0*/  SEL R88, R7, R88, !P4 ;  /* 0x0000005807587207 */ /* 0x000fe20006000000 */
[----:B------:R-:W-:-:S03]  /*247e0*/  IMAD R89, R89, UR49, RZ ;  /* 0x0000003159597c24 */ /* 0x000fc6000f8e02ff */
[----:B------:R1:W-:Y:S01]  /*247f0*/  STL [R1+0xa84], R216 ;  /* 0x000a84d801007387 */ /* 0x0003e20000100800 */
[C---:B------:R-:W-:Y:S02]  /*24800*/  SEL R87, R7.reuse, R87, !P4 ;  /* 0x0000005707577207 */ /* 0x040fe40006000000 */
[C---:B------:R-:W-:Y:S01]  /*24810*/  SEL R12, R7.reuse, R12, !P4 ;  /* 0x0000000c070c7207 */ /* 0x040fe20006000000 */
[----:B-1----:R-:W3:Y:S04]  /*24820*/  LDL.LU R216, [R1+0x1ab4] ;  /* 0x001ab40001d87983 */ /* 0x002ee80000300800 */
[----:B------:R1:W-:Y:S01]  /*24830*/  STL [R1+0xa8c], R89 ;  /* 0x000a8c5901007387 */ /* 0x0003e20000100800 */
[----:B------:R-:W-:Y:S01]  /*24840*/  SEL R11, R7, R11, !P4 ;  /* 0x0000000b070b7207 */ /* 0x000fe20006000000 */
[----:B------:R-:W-:-:S02]  /*24850*/  IMAD R12, R12, UR49, RZ ;  /* 0x000000310c0c7c24 */ /* 0x000fc4000f8e02ff */
[----:B-1----:R-:W-:Y:S02]  /*24860*/  IMAD R89, R88, UR49, RZ ;  /* 0x0000003158597c24 */ /* 0x002fe4000f8e02ff */
[----:B------:R-:W4:Y:S04]  /*24870*/  LDL.LU R88, [R1+0xd8] ;  /* 0x0000d80001587983 */ /* 0x000f280000300800 */
[----:B------:R1:W-:Y:S01]  /*24880*/  STL [R1+0xaa0], R89 ;  /* 0x000aa05901007387 */ /* 0x0003e20000100800 */
[----:B------:R-:W-:Y:S01]  /*24890*/  IMAD R11, R11, UR49, RZ ;  /* 0x000000310b0b7c24 */ /* 0x000fe2000f8e02ff */
[----:B------:R-:W-:Y:S01]  /*248a0*/  SEL R10, R7, R10, !P4 ;  /* 0x0000000a070a7207 */ /* 0x000fe20006000000 */
[----:B-1----:R-:W-:Y:S02]  /*248b0*/  IMAD R89, R87, UR49, RZ ;  /* 0x0000003157597c24 */ /* 0x002fe4000f8e02ff */
[----:B------:R-:W4:Y:S04]  /*248c0*/  LDL.LU R87, [R1+0x600] ;  /* 0x0006000001577983 */ /* 0x000f280000300800 */
[----:B------:R1:W-:Y:S01]  /*248d0*/  STL [R1+0xaa8], R89 ;  /* 0x000aa85901007387 */ /* 0x0003e20000100800 */
[----:B------:R-:W-:-:S02]  /*248e0*/  SEL R3, R7, R3, !P4 ;  /* 0x0000000307037207 */ /* 0x000fc40006000000 */
[----:B------:R-:W-:Y:S01]  /*248f0*/  SEL R8, R7, R8, !P4 ;  /* 0x0000000807087207 */ /* 0x000fe20006000000 */
[----:B-1----:R-:W4:Y:S04]  /*24900*/  LDL.LU R89, [R1+0x5cc] ;  /* 0x0005cc0001597983 */ /* 0x002f280000300800 */
[----:B------:R1:W-:Y:S04]  /*24910*/  STL [R1+0xab0], R12 ;  /* 0x000ab00c01007387 */ /* 0x0003e80000100800 */
[----:B-1----:R-:W4:Y:S04]  /*24920*/  LDL.LU R12, [R1+0x5f0] ;  /* 0x0005f000010c7983 */ /* 0x002f280000300800 */
[----:B------:R1:W-:Y:S02]  /*24930*/  STL [R1+0xac0], R11 ;  /* 0x000ac00b01007387 */ /* 0x0003e40000100800 */
[----:B-1----:R-:W-:-:S02]  /*24940*/  IMAD R11, R10, UR49, RZ ;  /* 0x000000310a0b7c24 */ /* 0x002fc4000f8e02ff */
[----:B------:R-:W-:Y:S02]  /*24950*/  IMAD R10, R3, UR49, RZ ;  /* 0x00000031030a7c24 */ /* 0x000fe4000f8e02ff */
[----:B------:R-:W-:Y:S01]  /*24960*/  IMAD R3, R8, UR49, RZ ;  /* 0x0000003108037c24 */ /* 0x000fe2000f8e02ff */
[----:B------:R-:W-:Y:S01]  /*24970*/  STL [R1+0xacc], R11 ;  /* 0x000acc0b01007387 */ /* 0x000fe20000100800 */
[C---:B------:R-:W-:Y:S01]  /*24980*/  SEL R9, R7.reuse, R9, !P4 ;  /* 0x0000000907097207 */ /* 0x040fe20006000000 */
[----:B------:R-:W-:Y:S01]  /*24990*/  @!P2 IMAD.MOV R215, RZ, RZ, -R215 ;  /* 0x000000ffffd7a224 */ /* 0x000fe200078e0ad7 */
[C---:B------:R-:W-:Y:S01]  /*249a0*/  SEL R13, R7.reuse, R13, !P4 ;  /* 0x0000000d070d7207 */ /* 0x040fe20006000000 */
[----:B------:R-:W4:Y:S01]  /*249b0*/  LDL.LU R8, [R1+0xdc] ;  /* 0x0000dc0001087983 */ /* 0x000f220000300800 */
[C---:B------:R-:W-:Y:S01]  /*249c0*/  SEL R14, R7.reuse, R14, !P4 ;  /* 0x0000000e070e7207 */ /* 0x040fe20006000000 */
[----:B------:R-:W1:Y:S02]  /*249d0*/  LDCU UR49, c[0x0][0x3b0] ;  /* 0x00007600ff3177ac */ /* 0x000e640008000800 */
[----:B------:R1:W-:Y:S04]  /*249e0*/  STL [R1+0xad8], R10 ;  /* 0x000ad80a01007387 */ /* 0x0003e80000100800 */
[----:B-1----:R-:W4:Y:S04]  /*249f0*/  LDL.LU R10, [R1+0xcc] ;  /* 0x0000cc00010a7983 */ /* 0x002f280000300800 */
[----:B------:R2:W-:Y:S02]  /*24a00*/  STL [R1+0xadc], R3 ;  /* 0x000adc0301007387 */ /* 0x0005e40000100800 */
[----:B--2---:R-:W-:-:S02]  /*24a10*/  SEL R3, R7, R217, !P4 ;  /* 0x000000d907037207 */ /* 0x004fc40006000000 */
[----:B------:R-:W2:Y:S01]  /*24a20*/  LDL.LU R217, [R1+0x1ab0] ;  /* 0x001ab00001d97983 */ /* 0x000ea20000300800 */
[----:B------:R-:W-:Y:S01]  /*24a30*/  IMAD R9, R9, UR48, RZ ;  /* 0x0000003009097c24 */ /* 0x000fe2000f8e02ff */
[----:B------:R-:W-:Y:S01]  /*24a40*/  SEL R15, R7, R15, !P4 ;  /* 0x0000000f070f7207 */ /* 0x000fe20006000000 */
[----:B------:R-:W-:Y:S01]  /*24a50*/  IMAD R3, R3, UR47, RZ ;  /* 0x0000002f03037c24 */ /* 0x000fe2000f8e02ff */
[----:B------:R-:W2:Y:S01]  /*24a60*/  LDL.LU R11, [R1+0x5d8] ;  /* 0x0005d800010b7983 */ /* 0x000ea20000300800 */
[C---:B------:R-:W-:Y:S01]  /*24a70*/  SEL R16, R7.reuse, R16, !P4 ;  /* 0x0000001007107207 */ /* 0x040fe20006000000 */
[----:B------:R-:W1:Y:S01]  /*24a80*/  LDCU UR48, c[0x0][0x3b0] ;  /* 0x00007600ff3077ac */ /* 0x000e620008000800 */
[C---:B------:R-:W-:Y:S02]  /*24a90*/  SEL R17, R7.reuse, R17, !P4 ;  /* 0x0000001107117207 */ /* 0x040fe40006000000 */
[----:B------:R-:W-:Y:S01]  /*24aa0*/  SEL R18, R7, R18, !P4 ;  /* 0x0000001207127207 */ /* 0x000fe20006000000 */
[----:B------:R-:W1:Y:S01]  /*24ab0*/  LDCU UR47, c[0x0][0x3b0] ;  /* 0x00007600ff2f77ac */ /* 0x000e620008000800 */
[----:B---3--:R-:W-:Y:S01]  /*24ac0*/  @!P5 IMAD.MOV R216, RZ, RZ, -R216 ;  /* 0x000000ffffd8d224 */ /* 0x008fe200078e0ad8 */
[----:B----4-:R-:W-:-:S02]  /*24ad0*/  ISETP.GE.AND P5, PT, R87, RZ, PT ;  /* 0x000000ff5700720c */ /* 0x010fc40003fa6270 */
[----:B------:R-:W-:Y:S02]  /*24ae0*/  ISETP.GE.AND P2, PT, R12, RZ, PT ;  /* 0x000000ff0c00720c */ /* 0x000fe40003f46270 */
[----:B------:R-:W3:Y:S04]  /*24af0*/  LDL.LU R12, [R1+0xc8] ;  /* 0x0000c800010c7983 */ /* 0x000ee80000300800 */
[----:B------:R-:W-:Y:S04]  /*24b00*/  STL [R1+0xad4], R9 ;  /* 0x000ad40901007387 */ /* 0x000fe80000100800 */
[----:B------:R4:W-:Y:S01]  /*24b10*/  STL [R1+0xad0], R3 ;  /* 0x000ad00301007387 */ /* 0x0009e20000100800 */
[----:B------:R-:W-:-:S02]  /*24b20*/  SEL R8, R7, R8, !P4 ;  /* 0x0000000807087207 */ /* 0x000fc40006000000 */
[C---:B----4-:R-:W-:Y:S02]  /*24b30*/  SEL R3, R7.reuse, R88, !P4 ;  /* 0x0000005807037207 */ /* 0x050fe40006000000 */
[----:B------:R-:W4:Y:S01]  /*24b40*/  LDL.LU R88, [R1+0x5c4] ;  /* 0x0005c40001587983 */ /* 0x000f220000300800 */
[----:B------:R-:W-:Y:S01]  /*24b50*/  IMAD R8, R8, UR46, RZ ;  /* 0x0000002e08087c24 */ /* 0x000fe2000f8e02ff */
[----:B------:R-:W-:Y:S01]  /*24b60*/  SEL R19, R7, R19, !P4 ;  /* 0x0000001307137207 */ /* 0x000fe20006000000 */
[----:B------:R-:W-:Y:S01]  /*24b70*/  IMAD R3, R3, UR45, RZ ;  /* 0x0000002d03037c24 */ /* 0x000fe2000f8e02ff */
[C---:B------:R-:W-:Y:S01]  /*24b80*/  SEL R20, R7.reuse, R20, !P4 ;  /* 0x0000001407147207 */ /* 0x040fe20006000000 */
[----:B------:R-:W1:Y:S01]  /*24b90*/  LDCU UR46, c[0x0][0x3b0] ;  /* 0x00007600ff2e77ac */ /* 0x000e620008000800 */
[----:B------:R1:W-:Y:S01]  /*24ba0*/  STL [R1+0xac8], R8 ;  /* 0x000ac80801007387 */ /* 0x0003e20000100800 */
[C---:B------:R-:W-:Y:S02]  /*24bb0*/  SEL R21, R7.reuse, R21, !P4 ;  /* 0x0000001507157207 */ /* 0x040fe40006000000 */
[C---:B------:R-:W-:Y:S01]  /*24bc0*/  SEL R22, R7.reuse, R22, !P4 ;  /* 0x0000001607167207 */ /* 0x040fe20006000000 */
[----:B------:R-:W2:Y:S01]  /*24bd0*/  LDCU UR45, c[0x0][0x3b0] ;  /* 0x00007600ff2d77ac */ /* 0x000ea20008000800 */
[----:B-1----:R-:W-:-:S02]  /*24be0*/  SEL R8, R7, R218, !P4 ;  /* 0x000000da07087207 */ /* 0x002fc40006000000 */
[----:B------:R-:W4:Y:S03]  /*24bf0*/  LDL.LU R218, [R1+0x1aac] ;  /* 0x001aac0001da7983 */ /* 0x000f260000300800 */
[----:B------:R-:W-:Y:S01]  /*24c00*/  IMAD R8, R8, UR44, RZ ;  /* 0x0000002c08087c24 */ /* 0x000fe2000f8e02ff */
[----:B------:R-:W4:Y:S01]  /*24c10*/  LDL.LU R9, [R1+0xbc] ;  /* 0x0000bc0001097983 */ /* 0x000f220000300800 */
[C---:B------:R-:W-:Y:S01]  /*24c20*/  SEL R23, R7.reuse, R23, !P4 ;  /* 0x0000001707177207 */ /* 0x040fe20006000000 */
[----:B------:R-:W1:Y:S02]  /*24c30*/  LDCU UR44, c[0x0][0x3b0] ;  /* 0x00007600ff2c77ac */ /* 0x000e640008000800 */
[----:B------:R1:W-:Y:S02]  /*24c40*/  STL [R1+0xac4], R3 ;  /* 0x000ac40301007387 */ /* 0x0003e40000100800 */
[----:B-1----:R-:W-:-:S02]  /*24c50*/  SEL R3, R7, R219, !P4 ;  /* 0x000000db07037207 */ /* 0x002fc40006000000 */
[----:B------:R-:W4:Y:S04]  /*24c60*/  LDL.LU R219, [R1+0x1aa8] ;  /* 0x001aa80001db7983 */ /* 0x000f280000300800 */
[----:B------:R-:W4:Y:S01]  /*24c70*/  LDL.LU R87, [R1+0x5d0] ;  /* 0x0005d00001577983 */ /* 0x000f220000300800 */
[----:B------:R-:W-:Y:S01]  /*24c80*/  IMAD R3, R3, UR43, RZ ;  /* 0x0000002b03037c24 */ /* 0x000fe2000f8e02ff */
[----:B------:R-:W-:Y:S01]  /*24c90*/  SEL R24, R7, R24, !P4 ;  /* 0x0000001807187207 */ /* 0x000fe20006000000 */
[----:B------:R-:W1:Y:S01]  /*24ca0*/  LDCU UR43, c[0x0][0x3b0] ;  /* 0x00007600ff2b77ac */ /* 0x000e620008000800 */
[----:B--2---:R-:W-:Y:S01]  /*24cb0*/  @!P1 IMAD.MOV R217, RZ, RZ, -R217 ;  /* 0x000000ffffd99224 */ /* 0x004fe200078e0ad9 */
[----:B------:R-:W-:Y:S02]  /*24cc0*/  ISETP.GE.AND P1, PT, R89, RZ, PT ;  /* 0x000000ff5900720c */ /* 0x000fe40003f26270 */
[----:B------:R-:W2:Y:S04]  /*24cd0*/  LDL.LU R89, [R1+0xb8] ;  /* 0x0000b80001597983 */ /* 0x000ea80000300800 */
[----:B------:R1:W-:Y:S02]  /*24ce0*/  STL [R1+0xabc], R8 ;  /* 0x000abc0801007387 */ /* 0x0003e40000100800 */
[----:B-1----:R-:W-:-:S02]  /*24cf0*/  SEL R8, R7, R10, !P4 ;  /* 0x0000000a07087207 */ /* 0x002fc40006000000 */
[----:B------:R-:W-:Y:S03]  /*24d00*/  STL [R1+0xab8], R3 ;  /* 0x000ab80301007387 */ /* 0x000fe60000100800 */
[----:B------:R-:W-:Y:S01]  /*24d10*/  IMAD R8, R8, UR42, RZ ;  /* 0x0000002a08087c24 */ /* 0x000fe2000f8e02ff */
[----:B------:R-:W2:Y:S01]  /*24d20*/  LDL.LU R10, [R1+0x5bc] ;  /* 0x0005bc00010a7983 */ /* 0x000ea20000300800 */
[----:B------:R-:W1:Y:S03]  /*24d30*/  LDCU UR42, c[0x0][0x3b0] ;  /* 0x00007600ff2a77ac */ /* 0x000e660008000800 */
[----:B------:R1:W-:Y:S02]  /*24d40*/  STL [R1+0xaac], R8 ;  /* 0x000aac0801007387 */ /* 0x0003e40000100800 */
[----:B-1----:R-:W-:-:S02]  /*24d50*/  SEL R8, R7, R220, !P4 ;  /* 0x000000dc07087207 */ /* 0x002fc40006000000 */
[----:B------:R-:W2:Y:S03]  /*24d60*/  LDL.LU R220, [R1+0x1aa4] ;  /* 0x001aa40001dc7983 */ /* 0x000ea60000300800 */
[----:B------:R-:W-:Y:S01]  /*24d70*/  IMAD R8, R8, UR39, RZ ;  /* 0x0000002708087c24 */ /* 0x000fe2000f8e02ff */
[C---:B------:R-:W-:Y:S01]  /*24d80*/  SEL R25, R7.reuse, R25, !P4 ;  /* 0x0000001907197207 */ /* 0x040fe20006000000 */
[----:B------:R-:W1:Y:S01]  /*24d90*/  LDCU UR39, c[0x0][0x3b0] ;  /* 0x00007600ff2777ac */ /* 0x000e620008000800 */
[----:B---3--:R-:W-:-:S05]  /*24da0*/  SEL R3, R7, R12, !P4 ;  /* 0x0000000c07037207 */ /* 0x008fca0006000000 */
[----:B------:R-:W-:Y:S01]  /*24db0*/  IMAD R3, R3, UR41, RZ ;  /* 0x0000002903037c24 */ /* 0x000fe2000f8e02ff */
[----:B------:R-:W3:Y:S01]  /*24dc0*/  LDCU UR41, c[0x0][0x3b0] ;  /* 0x00007600ff2977ac */ /* 0x000ee20008000800 */
[----:B----4-:R-:W-:Y:S01]  /*24dd0*/  @!P3 IMAD.MOV R218, RZ, RZ, -R218 ;  /* 0x000000ffffdab224 */ /* 0x010fe200078e0ada */
[----:B------:R-:W-:Y:S02]  /*24de0*/  ISETP.GE.AND P3, PT, R11, RZ, PT ;  /* 0x000000ff0b00720c */ /* 0x000fe40003f66270 */
[----:B------:R-:W4:Y:S04]  /*24df0*/  LDL.LU R11, [R1+0xac] ;  /* 0x0000ac00010b7983 */ /* 0x000f280000300800 */
[----:B------:R1:W-:Y:S02]  /*24e00*/  STL [R1+0xaa4], R3 ;  /* 0x000aa40301007387 */ /* 0x0003e40000100800 */
[----:B-1----:R-:W-:-:S02]  /*24e10*/  SEL R3, R7, R221, !P4 ;  /* 0x000000dd07037207 */ /* 0x002fc40006000000 */
[----:B------:R-:W3:Y:S01]  /*24e20*/  LDL.LU R221, [R1+0x1aa0] ;  /* 0x001aa00001dd7983 */ /* 0x000ee20000300800 */
[----:B------:R-:W-:Y:S01]  /*24e30*/  @!P2 IMAD.MOV R219, RZ, RZ, -R219 ;  /* 0x000000ffffdba224 */ /* 0x000fe200078e0adb */
[----:B------:R-:W-:Y:S01]  /*24e40*/  ISETP.GE.AND P2, PT, R88, RZ, PT ;  /* 0x000000ff5800720c */ /* 0x000fe20003f46270 */
[----:B------:R-:W-:Y:S01]  /*24e50*/  IMAD R3, R3, UR38, RZ ;  /* 0x0000002603037c24 */ /* 0x000fe2000f8e02ff */
[----:B------:R-:W3:Y:S01]  /*24e60*/  LDL.LU R12, [R1+0x5c8] ;  /* 0x0005c800010c7983 */ /* 0x000ee20000300800 */
[C---:B------:R-:W-:Y:S01]  /*24e70*/  SEL R26, R7.reuse, R26, !P4 ;  /* 0x0000001a071a7207 */ /* 0x040fe20006000000 */
[----:B------:R-:W1:Y:S02]  /*24e80*/  LDCU UR38, c[0x0][0x3b0] ;  /* 0x00007600ff2677ac */ /* 0x000e640008000800 */
[----:B------:R-:W3:Y:S04]  /*24e90*/  LDL.LU R88, [R1+0xa8] ;  /* 0x0000a80001587983 */ /* 0x000ee80000300800 */
[----:B------:R1:W-:Y:S04]  /*24ea0*/  STL [R1+0xa9c], R8 ;  /* 0x000a9c0801007387 */ /* 0x0003e80000100800 */
[----:B------:R2:W-:Y:S01]  /*24eb0*/  STL [R1+0xa98], R3 ;  /* 0x000a980301007387 */ /* 0x0005e20000100800 */
[----:B-1----:R-:W-:-:S05]  /*24ec0*/  SEL R8, R7, R9, !P4 ;  /* 0x0000000907087207 */ /* 0x002fca0006000000 */
[----:B------:R-:W-:Y:S01]  /*24ed0*/  IMAD R8, R8, UR37, RZ ;  /* 0x0000002508087c24 */ /* 0x000fe2000f8e02ff */
[C---:B------:R-:W-:Y:S01]  /*24ee0*/  SEL R27, R7.reuse, R27, !P4 ;  /* 0x0000001b071b7207 */ /* 0x040fe20006000000 */
[----:B------:R-:W1:Y:S01]  /*24ef0*/  LDCU UR37, c[0x0][0x3b0] ;  /* 0x00007600ff2577ac */ /* 0x000e620008000800 */
[----:B--2---:R-:W-:-:S05]  /*24f00*/  SEL R3, R7, R89, !P4 ;  /* 0x0000005907037207 */ /* 0x004fca0006000000 */
[----:B------:R-:W-:Y:S01]  /*24f10*/  IMAD R3, R3, UR36, RZ ;  /* 0x0000002403037c24 */ /* 0x000fe2000f8e02ff */
[----:B------:R-:W-:Y:S01]  /*24f20*/  SEL R28, R7, R28, !P4 ;  /* 0x0000001c071c7207 */ /* 0x000fe20006000000 */
[----:B------:R-:W2:Y:S01]  /*24f30*/  LDCU UR36, c[0x0][0x3b0] ;  /* 0x00007600ff2477ac */ /* 0x000ea20008000800 */
[----:B------:R-:W-:Y:S01]  /*24f40*/  @!P5 IMAD.MOV R220, RZ, RZ, -R220 ;  /* 0x000000ffffdcd224 */ /* 0x000fe200078e0adc */
[----:B------:R-:W-:Y:S02]  /*24f50*/  ISETP.GE.AND P5, PT, R87, RZ, PT ;  /* 0x000000ff5700720c */ /* 0x000fe40003fa6270 */
[----:B------:R-:W2:Y:S04]  /*24f60*/  LDL.LU R87, [R1+0x5b4] ;  /* 0x0005b40001577983 */ /* 0x000ea80000300800 */
[----:B------:R1:W-:Y:S02]  /*24f70*/  STL [R1+0xa94], R8 ;  /* 0x000a940801007387 */ /* 0x0003e40000100800 */
[----:B-1----:R-:W-:-:S02]  /*24f80*/  SEL R8, R7, R222, !P4 ;  /* 0x000000de07087207 */ /* 0x002fc40006000000 */
[----:B------:R-:W2:Y:S04]  /*24f90*/  LDL.LU R222, [R1+0x1a9c] ;  /* 0x001a9c0001de7983 */ /* 0x000ea80000300800 */
[----:B------:R-:W2:Y:S04]  /*24fa0*/  LDL.LU R89, [R1+0x9c] ;  /* 0x00009c0001597983 */ /* 0x000ea80000300800 */
[----:B------:R1:W-:Y:S04]  /*24fb0*/  STL [R1+0xa88], R3 ;  /* 0x000a880301007387 */ /* 0x0003e80000100800 */
[----:B------:R-:W2:Y:S01]  /*24fc0*/  LDL.LU R9, [R1+0x5c0] ;  /* 0x0005c00001097983 */ /* 0x000ea20000300800 */
[----:B-1----:R-:W-:-:S03]  /*24fd0*/  SEL R3, R7, R223, !P4 ;  /* 0x000000df07037207 */ /* 0x002fc60006000000 */
[----:B------:R-:W2:Y:S01]  /*24fe0*/  LDL.LU R223, [R1+0x1a98] ;  /* 0x001a980001df7983 */ /* 0x000ea20000300800 */
        /* <DEDUP_REMOVED lines=8> */
[----:B------:R-:W1:Y:S01]  /*25070*/  LDCU UR34, c[0x0][0x3b0] ;  /* 0x00007600ff2277ac */ /* 0x000e620008000800 */
[----:B----4-:R-:W-:-:S05]  /*25080*/  SEL R8, R7, R11, !P4 ;  /* 0x0000000b07087207 */ /* 0x010fca0006000000 */
[----:B------:R-:W-:Y:S01]  /*25090*/  IMAD R8, R8, UR33, RZ ;  /* 0x0000002108087c24 */ /* 0x000fe2000f8e02ff */
[C---:B------:R-:W-:Y:S01]  /*250a0*/  SEL R33, R7.reuse, R33, !P4 ;  /* 0x0000002107217207 */ /* 0x040fe20006000000 */
[----:B------:R-:W4:Y:S01]  /*250b0*/  LDCU UR33, c[0x0][0x3b0] ;  /* 0x00007600ff2177ac */ /* 0x000f220008000800 */
[----:B---3--:R-:W-:Y:S01]  /*250c0*/  @!P1 IMAD.MOV R221, RZ, RZ, -R221 ;  /* 0x000000ffffdd9224 */ /* 0x008fe200078e0add */
[----:B------:R-:W-:Y:S02]  /*250d0*/  ISETP.GE.AND P1, PT, R10, RZ, PT ;  /* 0x000000ff0a00720c */ /* 0x000fe40003f26270 */
[----:B------:R-:W3:Y:S04]  /*250e0*/  LDL.LU R10, [R1+0x5ac] ;  /* 0x0005ac00010a7983 */ /* 0x000ee80000300800 */
[----:B------:R1:W-:Y:S04]  /*250f0*/  STL [R1+0xa7c], R3 ;  /* 0x000a7c0301007387 */ /* 0x0003e80000100800 */
[----:B------:R4:W-:Y:S01]  /*25100*/  STL [R1+0xa74], R8 ;  /* 0x000a740801007387 */ /* 0x0009e20000100800 */
[----:B-1----:R-:W-:-:S02]  /*25110*/  SEL R3, R7, R88, !P4 ;  /* 0x0000005807037207 */ /* 0x002fc40006000000 */
[----:B----4-:R-:W-:-:S03]  /*25120*/  SEL R8, R7, R224, !P4 ;  /* 0x000000e007087207 */ /* 0x010fc60006000000 */
[----:B------:R-:W-:Y:S01]  /*25130*/  IMAD R88, R3, UR32, RZ ;  /* 0x0000002003587c24 */ /* 0x000fe2000f8e02ff */
[C---:B------:R-:W-:Y:S01]  /*25140*/  SEL R3, R7.reuse, R225, !P4 ;  /* 0x000000e107037207 */ /* 0x040fe20006000000 */
[----:B------:R-:W4:Y:S01]  /*25150*/  LDL.LU R224, [R1+0x1a94] ;  /* 0x001a940001e07983 */ /* 0x000f220000300800 */
[----:B------:R-:W-:Y:S01]  /*25160*/  SEL R34, R7, R34, !P4 ;  /* 0x0000002207227207 */ /* 0x000fe20006000000 */
[----:B------:R-:W1:Y:S02]  /*25170*/  LDCU UR32, c[0x0][0x3b0] ;  /* 0x00007600ff2077ac */ /* 0x000e640008000800 */
[----:B------:R-:W3:Y:S01]  /*25180*/  LDL.LU R11, [R1+0x5b8] ;  /* 0x0005b800010b7983 */ /* 0x000ee20000300800 */
[----:B--2---:R-:W-:Y:S01]  /*25190*/  @!P3 IMAD.MOV R222, RZ, RZ, -R222 ;  /* 0x000000ffffdeb224 */ /* 0x004fe200078e0ade */
[----:B------:R-:W-:Y:S02]  /*251a0*/  ISETP.GE.AND P3, PT, R12, RZ, PT ;  /* 0x000000ff0c00720c */ /* 0x000fe40003f66270 */
[----:B------:R-:W2:Y:S04]  /*251b0*/  LDL.LU R12, [R1+0x70] ;  /* 0x00007000010c7983 */ /* 0x000ea80000300800 */
[----:B------:R-:W2:Y:S01]  /*251c0*/  LDL.LU R225, [R1+0x1a90] ;  /* 0x001a900001e17983 */ /* 0x000ea20000300800 */
[----:B------:R-:W-:Y:S01]  /*251d0*/  @!P2 IMAD.MOV R223, RZ, RZ, -R223 ;  /* 0x000000ffffdfa224 */ /* 0x000fe200078e0adf */
[----:B------:R-:W-:Y:S01]  /*251e0*/  ISETP.GE.AND P2, PT, R87, RZ, PT ;  /* 0x000000ff5700720c */ /* 0x000fe20003f46270 */
[----:B------:R-:W-:Y:S01]  /*251f0*/  IMAD R87, R8, UR31, RZ ;  /* 0x0000001f08577c24 */ /* 0x000fe2000f8e02ff */
[----:B------:R-:W-:Y:S01]  /*25200*/  SEL R8, R7, R89, !P4 ;  /* 0x0000005907087207 */ /* 0x000fe20006000000 */
[----:B------:R-:W-:Y:S01]  /*25210*/  IMAD R89, R3, UR30, RZ ;  /* 0x0000001e03597c24 */ /* 0x000fe2000f8e02ff */
[C---:B------:R-:W-:Y:S01]  /*25220*/  SEL R35, R7.reuse, R35, !P4 ;  /* 0x0000002307237207 */ /* 0x040fe20006000000 */
[----:B------:R-:W3:Y:S01]  /*25230*/  LDL.LU R3, [R1+0x98] ;  /* 0x0000980001037983 */ /* 0x000ee20000300800 */
[----:B------:R-:W1:Y:S01]  /*25240*/  LDCU UR31, c[0x0][0x3b0] ;  /* 0x00007600ff1f77ac */ /* 0x000e620008000800 */
[----:B------:R-:W-:Y:S01]  /*25250*/  IMAD R8, R8, UR29, RZ ;  /* 0x0000001d08087c24 */ /* 0x000fe2000f8e02ff */
[C---:B------:R-:W-:Y:S01]  /*25260*/  SEL R36, R7.reuse, R36, !P4 ;  /* 0x0000002407247207 */ /* 0x040fe20006000000 */
[----:B------:R-:W1:Y:S01]  /*25270*/  LDCU UR30, c[0x0][0x3b0] ;  /* 0x00007600ff1e77ac */ /* 0x000e620008000800 */
[----:B------:R-:W-:-:S02]  /*25280*/  SEL R37, R7, R37, !P4 ;  /* 0x0000002507257207 */ /* 0x000fc40006000000 */
[----:B------:R-:W-:Y:S01]  /*25290*/  SEL R38, R7, R38, !P4 ;  /* 0x0000002607267207 */ /* 0x000fe20006000000 */
[----:B------:R-:W1:Y:S01]  /*252a0*/  LDCU UR29, c[0x0][0x3b0] ;  /* 0x00007600ff1d77ac */ /* 0x000e620008000800 */
[----:B----4-:R-:W-:Y:S01]  /*252b0*/  @!P5 IMAD.MOV R224, RZ, RZ, -R224 ;  /* 0x000000ffffe0d224 */ /* 0x010fe200078e0ae0 */
[----:B------:R-:W-:Y:S02]  /*252c0*/  ISETP.GE.AND P5, PT, R9, RZ, PT ;  /* 0x000000ff0900720c */ /* 0x000fe40003fa6270 */
[----:B------:R-:W4:Y:S04]  /*252d0*/  LDL.LU R9, [R1+0x68] ;  /* 0x0000680001097983 */ /* 0x000f280000300800 */
[----:B------:R1:W-:Y:S02]  /*252e0*/  STL [R1+0xa64], R8 ;  /* 0x000a640801007387 */ /* 0x0003e40000100800 */
[----:B-1----:R-:W-:-:S02]  /*252f0*/  SEL R8, R7, R226, !P4 ;  /* 0x000000e207087207 */ /* 0x002fc40006000000 */
[----:B------:R-:W4:Y:S03]  /*25300*/  LDL.LU R226, [R1+0x1a8c] ;  /* 0x001a8c0001e27983 */ /* 0x000f260000300800 */
[----:B------:R-:W-:Y:S01]  /*25310*/  IMAD R8, R8, UR27, RZ ;  /* 0x0000001b08087c24 */ /* 0x000fe2000f8e02ff */
[C---:B------:R-:W-:Y:S01]  /*25320*/  SEL R39, R7.reuse, R39, !P4 ;  /* 0x0000002707277207 */ /* 0x040fe20006000000 */
[----:B------:R-:W1:Y:S01]  /*25330*/  LDCU UR27, c[0x0][0x3b0] ;  /* 0x00007600ff1b77ac */ /* 0x000e620008000800 */
[----:B--2---:R-:W-:Y:S01]  /*25340*/  @!P1 IMAD.MOV R225, RZ, RZ, -R225 ;  /* 0x000000ffffe19224 */ /* 0x004fe200078e0ae1 */
[----:B---3--:R-:W-:Y:S02]  /*25350*/  ISETP.GE.AND P1, PT, R10, RZ, PT ;  /* 0x000000ff0a00720c */ /* 0x008fe40003f26270 */
[----:B------:R-:W-:-:S05]  /*25360*/  SEL R3, R7, R3, !P4 ;  /* 0x0000000307037207 */ /* 0x000fca0006000000 */
[----:B------:R-:W-:Y:S01]  /*25370*/  IMAD R3, R3, UR28, RZ ;  /* 0x0000001c03037c24 */ /* 0x000fe2000f8e02ff */
[----:B------:R-:W2:Y:S04]  /*25380*/  LDCU UR28, c[0x0][0x3b0] ;  /* 0x00007600ff1c77ac */ /* 0x000ea80008000800 */
[----:B------:R3:W-:Y:S04]  /*25390*/  STL [R1+0xa5c], R3 ;  /* 0x000a5c0301007387 */ /* 0x0007e80000100800 */
[----:B------:R-:W2:Y:S01]  /*253a0*/  LDL.LU R10, [R1+0x5b0] ;  /* 0x0005b000010a7983 */ /* 0x000ea20000300800 */
[----:B---3--:R-:W-:-:S03]  /*253b0*/  SEL R3, R7, R227, !P4 ;  /* 0x000000e307037207 */ /* 0x008fc60006000000 */
[----:B------:R-:W3:Y:S04]  /*253c0*/  LDL.LU R227, [R1+0x1a88] ;  /* 0x001a880001e37983 */ /* 0x000ee80000300800 */
[----:B------:R1:W-:Y:S04]  /*253d0*/  STL [R1+0xa50], R8 ;  /* 0x000a500801007387 */ /* 0x0003e80000100800 */
[----:B-1----:R-:W2:Y:S01]  /*253e0*/  LDL.LU R8, [R1+0x74] ;  /* 0x0000740001087983 */ /* 0x002ea20000300800 */
[----:B------:R-:W-:Y:S01]  /*253f0*/  IMAD R3, R3, UR26, RZ ;  /* 0x0000001a03037c24 */ /* 0x000fe2000f8e02ff */
[C---:B------:R-:W-:Y:S01]  /*25400*/  SEL R40, R7.reuse, R40, !P4 ;  /* 0x0000002807287207 */ /* 0x040fe20006000000 */
[----:B------:R-:W1:Y:S03]  /*25410*/  LDCU UR26, c[0x0][0x3b0] ;  /* 0x00007600ff1a77ac */ /* 0x000e660008000800 */
[----:B------:R1:W-:Y:S02]  /*25420*/  STL [R1+0xa4c], R3 ;  /* 0x000a4c0301007387 */ /* 0x0003e40000100800 */
[----:B-1----:R-:W-:-:S05]  /*25430*/  SEL R3, R7, R12, !P4 ;  /* 0x0000000c07037207 */ /* 0x002fca0006000000 */
[----:B------:R-:W-:Y:S01]  /*25440*/  IMAD R12, R3, UR24, RZ ;  /* 0x00000018030c7c24 */ /* 0x000fe2000f8e02ff */
[----:B------:R-:W-:Y:S01]  /*25450*/  SEL R41, R7, R41, !P4 ;  /* 0x0000002907297207 */ /* 0x000fe20006000000 */
[----:B------:R-:W1:Y:S01]  /*25460*/  LDCU UR24, c[0x0][0x3b0] ;  /* 0x00007600ff1877ac */ /* 0x000e620008000800 */
[----:B----4-:R-:W-:Y:S01]  /*25470*/  @!P3 IMAD.MOV R226, RZ, RZ, -R226 ;  /* 0x000000ffffe2b224 */ /* 0x010fe200078e0ae2 */
[----:B------:R-:W-:Y:S02]  /*25480*/  ISETP.GE.AND P3, PT, R11, RZ, PT ;  /* 0x000000ff0b00720c */ /* 0x000fe40003f66270 */
[----:B------:R-:W4:Y:S01]  /*25490*/  LDL.LU R11, [R1+0x58c] ;  /* 0x00058c00010b7983 */ /* 0x000f220000300800 */
[----:B--2---:R-:W-:-:S05]  /*254a0*/  SEL R8, R7, R8, !P4 ;  /* 0x0000000807087207 */ /* 0x004fca0006000000 */
[----:B------:R-:W-:Y:S01]  /*254b0*/  IMAD R8, R8, UR25, RZ ;  /* 0x0000001908087c24 */ /* 0x000fe2000f8e02ff */
[----:B------:R-:W2:Y:S04]  /*254c0*/  LDCU UR25, c[0x0][0x3b0] ;  /* 0x00007600ff1977ac */ /* 0x000ea80008000800 */
[----:B------:R1:W-:Y:S02]  /*254d0*/  STL [R1+0xa44], R8 ;  /* 0x000a440801007387 */ /* 0x0003e40000100800 */
[----:B-1----:R-:W-:Y:S02]  /*254e0*/  SEL R8, R7, R228, !P4 ;  /* 0x000000e407087207 */ /* 0x002fe40006000000 */
[----:B------:R-:W2:Y:S04]  /*254f0*/  LDL.LU R228, [R1+0x1a84] ;  /* 0x001a840001e47983 */ /* 0x000ea80000300800 */
[----:B------:R-:W2:Y:S01]  /*25500*/  LDL.LU R3, [R1+0x59c] ;  /* 0x00059c0001037983 */ /* 0x000ea20000300800 */
[----:B---3--:R-:W-:-:S02]  /*25510*/  @!P2 IMAD.MOV R227, RZ, RZ, -R227 ;  /* 0x000000ffffe3a224 */ /* 0x008fc400078e0ae3 */
[----:B------:R-:W-:Y:S01]  /*25520*/  IMAD R8, R8, UR21, RZ ;  /* 0x0000001508087c24 */ /* 0x000fe2000f8e02ff */
[----:B------:R1:W-:Y:S01]  /*25530*/  STL [R1+0xa40], R12 ;  /* 0x000a400c01007387 */ /* 0x0003e20000100800 */
[C---:B------:R-:W-:Y:S01]  /*25540*/  SEL R42, R7.reuse, R42, !P4 ;  /* 0x0000002a072a7207 */ /* 0x040fe20006000000 */
[----:B------:R-:W3:Y:S02]  /*25550*/  LDCU UR21, c[0x0][0x3b0] ;  /* 0x00007600ff1577ac */ /* 0x000ee40008000800 */
[----:B-1----:R-:W3:Y:S04]  /*25560*/  LDL.LU R12, [R1+0x5a4] ;  /* 0x0005a400010c7983 */ /* 0x002ee80000300800 */
[----:B------:R1:W-:Y:S02]  /*25570*/  STL [R1+0xa38], R8 ;  /* 0x000a380801007387 */ /* 0x0003e40000100800 */
[----:B-1----:R-:W-:-:S02]  /*25580*/  SEL R8, R7, R229, !P4 ;  /* 0x000000e507087207 */ /* 0x002fc40006000000 */
[----:B------:R-:W3:Y:S01]  /*25590*/  LDL.LU R229, [R1+0x1a80] ;  /* 0x001a800001e57983 */ /* 0x000ee20000300800 */
[----:B--2---:R-:W-:Y:S02]  /*255a0*/  ISETP.GE.AND P2, PT, R3, RZ, PT ;  /* 0x000000ff0300720c */ /* 0x004fe40003f46270 */
[----:B------:R-:W-:-:S05]  /*255b0*/  SEL R3, R7, R9, !P4 ;  /* 0x0000000907037207 */ /* 0x000fca0006000000 */
[----:B------:R-:W-:Y:S01]  /*255c0*/  IMAD R9, R3, UR20, RZ ;  /* 0x0000001403097c24 */ /* 0x000fe2000f8e02ff */
[C---:B------:R-:W-:Y:S01]  /*255d0*/  SEL R43, R7.reuse, R43, !P4 ;  /* 0x0000002b072b7207 */ /* 0x040fe20006000000 */
[----:B------:R-:W2:Y:S01]  /*255e0*/  LDL.LU R3, [R1+0x60] ;  /* 0x0000600001037983 */ /* 0x000ea20000300800 */
[----:B------:R-:W-:Y:S01]  /*255f0*/  IMAD R8, R8, UR19, RZ ;  /* 0x0000001308087c24 */ /* 0x000fe2000f8e02ff */
[C---:B------:R-:W-:Y:S01]  /*25600*/  SEL R44, R7.reuse, R44, !P4 ;  /* 0x0000002c072c7207 */ /* 0x040fe20006000000 */
[----:B------:R-:W-:Y:S01]  /*25610*/  @!P5 IMAD.MOV R228, RZ, RZ, -R228 ;  /* 0x000000ffffe4d224 */ /* 0x000fe200078e0ae4 */
[----:B------:R1:W-:Y:S01]  /*25620*/  STL [R1+0xa34], R9 ;  /* 0x000a340901007387 */ /* 0x0003e20000100800 */
[----:B------:R-:W-:Y:S01]  /*25630*/  ISETP.GE.AND P5, PT, R10, RZ, PT ;  /* 0x000000ff0a00720c */ /* 0x000fe20003fa6270 */
[----:B------:R-:W2:Y:S01]  /*25640*/  LDCU UR20, c[0x0][0x3b0] ;  /* 0x00007600ff1477ac */ /* 0x000ea20008000800 */
[C---:B------:R-:W-:Y:S02]  /*25650*/  SEL R45, R7.reuse, R45, !P4 ;  /* 0x0000002d072d7207 */ /* 0x040fe40006000000 */
[C---:B------:R-:W-:Y:S01]  /*25660*/  SEL R46, R7.reuse, R46, !P4 ;  /* 0x0000002e072e7207 */ /* 0x040fe20006000000 */
[----:B------:R-:W2:Y:S01]  /*25670*/  LDCU UR19, c[0x0][0x3b0] ;  /* 0x00007600ff1377ac */ /* 0x000ea20008000800 */
[----:B-1----:R-:W3:Y:S04]  /*25680*/  LDL.LU R9, [R1+0x580] ;  /* 0x0005800001097983 */ /* 0x002ee80000300800 */
[----:B------:R-:W3:Y:S04]  /*25690*/  LDL.LU R10, [R1+0x48] ;  /* 0x00004800010a7983 */ /* 0x000ee80000300800 */
[----:B------:R1:W-:Y:S02]  /*256a0*/  STL [R1+0xa28], R8 ;  /* 0x000a280801007387 */ /* 0x0003e40000100800 */
[----:B-1----:R-:W-:-:S02]  /*256b0*/  SEL R8, R7, R230, !P4 ;  /* 0x000000e607087207 */ /* 0x002fc40006000000 */
[----:B------:R-:W4:Y:S01]  /*256c0*/  LDL.LU R230, [R1+0x1a7c] ;  /* 0x001a7c0001e67983 */ /* 0x000f220000300800 */
[----:B--2---:R-:W-:-:S05]  /*256d0*/  SEL R3, R7, R3, !P4 ;  /* 0x0000000307037207 */ /* 0x004fca0006000000 */
[----:B------:R-:W-:Y:S01]  /*256e0*/  IMAD R3, R3, UR18, RZ ;  /* 0x0000001203037c24 */ /* 0x000fe2000f8e02ff */
[----:B------:R-:W1:Y:S04]  /*256f0*/  LDCU UR18, c[0x0][0x3b0] ;  /* 0x00007600ff1277ac */ /* 0x000e680008000800 */
[----:B------:R2:W-:Y:S04]  /*25700*/  STL [R1+0xa20], R3 ;  /* 0x000a200301007387 */ /* 0x0005e80000100800 */
[----:B--2---:R-:W2:Y:S01]  /*25710*/  LDL.LU R3, [R1+0x58] ;  /* 0x0000580001037983 */ /* 0x004ea20000300800 */
[----:B------:R-:W-:Y:S01]  /*25720*/  IMAD R8, R8, UR16, RZ ;  /* 0x0000001008087c24 */ /* 0x000fe2000f8e02ff */
[----:B------:R-:W-:Y:S01]  /*25730*/  SEL R47, R7, R47, !P4 ;  /* 0x0000002f072f7207 */ /* 0x000fe20006000000 */
[----:B---3--:R-:W-:Y:S01]  /*25740*/  @!P1 IMAD.MOV R229, RZ, RZ, -R229 ;  /* 0x000000ffffe59224 */ /* 0x008fe200078e0ae5 */
[----:B----4-:R-:W-:Y:S01]  /*25750*/  ISETP.GE.AND P1, PT, R11, RZ, PT ;  /* 0x000000ff0b00720c */ /* 0x010fe20003f26270 */
[----:B------:R-:W3:Y:S01]  /*25760*/  LDCU UR16, c[0x0][0x3b0] ;  /* 0x00007600ff1077ac */ /* 0x000ee20008000800 */
[----:B------:R-:W4:Y:S04]  /*25770*/  LDL.LU R11, [R1+0x40] ;  /* 0x00004000010b7983 */ /* 0x000f280000300800 */
[----:B------:R1:W-:Y:S01]  /*25780*/  STL [R1+0xa18], R8 ;  /* 0x000a180801007387 */ /* 0x0003e20000100800 */
[----:B------:R-:W-:Y:S01]  /*25790*/  @!P3 IMAD.MOV R230, RZ, RZ, -R230 ;  /* 0x000000ffffe6b224 */ /* 0x000fe200078e0ae6 */
[----:B-1----:R-:W-:-:S02]  /*257a0*/  SEL R8, R7, R231, !P4 ;  /* 0x000000e707087207 */ /* 0x002fc40006000000 */
[----:B------:R-:W3:Y:S01]  /*257b0*/  LDL.LU R231, [R1+0x1a78] ;  /* 0x001a780001e77983 */ /* 0x000ee20000300800 */
[----:B------:R-:W-:Y:S02]  /*257c0*/  ISETP.GE.AND P3, PT, R12, RZ, PT ;  /* 0x000000ff0c00720c */ /* 0x000fe40003f66270 */
[----:B------:R-:W-:Y:S01]  /*257d0*/  IMAD R8, R8, UR12, RZ ;  /* 0x0000000c08087c24 */ /* 0x000fe2000f8e02ff */
[C---:B------:R-:W-:Y:S01]  /*257e0*/  SEL R48, R7.reuse, R48, !P4 ;  /* 0x0000003007307207 */ /* 0x040fe20006000000 */
[----:B------:R-:W1:Y:S01]  /*257f0*/  LDCU UR12, c[0x0][0x3b0] ;  /* 0x00007600ff0c77ac */ /* 0x000e620008000800 */
[----:B--2---:R-:W-:-:S05]  /*25800*/  SEL R3, R7, R3, !P4 ;  /* 0x0000000307037207 */ /* 0x004fca0006000000 */
[----:B------:R-:W-:Y:S01]  /*25810*/  IMAD R3, R3, UR13, RZ ;  /* 0x0000000d03037c24 */ /* 0x000fe2000f8e02ff */
[----:B------:R-:W2:Y:S04]  /*25820*/  LDCU UR13, c[0x0][0x3b0] ;  /* 0x00007600ff0d77ac */ /* 0x000ea80008000800 */
[----:B------:R1:W-:Y:S04]  /*25830*/  STL [R1+0xa14], R3 ;  /* 0x000a140301007387 */ /* 0x0003e80000100800 */
[----:B------:R-:W2:Y:S01]  /*25840*/  LDL.LU R12, [R1+0x38] ;  /* 0x00003800010c7983 */ /* 0x000ea20000300800 */
[----:B-1----:R-:W-:-:S03]  /*25850*/  SEL R3, R7, R232, !P4 ;  /* 0x000000e807037207 */ /* 0x002fc60006000000 */
[----:B------:R-:W2:Y:S04]  /*25860*/  LDL.LU R232, [R1+0x1a74] ;  /* 0x001a740001e87983 */ /* 0x000ea80000300800 */
[----:B------:R1:W-:Y:S04]  /*25870*/  STL [R1+0xa0c], R8 ;  /* 0x000a0c0801007387 */ /* 0x0003e80000100800 */
[----:B-1----:R-:W2:Y:S01]  /*25880*/  LDL.LU R8, [R1+0x4c] ;  /* 0x00004c0001087983 */ /* 0x002ea20000300800 */
[----:B------:R-:W-:Y:S01]  /*25890*/  IMAD R3, R3, UR9, RZ ;  /* 0x0000000903037c24 */ /* 0x000fe2000f8e02ff */
[----:B------:R-:W-:Y:S01]  /*258a0*/  SEL R49, R7, R49, !P4 ;  /* 0x0000003107317207 */ /* 0x000fe20006000000 */
[----:B---3--:R-:W-:Y:S01]  /*258b0*/  @!P2 IMAD.MOV R231, RZ, RZ, -R231 ;  /* 0x000000ffffe7a224 */ /* 0x008fe200078e0ae7 */
[----:B------:R-:W-:Y:S01]  /*258c0*/  ISETP.GE.AND P2, PT, R9, RZ, PT ;  /* 0x000000ff0900720c */ /* 0x000fe20003f46270 */
[----:B------:R-:W1:Y:S01]  /*258d0*/  LDCU UR9, c[0x0][0x3b0] ;  /* 0x00007600ff0977ac */ /* 0x000e620008000800 */
[----:B------:R3:W-:Y:S04]  /*258e0*/  STL [R1+0xa04], R3 ;  /* 0x000a040301007387 */ /* 0x0007e80000100800 */
[----:B------:R-:W4:Y:S01]  /*258f0*/  LDL.LU R9, [R1+0x30] ;  /* 0x0000300001097983 */ /* 0x000f220000300800 */
[----:B---3--:R-:W-:-:S05]  /*25900*/  SEL R3, R7, R10, !P4 ;  /* 0x0000000a07037207 */ /* 0x008fca0006000000 */
[----:B------:R-:W-:Y:S01]  /*25910*/  IMAD R10, R3, UR6, RZ ;  /* 0x00000006030a7c24 */ /* 0x000fe2000f8e02ff */
[C---:B------:R-:W-:Y:S01]  /*25920*/  SEL R50, R7.reuse, R50, !P4 ;  /* 0x0000003207327207 */ /* 0x040fe20006000000 */
[----:B------:R-:W3:Y:S01]  /*25930*/  LDCU UR6, c[0x0][0x3b0] ;  /* 0x00007600ff0677ac */ /* 0x000ee20008000800 */
[----:B--2---:R-:W-:-:S05]  /*25940*/  SEL R8, R7, R8, !P4 ;  /* 0x0000000807087207 */ /* 0x004fca0006000000 */
[----:B------:R-:W-:Y:S01]  /*25950*/  IMAD R8, R8, UR8, RZ ;  /* 0x0000000808087c24 */ /* 0x000fe2000f8e02ff */
[C---:B------:R-:W-:Y:S01]  /*25960*/  SEL R51, R7.reuse, R51, !P4 ;  /* 0x0000003307337207 */ /* 0x040fe20006000000 */
[----:B------:R-:W-:Y:S01]  /*25970*/  @!P5 IMAD.MOV R232, RZ, RZ, -R232 ;  /* 0x000000ffffe8d224 */ /* 0x000fe200078e0ae8 */
[----:B------:R-:W2:Y:S02]  /*25980*/  LDCU UR8, c[0x0][0x3b0] ;  /* 0x00007600ff0877ac */ /* 0x000ea40008000800 */
[----:B------:R1:W-:Y:S02]  /*25990*/  STL [R1+0x9f8], R8 ;  /* 0x0009f80801007387 */ /* 0x0003e40000100800 */
[C---:B-1----:R-:W-:Y:S02]  /*259a0*/  SEL R8, R7.reuse, R233, !P4 ;  /* 0x000000e907087207 */ /* 0x042fe40006000000 */
[----:B------:R-:W2:Y:S04]  /*259b0*/  LDL.LU R233, [R1+0x1a70] ;  /* 0x001a700001e97983 */ /* 0x000ea80000300800 */
[----:B------:R-:W2:Y:S01]  /*259c0*/  LDL.LU R3, [R1+0x594] ;  /* 0x0005940001037983 */ /* 0x000ea20000300800 */
[----:B------:R-:W-:Y:S01]  /*259d0*/  IMAD R8, R8, UR22, RZ ;  /* 0x0000001608087c24 */ /* 0x000fe2000f8e02ff */
[C---:B------:R-:W-:Y:S01]  /*259e0*/  SEL R52, R7.reuse, R52, !P4 ;  /* 0x0000003407347207 */ /* 0x040fe20006000000 */
[----:B------:R-:W1:Y:S01]  /*259f0*/  LDCU UR22, c[0x0][0x3b0] ;  /* 0x00007600ff1677ac */ /* 0x000e620008000800 */
[----:B------:R3:W-:Y:S04]  /*25a00*/  STL [R1+0x9f4], R10 ;  /* 0x0009f40a01007387 */ /* 0x0007e80000100800 */
[----:B---3--:R-:W3:Y:S04]  /*25a10*/  LDL.LU R10, [R1+0x570] ;  /* 0x00057000010a7983 */ /* 0x008ee80000300800 */
[----:B------:R1:W-:Y:S02]  /*25a20*/  STL [R1+0x9f0], R8 ;  /* 0x0009f00801007387 */ /* 0x0003e40000100800 */
[----:B-1----:R-:W-:-:S02]  /*25a30*/  SEL R8, R7, R234, !P4 ;  /* 0x000000ea07087207 */ /* 0x002fc40006000000 */
[----:B------:R-:W3:Y:S01]  /*25a40*/  LDL.LU R234, [R1+0x1a6c] ;  /* 0x001a6c0001ea7983 */ /* 0x000ee20000300800 */
[----:B--2---:R-:W-:Y:S02]  /*25a50*/  ISETP.GE.AND P5, PT, R3, RZ, PT ;  /* 0x000000ff0300720c */ /* 0x004fe40003fa6270 */
[----:B----4-:R-:W-:-:S05]  /*25a60*/  SEL R3, R7, R11, !P4 ;  /* 0x0000000b07037207 */ /* 0x010fca0006000000 */
[----:B------:R-:W-:Y:S01]  /*25a70*/  IMAD R11, R3, UR23, RZ ;  /* 0x00000017030b7c24 */ /* 0x000fe2000f8e02ff */
[C---:B------:R-:W-:Y:S01]  /*25a80*/  SEL R53, R7.reuse, R53, !P4 ;  /* 0x0000003507357207 */ /* 0x040fe20006000000 */
[----:B------:R-:W2:Y:S01]  /*25a90*/  LDL.LU R3, [R1+0x578] ;  /* 0x0005780001037983 */ /* 0x000ea20000300800 */
[----:B------:R-:W-:Y:S01]  /*25aa0*/  @!P1 IMAD.MOV R233, RZ, RZ, -R233 ;  /* 0x000000ffffe99224 */ /* 0x000fe200078e0ae9 */
[C---:B------:R-:W-:Y:S01]  /*25ab0*/  SEL R54, R7.reuse, R54, !P4 ;  /* 0x0000003607367207 */ /* 0x040fe20006000000 */
[----:B------:R-:W-:Y:S01]  /*25ac0*/  IMAD R8, R8, UR11, RZ ;  /* 0x0000000b08087c24 */ /* 0x000fe2000f8e02ff */
[----:B------:R1:W-:Y:S01]  /*25ad0*/  STL [R1+0x9ec], R11 ;  /* 0x0009ec0b01007387 */ /* 0x0003e20000100800 */
[----:B------:R-:W4:Y:S01]  /*25ae0*/  LDCU UR23, c[0x0][0x3b0] ;  /* 0x00007600ff1777ac */ /* 0x000f220008000800 */
[C---:B------:R-:W-:Y:S02]  /*25af0*/  SEL R55, R7.reuse, R55, !P4 ;  /* 0x0000003707377207 */ /* 0x040fe40006000000 */
[C---:B------:R-:W-:Y:S01]  /*25b00*/  SEL R56, R7.reuse, R56, !P4 ;  /* 0x0000003807387207 */ /* 0x040fe20006000000 */
[----:B------:R-:W2:Y:S01]  /*25b10*/  LDCU UR11, c[0x0][0x3b0] ;  /* 0x00007600ff0b77ac */ /* 0x000ea20008000800 */
[----:B-1----:R-:W4:Y:S04]  /*25b20*/  LDL.LU R11, [R1+0x57c] ;  /* 0x00057c00010b7983 */ /* 0x002f280000300800 */
[----:B------:R1:W-:Y:S02]  /*25b30*/  STL [R1+0x8e0], R8 ;  /* 0x0008e00801007387 */ /* 0x0003e40000100800 */
[----:B-1----:R-:W-:-:S02]  /*25b40*/  SEL R8, R7, R235, !P4 ;  /* 0x000000eb07087207 */ /* 0x002fc40006000000 */
[----:B------:R-:W4:Y:S01]  /*25b50*/  LDL.LU R235, [R1+0x1a68] ;  /* 0x001a680001eb7983 */ /* 0x000f220000300800 */
[----:B--2---:R-:W-:Y:S02]  /*25b60*/  ISETP.GE.AND P1, PT, R3, RZ, PT ;  /* 0x000000ff0300720c */ /* 0x004fe40003f26270 */
[----:B------:R-:W-:-:S05]  /*25b70*/  SEL R3, R7, R12, !P4 ;  /* 0x0000000c07037207 */ /* 0x000fca0006000000 */
[----:B------:R-:W-:Y:S01]  /*25b80*/  IMAD R12, R3, UR5, RZ ;  /* 0x00000005030c7c24 */ /* 0x000fe2000f8e02ff */
[----:B------:R-:W1:Y:S01]  /*25b90*/  LDCU UR5, c[0x0][0x3b0] ;  /* 0x00007600ff0577ac */ /* 0x000e620008000800 */
[----:B------:R-:W2:Y:S01]  /*25ba0*/  LDL.LU R3, [R1+0x584] ;  /* 0x0005840001037983 */ /* 0x000ea20000300800 */
[----:B------:R-:W-:Y:S02]  /*25bb0*/  IMAD R8, R8, UR77, RZ ;  /* 0x0000004d08087c24 */ /* 0x000fe4000f8e02ff */
[----:B---3--:R-:W-:Y:S01]  /*25bc0*/  @!P3 IMAD.MOV R234, RZ, RZ, -R234 ;  /* 0x000000ffffeab224 */ /* 0x008fe200078e0aea */
[----:B------:R3:W-:Y:S01]  /*25bd0*/  STL [R1+0x9e8], R12 ;  /* 0x0009e80c01007387 */ /* 0x0007e20000100800 */
[C---:B------:R-:W-:Y:S01]  /*25be0*/  SEL R57, R7.reuse, R57, !P4 ;  /* 0x0000003907397207 */ /* 0x040fe20006000000 */
[----:B------:R-:W1:Y:S02]  /*25bf0*/  LDCU UR77, c[0x0][0x3b0] ;  /* 0x00007600ff4d77ac */ /* 0x000e640008000800 */
[----:B---3--:R-:W3:Y:S04]  /*25c00*/  LDL.LU R12, [R1+0x568] ;  /* 0x00056800010c7983 */ /* 0x008ee80000300800 */
[----:B------:R1:W-:Y:S02]  /*25c10*/  STL [R1+0x9d4], R8 ;  /* 0x0009d40801007387 */ /* 0x0003e40000100800 */
[----:B-1----:R-:W-:-:S02]  /*25c20*/  SEL R8, R7, R236, !P4 ;  /* 0x000000ec07087207 */ /* 0x002fc40006000000 */
[----:B------:R-:W3:Y:S03]  /*25c30*/  LDL.LU R236, [R1+0x1a64] ;  /* 0x001a640001ec7983 */ /* 0x000ee60000300800 */
[----:B------:R-:W-:Y:S01]  /*25c40*/  IMAD R8, R8, UR74, RZ ;  /* 0x0000004a08087c24 */ /* 0x000fe2000f8e02ff */
[----:B------:R-:W-:Y:S01]  /*25c50*/  SEL R58, R7, R58, !P4 ;  /* 0x0000003a073a7207 */ /* 0x000fe20006000000 */
[----:B----4-:R-:W-:Y:S01]  /*25c60*/  @!P2 IMAD.MOV R235, RZ, RZ, -R235 ;  /* 0x000000ffffeba224 */ /* 0x010fe200078e0aeb */
[----:B--2---:R-:W-:Y:S01]  /*25c70*/  ISETP.GE.AND P3, PT, R3, RZ, PT ;  /* 0x000000ff0300720c */ /* 0x004fe20003f66270 */
[----:B------:R-:W1:Y:S01]  /*25c80*/  LDCU UR74, c[0x0][0x3b0] ;  /* 0x00007600ff4a77ac */ /* 0x000e620008000800 */
[----:B------:R-:W-:Y:S02]  /*25c90*/  SEL R3, R7, R9, !P4 ;  /* 0x0000000907037207 */ /* 0x000fe40006000000 */
[----:B------:R-:W2:Y:S03]  /*25ca0*/  LDL.LU R9, [R1+0x574] ;  /* 0x0005740001097983 */ /* 0x000ea60000300800 */
[----:B------:R-:W-:Y:S01]  /*25cb0*/  IMAD R3, R3, UR75, RZ ;  /* 0x0000004b03037c24 */ /* 0x000fe2000f8e02ff */
[----:B------:R-:W-:Y:S01]  /*25cc0*/  ISETP.GE.AND P2, PT, R10, RZ, PT ;  /* 0x000000ff0a00720c */ /* 0x000fe20003f46270 */
[----:B------:R-:W4:Y:S03]  /*25cd0*/  LDCU UR75, c[0x0][0x3b0] ;  /* 0x00007600ff4b77ac */ /* 0x000f260008000800 */
[----:B------:R1:W-:Y:S02]  /*25ce0*/  STL [R1+0x9d0], R3 ;  /* 0x0009d00301007387 */ /* 0x0003e40000100800 */
[----:B-1----:R-:W-:-:S02]  /*25cf0*/  SEL R3, R7, R6, !P4 ;  /* 0x0000000607037207 */ /* 0x002fc40006000000 */
[----:B------:R-:W2:Y:S04]  /*25d00*/  LDL.LU R6, [R1+0x1a60] ;  /* 0x001a600001067983 */ /* 0x000ea80000300800 */
[----:B------:R1:W-:Y:S02]  /*25d10*/  STL [R1+0x8e4], R8 ;  /* 0x0008e40801007387 */ /* 0x0003e40000100800 */
[----:B-1----:R-:W-:Y:S02]  /*25d20*/  SEL R8, R7, R237, !P4 ;  /* 0x000000ed07087207 */ /* 0x002fe40006000000 */
[----:B------:R-:W2:Y:S01]  /*25d30*/  LDL.LU R237, [R1+0x1a5c] ;  /* 0x001a5c0001ed7983 */ /* 0x000ea20000300800 */
[----:B------:R-:W-:Y:S01]  /*25d40*/  IMAD R3, R3, UR73, RZ ;  /* 0x0000004903037c24 */ /* 0x000fe2000f8e02ff */
[C---:B------:R-:W-:Y:S01]  /*25d50*/  SEL R59, R7.reuse, R59, !P4 ;  /* 0x0000003b073b7207 */ /* 0x040fe20006000000 */
[----:B------:R-:W-:Y:S01]  /*25d60*/  IMAD R8, R8, UR72, RZ ;  /* 0x0000004808087c24 */ /* 0x000fe2000f8e02ff */
[----:B------:R-:W4:Y:S01]  /*25d70*/  LDL.LU R10, [R1+0x560] ;  /* 0x00056000010a7983 */ /* 0x000f220000300800 */
[----:B---3--:R-:W-:Y:S01]  /*25d80*/  @!P5 IMAD.MOV R236, RZ, RZ, -R236 ;  /* 0x000000ffffecd224 */ /* 0x008fe200078e0aec */
[----:B------:R-:W-:Y:S01]  /*25d90*/  SEL R60, R7, R60, !P4 ;  /* 0x0000003c073c7207 */ /* 0x000fe20006000000 */
[----:B------:R-:W1:Y:S01]  /*25da0*/  LDCU UR73, c[0x0][0x3b0] ;  /* 0x00007600ff4977ac */ /* 0x000e620008000800 */
[----:B------:R3:W-:Y:S01]  /*25db0*/  STL [R1+0x9cc], R3 ;  /* 0x0009cc0301007387 */ /* 0x0007e20000100800 */
[----:B------:R-:W-:-:S02]  /*25dc0*/  ISETP.GE.AND P5, PT, R11, RZ, PT ;  /* 0x000000ff0b00720c */ /* 0x000fc40003fa6270 */
[C---:B------:R-:W-:Y:S01]  /*25dd0*/  SEL R61, R7.reuse, R61, !P4 ;  /* 0x0000003d073d7207 */ /* 0x040fe20006000000 */
[----:B------:R-:W1:Y:S01]  /*25de0*/  LDCU UR72, c[0x0][0x3b0] ;  /* 0x00007600ff4877ac */ /* 0x000e620008000800 */
[----:B---3--:R-:W-:Y:S02]  /*25df0*/  SEL R3, R7, R247, !P4 ;  /* 0x000000f707037207 */ /* 0x008fe40006000000 */
[----:B------:R-:W3:Y:S04]  /*25e00*/  LDL.LU R247, [R1+0x1a58] ;  /* 0x001a580001f77983 */ /* 0x000ee80000300800 */
[----:B------:R1:W-:Y:S01]  /*25e10*/  STL [R1+0x9c8], R8 ;  /* 0x0009c80801007387 */ /* 0x0003e20000100800 */
[----:B------:R-:W-:Y:S01]  /*25e20*/  IMAD R3, R3, UR71, RZ ;  /* 0x0000004703037c24 */ /* 0x000fe2000f8e02ff */
[C---:B------:R-:W-:Y:S01]  /*25e30*/  SEL R62, R7.reuse, R62, !P4 ;  /* 0x0000003e073e7207 */ /* 0x040fe20006000000 */
[----:B------:R-:W2:Y:S01]  /*25e40*/  LDCU UR71, c[0x0][0x3b0] ;  /* 0x00007600ff4777ac */ /* 0x000ea20008000800 */
[----:B-1----:R-:W-:-:S02]  /*25e50*/  SEL R8, R7, R238, !P4 ;  /* 0x000000ee07087207 */ /* 0x002fc40006000000 */
[----:B------:R-:W3:Y:S03]  /*25e60*/  LDL.LU R238, [R1+0x1a54] ;  /* 0x001a540001ee7983 */ /* 0x000ee60000300800 */
[----:B------:R-:W-:Y:S01]  /*25e70*/  IMAD R8, R8, UR70, RZ ;  /* 0x0000004608087c24 */ /* 0x000fe2000f8e02ff */
[----:B------:R-:W4:Y:S01]  /*25e80*/  LDL.LU R11, [R1+0x56c] ;  /* 0x00056c00010b7983 */ /* 0x000f220000300800 */
[C---:B------:R-:W-:Y:S01]  /*25e90*/  SEL R63, R7.reuse, R63, !P4 ;  /* 0x0000003f073f7207 */ /* 0x040fe20006000000 */
[----:B------:R-:W1:Y:S02]  /*25ea0*/  LDCU UR70, c[0x0][0x3b0] ;  /* 0x00007600ff4677ac */ /* 0x000e640008000800 */
[----:B------:R1:W-:Y:S02]  /*25eb0*/  STL [R1+0x97c], R3 ;  /* 0x00097c0301007387 */ /* 0x0003e40000100800 */
[----:B-1----:R-:W-:-:S02]  /*25ec0*/  SEL R3, R7, R252, !P4 ;  /* 0x000000fc07037207 */ /* 0x002fc40006000000 */
[----:B------:R-:W4:Y:S04]  /*25ed0*/  LDL.LU R252, [R1+0x1a50] ;  /* 0x001a500001fc7983 */ /* 0x000f280000300800 */
[----:B------:R1:W-:Y:S01]  /*25ee0*/  STL [R1+0x8e8], R8 ;  /* 0x0008e80801007387 */ /* 0x0003e20000100800 */
[----:B------:R-:W-:Y:S01]  /*25ef0*/  IMAD R3, R3, UR69, RZ ;  /* 0x0000004503037c24 */ /* 0x000fe2000f8e02ff */
[C---:B------:R-:W-:Y:S01]  /*25f00*/  SEL R64, R7.reuse, R64, !P4 ;  /* 0x0000004007407207 */ /* 0x040fe20006000000 */
[----:B------:R-:W2:Y:S01]  /*25f10*/  LDCU UR69, c[0x0][0x3b0] ;  /* 0x00007600ff4577ac */ /* 0x000ea20008000800 */
[----:B-1----:R-:W-:Y:S02]  /*25f20*/  SEL R8, R7, R239, !P4 ;  /* 0x000000ef07087207 */ /* 0x002fe40006000000 */
[----:B------:R-:W4:Y:S01]  /*25f30*/  LDL.LU R239, [R1+0x1a4c] ;  /* 0x001a4c0001ef7983 */ /* 0x000f220000300800 */
[----:B--2---:R-:W-:Y:S01]  /*25f40*/  @!P1 IMAD.MOV R237, RZ, RZ, -R237 ;  /* 0x000000ffffed9224 */ /* 0x004fe200078e0aed */
[----:B------:R-:W-:-:S02]  /*25f50*/  ISETP.GE.AND P1, PT, R12, RZ, PT ;  /* 0x000000ff0c00720c */ /* 0x000fc40003f26270 */
[----:B------:R-:W2:Y:S04]  /*25f60*/  LDL.LU R12, [R1+0x554] ;  /* 0x00055400010c7983 */ /* 0x000ea80000300800 */
[----:B------:R1:W-:Y:S02]  /*25f70*/  STL [R1+0x964], R3 ;  /* 0x0009640301007387 */ /* 0x0003e40000100800 */
[C---:B-1----:R-:W-:Y:S02]  /*25f80*/  SEL R3, R7.reuse, R240, !P4 ;  /* 0x000000f007037207 */ /* 0x042fe40006000000 */
[----:B------:R-:W2:Y:S01]  /*25f90*/  LDL.LU R240, [R1+0x1a48] ;  /* 0x001a480001f07983 */ /* 0x000ea20000300800 */
[----:B------:R-:W-:Y:S01]  /*25fa0*/  IMAD R8, R8, UR76, RZ ;  /* 0x0000004c08087c24 */ /* 0x000fe2000f8e02ff */
[----:B------:R-:W-:Y:S01]  /*25fb0*/  SEL R65, R7, R65, !P4 ;  /* 0x0000004107417207 */ /* 0x000fe20006000000 */
[----:B------:R-:W-:Y:S01]  /*25fc0*/  IMAD R3, R3, UR40, RZ ;  /* 0x0000002803037c24 */ /* 0x000fe2000f8e02ff */
[----:B------:R-:W1:Y:S02]  /*25fd0*/  LDCU UR76, c[0x0][0x3b0] ;  /* 0x00007600ff4c77ac */ /* 0x000e640008000800 */
[----:B------:R3:W-:Y:S01]  /*25fe0*/  STL [R1+0x960], R8 ;  /* 0x0009600801007387 */ /* 0x0007e20000100800 */
[C---:B------:R-:W-:Y:S01]  /*25ff0*/  SEL R66, R7.reuse, R66, !P4 ;  /* 0x0000004207427207 */ /* 0x040fe20006000000 */
[----:B------:R-:W1:Y:S01]  /*26000*/  LDCU UR40, c[0x0][0x3b0] ;  /* 0x00007600ff2877ac */ /* 0x000e620008000800 */
[----:B---3--:R-:W-:-:S02]  /*26010*/  SEL R8, R7, R251, !P4 ;  /* 0x000000fb07087207 */ /* 0x008fc40006000000 */
[----:B------:R-:W3:Y:S01]  /*26020*/  LDL.LU R251, [R1+0x1a44] ;  /* 0x001a440001fb7983 */ /* 0x000ee20000300800 */
[----:B------:R-:W-:Y:S01]  /*26030*/  @!P3 IMAD.MOV R238, RZ, RZ, -R238 ;  /* 0x000000ffffeeb224 */ /* 0x000fe200078e0aee */
[----:B------:R-:W-:Y:S02]  /*26040*/  ISETP.GE.AND P3, PT, R9, RZ, PT ;  /* 0x000000ff0900720c */ /* 0x000fe40003f66270 */
[----:B------:R1:W-:Y:S01]  /*26050*/  STL [R1+0x95c], R3 ;  /* 0x00095c0301007387 */ /* 0x0003e20000100800 */
[----:B------:R-:W-:Y:S01]  /*26060*/  IMAD R8, R8, UR68, RZ ;  /* 0x0000004408087c24 */ /* 0x000fe2000f8e02ff */
[C---:B------:R-:W-:Y:S01]  /*26070*/  SEL R9, R7.reuse, R249, !P4 ;  /* 0x000000f907097207 */ /* 0x040fe20006000000 */
[----:B------:R-:W2:Y:S01]  /*26080*/  LDCU UR68, c[0x0][0x3b0] ;  /* 0x00007600ff4477ac */ /* 0x000ea20008000800 */
[----:B-1----:R-:W-:-:S03]  /*26090*/  SEL R3, R7, R250, !P4 ;  /* 0x000000fa07037207 */ /* 0x002fc60006000000 */
[----:B------:R-:W-:Y:S01]  /*260a0*/  IMAD R9, R9, UR66, RZ ;  /* 0x0000004209097c24 */ /* 0x000fe2000f8e02ff */
[----:B------:R-:W3:Y:S01]  /*260b0*/  LDL.LU R250, [R1+0x1a40] ;  /* 0x001a400001fa7983 */ /* 0x000ee20000300800 */
[----:B------:R-:W-:Y:S01]  /*260c0*/  SEL R67, R7, R67, !P4 ;  /* 0x0000004307437207 */ /* 0x000fe20006000000 */
[----:B------:R-:W1:Y:S01]  /*260d0*/  LDCU UR66, c[0x0][0x3b0] ;  /* 0x00007600ff4277ac */ /* 0x000e620008000800 */
[----:B------:R-:W-:Y:S01]  /*260e0*/  IMAD R3, R3, UR67, RZ ;  /* 0x0000004303037c24 */ /* 0x000fe2000f8e02ff */
[----:B------:R4:W-:Y:S01]  /*260f0*/  STL [R1+0x8ec], R8 ;  /* 0x0008ec0801007387 */ /* 0x0009e20000100800 */
[C---:B------:R-:W-:Y:S01]  /*26100*/  SEL R68, R7.reuse, R68, !P4 ;  /* 0x0000004407447207 */ /* 0x040fe20006000000 */
[----:B------:R-:W1:Y:S02]  /*26110*/  LDCU UR67, c[0x0][0x3b0] ;  /* 0x00007600ff4377ac */ /* 0x000e640008000800 */
[----:B------:R-:W3:Y:S01]  /*26120*/  LDL.LU R249, [R1+0x1a3c] ;  /* 0x001a3c0001f97983 */ /* 0x000ee20000300800 */
[----:B----4-:R-:W-:Y:S01]  /*26130*/  SEL R8, R7, R248, !P4 ;  /* 0x000000f807087207 */ /* 0x010fe20006000000 */
[----:B------:R-:W-:Y:S01]  /*26140*/  @!P2 IMAD.MOV R239, RZ, RZ, -R239 ;  /* 0x000000ffffefa224 */ /* 0x000fe200078e0aef */
[----:B------:R-:W-:-:S02]  /*26150*/  ISETP.GE.AND P2, PT, R10, RZ, PT ;  /* 0x000000ff0a00720c */ /* 0x000fc40003f46270 */
[----:B------:R-:W4:Y:S04]  /*26160*/  LDL.LU R10, [R1+0x544] ;  /* 0x00054400010a7983 */ /* 0x000f280000300800 */
[----:B------:R1:W-:Y:S01]  /*26170*/  STL [R1+0x958], R3 ;  /* 0x0009580301007387 */ /* 0x0003e20000100800 */
[----:B------:R-:W-:Y:S01]  /*26180*/  IMAD R8, R8, UR65, RZ ;  /* 0x0000004108087c24 */ /* 0x000fe2000f8e02ff */
[----:B------:R-:W-:Y:S01]  /*26190*/  SEL R69, R7, R69, !P4 ;  /* 0x0000004507457207 */ /* 0x000fe20006000000 */
[----:B------:R-:W2:Y:S01]  /*261a0*/  LDCU UR65, c[0x0][0x3b0] ;  /* 0x00007600ff4177ac */ /* 0x000ea20008000800 */
[----:B------:R-:W3:Y:S04]  /*261b0*/  LDL.LU R248, [R1+0x1a38] ;  /* 0x001a380001f87983 */ /* 0x000ee80000300800 */
[----:B------:R1:W-:Y:S02]  /*261c0*/  STL [R1+0x94c], R9 ;  /* 0x00094c0901007387 */ /* 0x0003e40000100800 */
[----:B-1----:R-:W-:-:S02]  /*261d0*/  IMAD.MOV.U32 R3, RZ, RZ, R247 ;  /* 0x000000ffff037224 */ /* 0x002fc400078e00f7 */
[----:B------:R-:W3:Y:S01]  /*261e0*/  LDL.LU R247, [R1+0x1a34] ;  /* 0x001a340001f77983 */ /* 0x000ee20000300800 */
[----:B------:R-:W-:-:S03]  /*261f0*/  SEL R9, R7, R241, !P4 ;  /* 0x000000f107097207 */ /* 0x000fc60006000000 */
[----:B------:R-:W3:Y:S02]  /*26200*/  LDL.LU R241, [R1+0x1a30] ;  /* 0x001a300001f17983 */ /* 0x000ee40000300800 */
[----:B------:R-:W-:Y:S01]  /*26210*/  IMAD R9, R9, UR64, RZ ;  /* 0x0000004009097c24 */ /* 0x000fe2000f8e02ff */
[C---:B------:R-:W-:Y:S01]  /*26220*/  SEL R70, R7.reuse, R70, !P4 ;  /* 0x0000004607467207 */ /* 0x040fe20006000000 */
[----:B------:R-:W-:Y:S01]  /*26230*/  @!P0 IMAD.MOV R3, RZ, RZ, -R3 ;  /* 0x000000ffff038224 */ /* 0x000fe200078e0a03 */
[----:B------:R-:W-:Y:S01]  /*26240*/  SEL R71, R7, R71, !P4 ;  /* 0x0000004707477207 */ /* 0x000fe20006000000 */
[----:B------:R-:W1:Y:S01]  /*26250*/  LDCU UR64, c[0x0][0x3b0] ;  /* 0x00007600ff4077ac */ /* 0x000e620008000800 */
[----:B--2---:R-:W-:Y:S01]  /*26260*/  ISETP.GE.AND P0, PT, R12, RZ, PT ;  /* 0x000000ff0c00720c */ /* 0x004fe20003f06270 */
[----:B------:R-:W-:Y:S01]  /*26270*/  @!P5 IMAD.MOV R240, RZ, RZ, -R240 ;  /* 0x000000fffff0d224 */ /* 0x000fe200078e0af0 */
[----:B------:R-:W-:Y:S02]  /*26280*/  ISETP.GE.AND P5, PT, R11, RZ, PT ;  /* 0x000000ff0b00720c */ /* 0x000fe40003fa6270 */
[----:B------:R-:W2:Y:S04]  /*26290*/  LDL.LU R11, [R1+0x55c] ;  /* 0x00055c00010b7983 */ /* 0x000ea80000300800 */
[----:B------:R1:W-:Y:S02]  /*262a0*/  STL [R1+0x92c], R8 ;  /* 0x00092c0801007387 */ /* 0x0003e40000100800 */
[----:B-1----:R-:W-:-:S02]  /*262b0*/  SEL R8, R7, R246, !P4 ;  /* 0x000000f607087207 */ /* 0x002fc40006000000 */
[----:B------:R-:W2:Y:S04]  /*262c0*/  LDL.LU R246, [R1+0x1a2c] ;  /* 0x001a2c0001f67983 */ /* 0x000ea80000300800 */
[----:B------:R1:W-:Y:S01]  /*262d0*/  STL [R1+0x8f0], R9 ;  /* 0x0008f00901007387 */ /* 0x0003e20000100800 */
[----:B------:R-:W-:Y:S01]  /*262e0*/  IMAD R12, R8, UR63, RZ ;  /* 0x0000003f080c7c24 */ /* 0x000fe2000f8e02ff */
[C---:B------:R-:W-:Y:S01]  /*262f0*/  SEL R3, R7.reuse, R3, !P4 ;  /* 0x0000000307037207 */ /* 0x040fe20006000000 */
[----:B------:R-:W2:Y:S01]  /*26300*/  LDCU UR63, c[0x0][0x3b0] ;  /* 0x00007600ff3f77ac */ /* 0x000ea20008000800 */
[----:B-1----:R-:W-:Y:S02]  /*26310*/  SEL R9, R7, R242, !P4 ;  /* 0x000000f207097207 */ /* 0x002fe40006000000 */
[----:B------:R-:W2:Y:S04]  /*26320*/  LDL.LU R242, [R1+0x1a28] ;  /* 0x001a280001f27983 */ /* 0x000ea80000300800 */
[----:B------:R-:W2:Y:S04]  /*26330*/  LDL.LU R8, [R1+0x564] ;  /* 0x0005640001087983 */ /* 0x000ea80000300800 */
[----:B------:R1:W-:Y:S04]  /*26340*/  STL [R1+0x928], R12 ;  /* 0x0009280c01007387 */ /* 0x0003e80000100800 */
[----:B-1----:R-:W4:Y:S01]  /*26350*/  LDL.LU R12, [R1+0x534] ;  /* 0x00053400010c7983 */ /* 0x002f220000300800 */
[----:B---3--:R-:W-:-:S02]  /*26360*/  @!P1 IMAD.MOV R241, RZ, RZ, -R241 ;  /* 0x000000fffff19224 */ /* 0x008fc400078e0af1 */
[----:B------:R-:W-:Y:S01]  /*26370*/  IMAD R3, R3, UR61, RZ ;  /* 0x0000003d03037c24 */ /* 0x000fe2000f8e02ff */
[----:B------:R-:W-:Y:S01]  /*26380*/  SEL R72, R7, R72, !P4 ;  /* 0x0000004807487207 */ /* 0x000fe20006000000 */
[----:B------:R-:W1:Y:S01]  /*26390*/  LDCU UR61, c[0x0][0x3b0] ;  /* 0x00007600ff3d77ac */ /* 0x000e620008000800 */
[----:B--2---:R-:W-:Y:S01]  /*263a0*/  ISETP.GE.AND P1, PT, R8, RZ, PT ;  /* 0x000000ff0800720c */ /* 0x004fe20003f26270 */
[----:B------:R-:W-:Y:S01]  /*263b0*/  IMAD R8, R9, UR62, RZ ;  /* 0x0000003e09087c24 */ /* 0x000fe2000f8e02ff */
[C---:B------:R-:W-:Y:S01]  /*263c0*/  SEL R73, R7.reuse, R73, !P4 ;  /* 0x0000004907497207 */ /* 0x040fe20006000000 */
[----:B------:R-:W-:Y:S01]  /*263d0*/  @!P3 IMAD.MOV R242, RZ, RZ, -R242 ;  /* 0x000000fffff2b224 */ /* 0x000fe200078e0af2 */
[----:B------:R-:W2:Y:S02]  /*263e0*/  LDCU UR62, c[0x0][0x3b0] ;  /* 0x00007600ff3e77ac */ /* 0x000ea40008000800 */
[----:B------:R3:W-:Y:S02]  /*263f0*/  STL [R1+0x91c], R8 ;  /* 0x00091c0801007387 */ /* 0x0007e40000100800 */
[----:B---3--:R-:W-:-:S02]  /*26400*/  SEL R8, R7, R243, !P4 ;  /* 0x000000f307087207 */ /* 0x008fc40006000000 */
[----:B------:R-:W3:Y:S04]  /*26410*/  LDL.LU R243, [R1+0x1a24] ;  /* 0x001a240001f37983 */ /* 0x000ee80000300800 */
[----:B------:R-:W2:Y:S04]  /*26420*/  LDL.LU R9, [R1+0x54c] ;  /* 0x00054c0001097983 */ /* 0x000ea80000300800 */
[----:B------:R1:W-:Y:S02]  /*26430*/  STL [R1+0x918], R3 ;  /* 0x0009180301007387 */ /* 0x0003e40000100800 */
[----:B-1----:R-:W-:-:S02]  /*26440*/  SEL R3, R7, R244, !P4 ;  /* 0x000000f407037207 */ /* 0x002fc40006000000 */
[----:B------:R-:W2:Y:S01]  /*26450*/  LDL.LU R244, [R1+0x1a20] ;  /* 0x001a200001f47983 */ /* 0x000ea20000300800 */
[----:B------:R-:W-:Y:S01]  /*26460*/  IMAD R8, R8, UR60, RZ ;  /* 0x0000003c08087c24 */ /* 0x000fe2000f8e02ff */
[----:B----4-:R-:W-:Y:S01]  /*26470*/  ISETP.GE.AND P3, PT, R10, RZ, PT ;  /* 0x000000ff0a00720c */ /* 0x010fe20003f66270 */
[----:B------:R-:W-:Y:S01]  /*26480*/  IMAD R3, R3, UR59, RZ ;  /* 0x0000003b03037c24 */ /* 0x000fe2000f8e02ff */
[C---:B------:R-:W-:Y:S01]  /*26490*/  SEL R74, R7.reuse, R74, !P4 ;  /* 0x0000004a074a7207 */ /* 0x040fe20006000000 */
[----:B------:R-:W-:Y:S01]  /*264a0*/  @!P1 IMAD.MOV R246, RZ, RZ, -R246 ;  /* 0x000000fffff69224 */ /* 0x000fe200078e0af6 */
[----:B------:R1:W-:Y:S01]  /*264b0*/  STL [R1+0x8f4], R8 ;  /* 0x0008f40801007387 */ /* 0x0003e20000100800 */
[C---:B------:R-:W-:Y:S01]  /*264c0*/  SEL R75, R7.reuse, R75, !P4 ;  /* 0x0000004b074b7207 */ /* 0x040fe20006000000 */
[----:B------:R-:W4:Y:S01]  /*264d0*/  LDCU UR60, c[0x0][0x3b0] ;  /* 0x00007600ff3c77ac */ /* 0x000f220008000800 */
[C---:B------:R-:W-:Y:S02]  /*264e0*/  SEL R76, R7.reuse, R76, !P4 ;  /* 0x0000004c074c7207 */ /* 0x040fe40006000000 */
[C---:B------:R-:W-:Y:S01]  /*264f0*/  SEL R77, R7.reuse, R77, !P4 ;  /* 0x0000004d074d7207 */ /* 0x040fe20006000000 */
[----:B------:R-:W2:Y:S01]  /*26500*/  LDCU UR59, c[0x0][0x3b0] ;  /* 0x00007600ff3b77ac */ /* 0x000ea20008000800 */
[----:B-1----:R-:W-:-:S02]  /*26510*/  SEL R8, R7, R245, !P4 ;  /* 0x000000f507087207 */ /* 0x002fc40006000000 */
[----:B------:R-:W4:Y:S04]  /*26520*/  LDL.LU R245, [R1+0x1a1c] ;  /* 0x001a1c0001f57983 */ /* 0x000f280000300800 */
[----:B------:R-:W4:Y:S04]  /*26530*/  LDL.LU R10, [R1+0x530] ;  /* 0x00053000010a7983 */ /* 0x000f280000300800 */
[----:B------:R1:W-:Y:S02]  /*26540*/  STL [R1+0x90c], R3 ;  /* 0x00090c0301007387 */ /* 0x0003e40000100800 */
[----:B-1----:R-:W-:Y:S01]  /*26550*/  IMAD R3, R8, UR58, RZ ;  /* 0x0000003a08037c24 */ /* 0x002fe2000f8e02ff */
[----:B------:R-:W1:Y:S04]  /*26560*/  LDCU UR58, c[0x0][0x3b0] ;  /* 0x00007600ff3a77ac */ /* 0x000e680008000800 */
[----:B------:R1:W-:Y:S02]  /*26570*/  STL [R1+0x908], R3 ;  /* 0x0009080301007387 */ /* 0x0003e40000100800 */
[----:B-1----:R-:W-:Y:S01]  /*26580*/  IMAD R3, R13, UR57, RZ ;  /* 0x000000390d037c24 */ /* 0x002fe2000f8e02ff */
[----:B------:R-:W-:Y:S01]  /*26590*/  SEL R78, R7, R78, !P4 ;  /* 0x0000004e074e7207 */ /* 0x000fe20006000000 */
[----:B---3--:R-:W-:Y:S01]  /*265a0*/  @!P2 IMAD.MOV R243, RZ, RZ, -R243 ;  /* 0x000000fffff3a224 */ /* 0x008fe200078e0af3 */
[----:B------:R-:W-:Y:S01]  /*265b0*/  ISETP.GE.AND P2, PT, R11, RZ, PT ;  /* 0x000000ff0b00720c */ /* 0x000fe20003f46270 */
[----:B--2---:R-:W-:Y:S01]  /*265c0*/  @!P5 IMAD.MOV R244, RZ, RZ, -R244 ;  /* 0x000000fffff4d224 */ /* 0x004fe200078e0af4 */
[----:B------:R-:W2:Y:S01]  /*265d0*/  LDL.LU R11, [R1+0x53c] ;  /* 0x00053c00010b7983 */ /* 0x000ea20000300800 */
[----:B----4-:R-:W-:-:S03]  /*265e0*/  @!P0 IMAD.MOV R245, RZ, RZ, -R245 ;  /* 0x000000fffff58224 */ /* 0x010fc600078e0af5 */
[----:B------:R1:W-:Y:S01]  /*265f0*/  STL [R1+0x904], R3 ;  /* 0x0009040301007387 */ /* 0x0003e20000100800 */
[----:B------:R-:W-:Y:S02]  /*26600*/  ISETP.GE.AND P5, PT, R12, RZ, PT ;  /* 0x000000ff0c00720c */ /* 0x000fe40003fa6270 */
[----:B------:R-:W-:Y:S01]  /*26610*/  ISETP.GE.AND P1, PT, R10, RZ, PT ;  /* 0x000000ff0a00720c */ /* 0x000fe20003f26270 */
[----:B------:R-:W-:Y:S01]  /*26620*/  @!P3 IMAD.MOV R247, RZ, RZ, -R247 ;  /* 0x000000fffff7b224 */ /* 0x000fe200078e0af7 */
[----:B------:R-:W3:Y:S01]  /*26630*/  LDCU UR57, c[0x0][0x3b0] ;  /* 0x00007600ff3977ac */ /* 0x000ee20008000800 */
[----:B-1----:R-:W-:Y:S01]  /*26640*/  IMAD R3, R14, UR56, RZ ;  /* 0x000000380e037c24 */ /* 0x002fe2000f8e02ff */
[----:B------:R-:W-:Y:S01]  /*26650*/  ISETP.GE.AND P0, PT, R9, RZ, PT ;  /* 0x000000ff0900720c */ /* 0x000fe20003f06270 */
[----:B------:R-:W-:Y:S01]  /*26660*/  @!P2 IMAD.MOV R248, RZ, RZ, -R248 ;  /* 0x000000fffff8a224 */ /* 0x000fe200078e0af8 */
[C---:B------:R-:W-:Y:S01]  /*26670*/  SEL R79, R7.reuse, R79, !P4 ;  /* 0x0000004f074f7207 */ /* 0x040fe20006000000 */
[----:B------:R-:W-:Y:S01]  /*26680*/  IMAD R8, R28, UR42, RZ ;  /* 0x0000002a1c087c24 */ /* 0x000fe2000f8e02ff */
[----:B------:R1:W-:Y:S05]  /*26690*/  STL [R1+0x8f8], R3 ;  /* 0x0008f80301007387 */ /* 0x0003ea0000100800 */
[----:B------:R-:W-:Y:S01]  /*266a0*/  @!P1 IMAD.MOV R251, RZ, RZ, -R251 ;  /* 0x000000fffffb9224 */ /* 0x000fe200078e0afb */
[----:B------:R-:W4:Y:S01]  /*266b0*/  LDCU UR56, c[0x0][0x3b0] ;  /* 0x00007600ff3877ac */ /* 0x000f220008000800 */
[----:B------:R-:W3:Y:S01]  /*266c0*/  LDL.LU R12, [R1+0x528] ;  /* 0x00052800010c7983 */ /* 0x000ee20000300800 */
[----:B------:R-:W-:-:S02]  /*266d0*/  SEL R80, R7, R80, !P4 ;  /* 0x0000005007507207 */ /* 0x000fc40006000000 */
[C---:B------:R-:W-:Y:S02]  /*266e0*/  SEL R81, R7.reuse, R81, !P4 ;  /* 0x0000005107517207 */ /* 0x040fe40006000000 */
[----:B------:R-:W-:Y:S01]  /*266f0*/  SEL R82, R7, R82, !P4 ;  /* 0x0000005207527207 */ /* 0x000fe20006000000 */
[----:B-1----:R-:W-:Y:S01]  /*26700*/  IMAD R3, R15, UR55, RZ ;  /* 0x000000370f037c24 */ /* 0x002fe2000f8e02ff */
[----:B------:R-:W1:Y:S04]  /*26710*/  LDCU UR55, c[0x0][0x3b0] ;  /* 0x00007600ff3777ac */ /* 0x000e680008000800 */
[----:B------:R1:W-:Y:S01]  /*26720*/  STL [R1+0x900], R3 ;  /* 0x0009000301007387 */ /* 0x0003e20000100800 */
[----:B--2---:R-:W-:Y:S01]  /*26730*/  ISETP.GE.AND P3, PT, R11, RZ, PT ;  /* 0x000000ff0b00720c */ /* 0x004fe20003f66270 */
[----:B-1----:R-:W-:Y:S01]  /*26740*/  IMAD R3, R16, UR54, RZ ;  /* 0x0000003610037c24 */ /* 0x002fe2000f8e02ff */
[----:B------:R-:W1:Y:S04]  /*26750*/  LDCU UR54, c[0x0][0x3b0] ;  /* 0x00007600ff3677ac */ /* 0x000e680008000800 */
[----:B------:R2:W-:Y:S01]  /*26760*/  STL [R1+0x8fc], R3 ;  /* 0x0008fc0301007387 */ /* 0x0005e20000100800 */
[----:B------:R-:W-:-:S02]  /*26770*/  SEL R83, R7, R83, !P4 ;  /* 0x0000005307537207 */ /* 0x000fc40006000000 */
[C---:B------:R-:W-:Y:S01]  /*26780*/  SEL R84, R7.reuse, R84, !P4 ;  /* 0x0000005407547207 */ /* 0x040fe20006000000 */
[----:B------:R-:W4:Y:S01]  /*26790*/  LDL.LU R9, [R1+0x52c] ;  /* 0x00052c0001097983 */ /* 0x000f220000300800 */
[C---:B------:R-:W-:Y:S02]  /*267a0*/  SEL R85, R7.reuse, R85, !P4 ;  /* 0x0000005507557207 */ /* 0x040fe40006000000 */
[C---:B------:R-:W-:Y:S01]  /*267b0*/  SEL R86, R7.reuse, R86, !P4 ;  /* 0x0000005607567207 */ /* 0x040fe20006000000 */
[----:B------:R-:W-:Y:S01]  /*267c0*/  @!P5 IMAD.MOV R249, RZ, RZ, -R249 ;  /* 0x000000fffff9d224 */ /* 0x000fe200078e0af9 */
[----:B------:R-:W-:Y:S01]  /*267d0*/  SEL R90, R7, R90, !P4 ;  /* 0x0000005a075a7207 */ /* 0x000fe20006000000 */
[----:B--2---:R-:W-:Y:S01]  /*267e0*/  IMAD R3, R17, UR53, RZ ;  /* 0x0000003511037c24 */ /* 0x004fe2000f8e02ff */
[----:B------:R-:W2:Y:S04]  /*267f0*/  LDCU UR53, c[0x0][0x3b0] ;  /* 0x00007600ff3577ac */ /* 0x000ea80008000800 */
[----:B------:R1:W-:Y:S01]  /*26800*/  STL [R1+0x864], R3 ;  /* 0x0008640301007387 */ /* 0x0003e20000100800 */
[----:B------:R-:W-:Y:S01]  /*26810*/  @!P0 IMAD.MOV R250, RZ, RZ, -R250 ;  /* 0x000000fffffa8224 */ /* 0x000fe200078e0afa */
[----:B------:R-:W-:Y:S01]  /*26820*/  SEL R91, R7, R91, !P4 ;  /* 0x0000005b075b7207 */ /* 0x000fe20006000000 */
[----:B------:R-:W2:Y:S01]  /*26830*/  LDCU UR42, c[0x0][0x3b0] ;  /* 0x00007600ff2a77ac */ /* 0x000ea20008000800 */
[----:B-1----:R-:W-:Y:S01]  /*26840*/  IMAD R3, R18, UR52, RZ ;  /* 0x0000003412037c24 */ /* 0x002fe2000f8e02ff */
[----:B------:R-:W1:Y:S04]  /*26850*/  LDCU UR52, c[0x0][0x3b0] ;  /* 0x00007600ff3477ac */ /* 0x000e680008000800 */
[----:B------:R2:W-:Y:S04]  /*26860*/  STL [R1+0x820], R3 ;  /* 0x0008200301007387 */ /* 0x0005e80000100800 */
[----:B------:R-:W4:Y:S01]  /*26870*/  LDL.LU R10, [R1+0x50c] ;  /* 0x00050c00010a7983 */ /* 0x000f220000300800 */
[----:B--2---:R-:W-:Y:S01]  /*26880*/  IMAD R3, R19, UR51, RZ ;  /* 0x0000003313037c24 */ /* 0x004fe2000f8e02ff */
[----:B---3--:R-:W-:Y:S01]  /*26890*/  ISETP.GE.AND P2, PT, R12, RZ, PT ;  /* 0x000000ff0c00720c */ /* 0x008fe20003f46270 */
[----:B------:R-:W-:Y:S01]  /*268a0*/  @!P3 IMAD.MOV R252, RZ, RZ, -R252 ;  /* 0x000000fffffcb224 */ /* 0x000fe200078e0afc */
[----:B------:R-:W2:Y:S02]  /*268b0*/  LDCU UR51, c[0x0][0x3b0] ;  /* 0x00007600ff3377ac */ /* 0x000ea40008000800 */
[----:B------:R3:W-:Y:S02]  /*268c0*/  STL [R1+0x818], R3 ;  /* 0x0008180301007387 */ /* 0x0007e40000100800 */
[----:B---3--:R-:W-:Y:S01]  /*268d0*/  IMAD R3, R20, UR50, RZ ;  /* 0x0000003214037c24 */ /* 0x008fe2000f8e02ff */
[----:B------:R-:W3:Y:S04]  /*268e0*/  LDCU UR50, c[0x0][0x3b0] ;  /* 0x00007600ff3277ac */ /* 0x000ee80008000800 */
[----:B------:R1:W-:Y:S04]  /*268f0*/  STL [R1+0x7e8], R3 ;  /* 0x0007e80301007387 */ /* 0x0003e80000100800 */
[----:B------:R-:W2:Y:S01]  /*26900*/  LDL.LU R11, [R1+0x514] ;  /* 0x00051400010b7983 */ /* 0x000ea20000300800 */
[----:B-1----:R-:W-:Y:S01]  /*26910*/  IMAD R3, R21, UR49, RZ ;  /* 0x0000003115037c24 */ /* 0x002fe2000f8e02ff */
[----:B------:R-:W1:Y:S04]  /*26920*/  LDCU UR49, c[0x0][0x3b0] ;  /* 0x00007600ff3177ac */ /* 0x000e680008000800 */
[----:B------:R3:W-:Y:S02]  /*26930*/  STL [R1+0x7bc], R3 ;  /* 0x0007bc0301007387 */ /* 0x0007e40000100800 */
[----:B---3--:R-:W-:Y:S01]  /*26940*/  IMAD R3, R22, UR48, RZ ;  /* 0x0000003016037c24 */ /* 0x008fe2000f8e02ff */
[----:B------:R-:W3:Y:S04]  /*26950*/  LDCU UR48, c[0x0][0x3b0] ;  /* 0x00007600ff3077ac */ /* 0x000ee80008000800 */
[----:B------:R1:W-:Y:S04]  /*26960*/  STL [R1+0x790], R3 ;  /* 0x0007900301007387 */ /* 0x0003e80000100800 */
[----:B------:R-:W3:Y:S01]  /*26970*/  LDL.LU R12, [R1+0x508] ;  /* 0x00050800010c7983 */ /* 0x000ee20000300800 */
[----:B-1----:R-:W-:Y:S01]  /*26980*/  IMAD R3, R23, UR47, RZ ;  /* 0x0000002f17037c24 */ /* 0x002fe2000f8e02ff */
[C---:B------:R-:W-:Y:S01]  /*26990*/  SEL R92, R7.reuse, R92, !P4 ;  /* 0x0000005c075c7207 */ /* 0x040fe20006000000 */
[----:B------:R-:W1:Y:S03]  /*269a0*/  LDCU UR47, c[0x0][0x3b0] ;  /* 0x00007600ff2f77ac */ /* 0x000e660008000800 */
[----:B------:R1:W-:Y:S02]  /*269b0*/  STL [R1+0x78c], R3 ;  /* 0x00078c0301007387 */ /* 0x0003e40000100800 */
[----:B-1----:R-:W-:Y:S01]  /*269c0*/  IMAD R3, R24, UR46, RZ ;  /* 0x0000002e18037c24 */ /* 0x002fe2000f8e02ff */
[----:B------:R-:W-:Y:S01]  /*269d0*/  SEL R93, R7, R93, !P4 ;  /* 0x0000005d075d7207 */ /* 0x000fe20006000000 */
[----:B------:R-:W1:Y:S03]  /*269e0*/  LDCU UR46, c[0x0][0x3b0] ;  /* 0x00007600ff2e77ac */ /* 0x000e660008000800 */
[----:B------:R1:W-:Y:S02]  /*269f0*/  STL [R1+0x774], R3 ;  /* 0x0007740301007387 */ /* 0x0003e40000100800 */
        /* <DEDUP_REMOVED lines=9> */
[----:B------:R-:W-:Y:S01]  /*26a90*/  SEL R96, R7, R96, !P4 ;  /* 0x0000006007607207 */ /* 0x000fe20006000000 */
[----:B------:R-:W1:Y:S03]  /*26aa0*/  LDCU UR43, c[0x0][0x3b0] ;  /* 0x00007600ff2b77ac */ /* 0x000e660008000800 */
[----:B------:R-:W-:Y:S04]  /*26ab0*/  STL [R1+0x738], R3 ;  /* 0x0007380301007387 */ /* 0x000fe80000100800 */
        /* <DEDUP_REMOVED lines=8> */
[----:B------:R1:W-:Y:S01]  /*26b40*/  STL [R1+0x594], R8 ;  /* 0x0005940801007387 */ /* 0x0003e20000100800 */
[----:B--2---:R-:W-:-:S02]  /*26b50*/  ISETP.GE.AND P1, PT, R11, RZ, PT ;  /* 0x000000ff0b00720c */ /* 0x004fc40003f26270 */
[----:B------:R-:W2:Y:S01]  /*26b60*/  S2R R11, SR_TID.X ;  /* 0x00000000000b7919 */ /* 0x000ea20000002100 */
[----:B---3--:R-:W-:Y:S01]  /*26b70*/  ISETP.GE.AND P3, PT, R12, RZ, PT ;  /* 0x000000ff0c00720c */ /* 0x008fe20003f66270 */
[----:B------:R-:W-:Y:S01]  /*26b80*/  IMAD R12, R32, UR37, RZ ;  /* 0x00000025200c7c24 */ /* 0x000fe2000f8e02ff */
[----:B----4-:R-:W-:Y:S01]  /*26b90*/  ISETP.GE.AND P5, PT, R9, RZ, PT ;  /* 0x000000ff0900720c */ /* 0x010fe20003fa6270 */
[----:B-1----:R-:W-:Y:S01]  /*26ba0*/  IMAD.U32 R8, RZ, RZ, UR14 ;  /* 0x0000000eff087e24 */ /* 0x002fe2000f8e00ff */
[----:B--2---:R-:W-:Y:S01]  /*26bb0*/  SHF.R.U32.HI R3, RZ, 0x6, R11 ;  /* 0x00000006ff037819 */ /* 0x004fe2000001160b */
[----:B------:R-:W-:Y:S01]  /*26bc0*/  IMAD R11, R31, UR38, RZ ;  /* 0x000000261f0b7c24 */ /* 0x000fe2000f8e02ff */
[----:B------:R-:W-:Y:S01]  /*26bd0*/  ISETP.GE.AND P0, PT, R10, RZ, PT ;  /* 0x000000ff0a00720c */ /* 0x000fe20003f06270 */
[----:B------:R-:W1:Y:S03]  /*26be0*/  LDCU UR37, c[0x0][0x3b0] ;  /* 0x00007600ff2577ac */ /* 0x000e660008000800 */
[----:B------:R-:W-:Y:S01]  /*26bf0*/  STL [R1+0x5b4], R11 ;  /* 0x0005b40b01007387 */ /* 0x000fe20000100800 */
[----:B------:R-:W-:Y:S01]  /*26c00*/  SGXT.U32 R3, R3, 0x1 ;  /* 0x000000010303781a */ /* 0x000fe20000000000 */
[----:B------:R-:W2:Y:S02]  /*26c10*/  LDCU UR38, c[0x0][0x3b0] ;  /* 0x00007600ff2677ac */ /* 0x000ea40008000800 */
[----:B------:R3:W-:Y:S02]  /*26c20*/  STL [R1+0x5ac], R12 ;  /* 0x0005ac0c01007387 */ /* 0x0007e40000100800 */
[----:B---3--:R-:W-:Y:S01]  /*26c30*/  IMAD R12, R33, UR36, RZ ;  /* 0x00000024210c7c24 */ /* 0x008fe2000f8e02ff */
[----:B------:R-:W-:Y:S01]  /*26c40*/  SEL R99, R7, R99, !P4 ;  /* 0x0000006307637207 */ /* 0x000fe20006000000 */
[----:B------:R-:W-:Y:S01]  /*26c50*/  IMAD R9, R3, UR14, RZ ;  /* 0x0000000e03097c24 */ /* 0x000fe2000f8e02ff */
[C---:B------:R-:W-:Y:S01]  /*26c60*/  SEL R100, R7.reuse, R100, !P4 ;  /* 0x0000006407647207 */ /* 0x040fe20006000000 */
[----:B------:R-:W3:Y:S01]  /*26c70*/  LDCU UR36, c[0x0][0x3b0] ;  /* 0x00007600ff2477ac */ /* 0x000ee20008000800 */
[----:B------:R4:W-:Y:S02]  /*26c80*/  STL [R1+0x5a4], R12 ;  /* 0x0005a40c01007387 */ /* 0x0009e40000100800 */
[----:B----4-:R-:W-:Y:S01]  /*26c90*/  IMAD R12, R34, UR35, RZ ;  /* 0x00000023220c7c24 */ /* 0x010fe2000f8e02ff */
[C---:B------:R-:W-:Y:S01]  /*26ca0*/  SEL R101, R7.reuse, R101, !P4 ;  /* 0x0000006507657207 */ /* 0x040fe20006000000 */
[C---:B------:R-:W-:Y:S01]  /*26cb0*/  IMAD R10, R8.reuse, 0x2, R9 ;  /* 0x00000002080a7824 */ /* 0x040fe200078e0209 */
[----:B------:R-:W-:Y:S01]  /*26cc0*/  SEL R102, R7, R102, !P4 ;  /* 0x0000006607667207 */ /* 0x000fe20006000000 */
[----:B------:R-:W4:Y:S01]  /*26cd0*/  LDCU UR35, c[0x0][0x3b0] ;  /* 0x00007600ff2377ac */ /* 0x000f220008000800 */
[----:B------:R1:W-:Y:S02]  /*26ce0*/  STL [R1+0x59c], R12 ;  /* 0x00059c0c01007387 */ /* 0x0003e40000100800 */
[----:B-1----:R-:W-:Y:S01]  /*26cf0*/  IMAD R12, R35, UR34, RZ ;  /* 0x00000022230c7c24 */ /* 0x002fe2000f8e02ff */
[C---:B------:R-:W-:Y:S01]  /*26d00*/  SEL R103, R7.reuse, R103, !P4 ;  /* 0x0000006707677207 */ /* 0x040fe20006000000 */
[----:B------:R-:W-:Y:S01]  /*26d10*/  IMAD R11, R8, 0x2, R10 ;  /* 0x00000002080b7824 */ /* 0x000fe200078e020a */
[C---:B------:R-:W-:Y:S01]  /*26d20*/  SEL R104, R7.reuse, R104, !P4 ;  /* 0x0000006807687207 */ /* 0x040fe20006000000 */
[----:B------:R-:W1:Y:S01]  /*26d30*/  LDCU UR34, c[0x0][0x3b0] ;  /* 0x00007600ff2277ac */ /* 0x000e620008000800 */
[----:B------:R2:W-:Y:S02]  /*26d40*/  STL [R1+0x5cc], R12 ;  /* 0x0005cc0c01007387 */ /* 0x0005e40000100800 */
[----:B--2---:R-:W-:Y:S01]  /*26d50*/  IMAD R12, R36, UR33, RZ ;  /* 0x00000021240c7c24 */ /* 0x004fe2000f8e02ff */
[C---:B------:R-:W-:Y:S01]  /*26d60*/  SEL R105, R7.reuse, R105, !P4 ;  /* 0x0000006907697207 */ /* 0x040fe20006000000 */
[C---:B------:R-:W-:Y:S01]  /*26d70*/  IMAD R14, R8.reuse, 0x2, R11 ;  /* 0x00000002080e7824 */ /* 0x040fe200078e020b */
[----:B------:R-:W-:Y:S01]  /*26d80*/  SEL R106, R7, R106, !P4 ;  /* 0x0000006a076a7207 */ /* 0x000fe20006000000 */
[----:B------:R-:W2:Y:S01]  /*26d90*/  LDCU UR33, c[0x0][0x3b0] ;  /* 0x00007600ff2177ac */ /* 0x000ea20008000800 */
        /* <DEDUP_REMOVED lines=172> */
[----:B------:R-:W-:Y:S01]  /*27860*/  SEL R165, R7, R165, !P4 ;  /* 0x000000a507a57207 */ /* 0x000fe20006000000 */
[----:B------:R-:W1:Y:S01]  /*27870*/  LDCU UR71, c[0x0][0x3b0] ;  /* 0x00007600ff4777ac */ /* 0x000e620008000800 */
[----:B------:R2:W-:Y:S02]  /*27880*/  STL [R1+0x800], R12 ;  /* 0x0008000c01007387 */ /* 0x0005e40000100800 */
[----:B--2---:R-:W-:Y:S01]  /*27890*/  IMAD R12, R66, UR70, RZ ;  /* 0x00000046420c7c24 */ /* 0x004fe2000f8e02ff */
[----:B------:R-:W2:Y:S04]  /*278a0*/  LDCU UR70, c[0x0][0x3b0] ;  /* 0x00007600ff4677ac */ /* 0x000ea80008000800 */
[----:B------:R1:W-:Y:S02]  /*278b0*/  STL [R1+0x7f0], R12 ;  /* 0x0007f00c01007387 */ /* 0x0003e40000100800 */
[----:B-1----:R-:W-:Y:S01]  /*278c0*/  IMAD R12, R67, UR69, RZ ;  /* 0x00000045430c7c24 */ /* 0x002fe2000f8e02ff */
[----:B------:R-:W1:Y:S04]  /*278d0*/  LDCU UR69, c[0x0][0x3b0] ;  /* 0x00007600ff4577ac */ /* 0x000e680008000800 */
        /* <DEDUP_REMOVED lines=16> */
[----:B-1----:R-:W-:-:S02]  /*279e0*/  IMAD R12, R73, UR65, RZ ;  /* 0x00000041490c7c24 */ /* 0x002fc4000f8e02ff */
[----:B------:R-:W-:Y:S02]  /*279f0*/  IMAD R66, R85, UR53, RZ ;  /* 0x0000003555427c24 */ /* 0x000fe4000f8e02ff */
[----:B------:R-:W-:Y:S01]  /*27a00*/  IMAD R67, R86, UR52, RZ ;  /* 0x0000003456437c24 */ /* 0x000fe2000f8e02ff */
[----:B------:R1:W-:Y:S01]  /*27a10*/  STL [R1+0x968], R12 ;  /* 0x0009680c01007387 */ /* 0x0003e20000100800 */
[----:B------:R-:W-:Y:S01]  /*27a20*/  SEL R73, R7, R2, !P4 ;  /* 0x0000000207497207 */ /* 0x000fe20006000000 */
[----:B------:R-:W-:Y:S01]  /*27a30*/  IMAD R44, R8, 0x2, R43 ;  /* 0x00000002082c7824 */ /* 0x000fe200078e022b */
[----:B------:R-:W2:Y:S01]  /*27a40*/  LDCU UR65, c[0x0][0x3b0] ;  /* 0x00007600ff4177ac */ /* 0x000ea20008000800 */
[----:B------:R-:W2:Y:S01]  /*27a50*/  LDCU UR53, c[0x0][0x3b0] ;  /* 0x00007600ff3577ac */ /* 0x000ea20008000800 */
[----:B-1----:R-:W-:Y:S01]  /*27a60*/  IMAD R12, R74, UR64, RZ ;  /* 0x000000404a0c7c24 */ /* 0x002fe2000f8e02ff */
[----:B------:R-:W1:Y:S04]  /*27a70*/  LDCU UR64, c[0x0][0x3b0] ;  /* 0x00007600ff4077ac */ /* 0x000e680008000800 */
[----:B------:R2:W-:Y:S01]  /*27a80*/  STL [R1+0x948], R12 ;  /* 0x0009480c01007387 */ /* 0x0005e20000100800 */
[----:B------:R-:W1:Y:S01]  /*27a90*/  LDCU UR52, c[0x0][0x3b0] ;  /* 0x00007600ff3477ac */ /* 0x000e620008000800 */
[----:B--2---:R-:W-:Y:S01]  /*27aa0*/  IMAD R12, R75, UR63, RZ ;  /* 0x0000003f4b0c7c24 */ /* 0x004fe2000f8e02ff */
[C---:B------:R-:W-:Y:S01]  /*27ab0*/  SEL R75, R7.reuse, R4, !P4 ;  /* 0x00000004074b7207 */ /* 0x040fe20006000000 */
[----:B------:R-:W-:Y:S01]  /*27ac0*/  IMAD R45, R8, 0x2, R44 ;  /* 0x00000002082d7824 */ /* 0x000fe200078e022c */
[----:B------:R-:W2:Y:S02]  /*27ad0*/  LDCU UR63, c[0x0][0x3b0] ;  /* 0x00007600ff3f77ac */ /* 0x000ea40008000800 */
[----:B------:R1:W-:Y:S02]  /*27ae0*/  STL [R1+0x984], R12 ;  /* 0x0009840c01007387 */ /* 0x0003e40000100800 */
[----:B-1----:R-:W-:Y:S01]  /*27af0*/  IMAD R12, R76, UR62, RZ ;  /* 0x0000003e4c0c7c24 */ /* 0x002fe2000f8e02ff */
[----:B------:R-:W-:Y:S01]  /*27b00*/  SEL R76, R7, R5, !P4 ;  /* 0x00000005074c7207 */ /* 0x000fe20006000000 */
[C---:B------:R-:W-:Y:S01]  /*27b10*/  IMAD R46, R8.reuse, 0x2, R45 ;  /* 0x00000002082e7824 */ /* 0x040fe200078e022d */
[----:B------:R-:W1:Y:S02]  /*27b20*/  LDCU UR62, c[0x0][0x3b0] ;  /* 0x00007600ff3e77ac */ /* 0x000e640008000800 */
[----:B------:R2:W-:Y:S02]  /*27b30*/  STL [R1+0x980], R12 ;  /* 0x0009800c01007387 */ /* 0x0005e40000100800 */
[----:B--2---:R-:W-:Y:S01]  /*27b40*/  IMAD R12, R77, UR61, RZ ;  /* 0x0000003d4d0c7c24 */ /* 0x004fe2000f8e02ff */
[C---:B------:R-:W-:Y:S01]  /*27b50*/  SEL R77, R7.reuse, R0, !P4 ;  /* 0x00000000074d7207 */ /* 0x040fe20006000000 */
[----:B------:R-:W-:Y:S01]  /*27b60*/  IMAD R47, R8, 0x2, R46 ;  /* 0x00000002082f7824 */ /* 0x000fe200078e022e */
[----:B------:R-:W2:Y:S02]  /*27b70*/  LDCU UR61, c[0x0][0x3b0] ;  /* 0x00007600ff3d77ac */ /* 0x000ea40008000800 */
[----:B------:R1:W-:Y:S04]  /*27b80*/  STL [R1+0x978], R12 ;  /* 0x0009780c01007387 */ /* 0x0003e80000100800 */
[----:B------:R-:W2:Y:S01]  /*27b90*/  LDL.LU R13, [R1+0x5ec] ;  /* 0x0005ec00010d7983 */ /* 0x000ea20000300800 */
[----:B-1----:R-:W-:Y:S01]  /*27ba0*/  IMAD R12, R78, UR60, RZ ;  /* 0x0000003c4e0c7c24 */ /* 0x002fe2000f8e02ff */
[----:B------:R-:W-:Y:S01]  /*27bb0*/  SEL R0, R7, R136, !P4 ;  /* 0x0000008807007207 */ /* 0x000fe20006000000 */
[C---:B------:R-:W-:Y:S01]  /*27bc0*/  IMAD R48, R8.reuse, 0x2, R47 ;  /* 0x0000000208307824 */ /* 0x040fe200078e022f */
[----:B------:R-:W1:Y:S02]  /*27bd0*/  LDCU UR60, c[0x0][0x3b0] ;  /* 0x00007600ff3c77ac */ /* 0x000e640008000800 */
[----:B------:R3:W-:Y:S02]  /*27be0*/  STL [R1+0x974], R12 ;  /* 0x0009740c01007387 */ /* 0x0007e40000100800 */
[----:B---3--:R-:W-:Y:S01]  /*27bf0*/  IMAD R12, R79, UR59, RZ ;  /* 0x0000003b4f0c7c24 */ /* 0x008fe2000f8e02ff */
[C---:B------:R-:W-:Y:S01]  /*27c00*/  SEL R79, R7.reuse, R168, !P4 ;  /* 0x000000a8074f7207 */ /* 0x040fe20006000000 */
[----:B------:R-:W-:Y:S01]  /*27c10*/  IMAD R49, R8, 0x2, R48 ;  /* 0x0000000208317824 */ /* 0x000fe200078e0230 */
[----:B------:R-:W3:Y:S02]  /*27c20*/  LDCU UR59, c[0x0][0x3b0] ;  /* 0x00007600ff3b77ac */ /* 0x000ee40008000800 */
[----:B------:R1:W-:Y:S02]  /*27c30*/  STL [R1+0x9b8], R12 ;  /* 0x0009b80c01007387 */ /* 0x0003e40000100800 */
[----:B-1----:R-:W-:Y:S01]  /*27c40*/  IMAD R12, R80, UR58, RZ ;  /* 0x0000003a500c7c24 */ /* 0x002fe2000f8e02ff */
[----:B------:R-:W-:Y:S01]  /*27c50*/  SEL R80, R7, R166, !P4 ;  /* 0x000000a607507207 */ /* 0x000fe20006000000 */
[----:B------:R-:W-:Y:S01]  /*27c60*/  IMAD R50, R8, 0x2, R49 ;  /* 0x0000000208327824 */ /* 0x000fe200078e0231 */
[----:B------:R-:W1:Y:S02]  /*27c70*/  LDCU UR58, c[0x0][0x3b0] ;  /* 0x00007600ff3a77ac */ /* 0x000e640008000800 */
[----:B------:R3:W-:Y:S02]  /*27c80*/  STL [R1+0x9b4], R12 ;  /* 0x0009b40c01007387 */ /* 0x0007e40000100800 */
[----:B---3--:R-:W-:Y:S01]  /*27c90*/  IMAD R12, R81, UR57, RZ ;  /* 0x00000039510c7c24 */ /* 0x008fe2000f8e02ff */
[----:B------:R-:W3:Y:S04]  /*27ca0*/  LDCU UR57, c[0x0][0x3b0] ;  /* 0x00007600ff3977ac */ /* 0x000ee80008000800 */
[----:B------:R1:W-:Y:S02]  /*27cb0*/  STL [R1+0x994], R12 ;  /* 0x0009940c01007387 */ /* 0x0003e40000100800 */
[----:B-1----:R-:W-:Y:S01]  /*27cc0*/  IMAD R12, R82, UR56, RZ ;  /* 0x00000038520c7c24 */ /* 0x002fe2000f8e02ff */
[----:B------:R-:W1:Y:S04]  /*27cd0*/  LDCU UR56, c[0x0][0x3b0] ;  /* 0x00007600ff3877ac */ /* 0x000e680008000800 */
[----:B------:R3:W-:Y:S02]  /*27ce0*/  STL [R1+0x98c], R12 ;  /* 0x00098c0c01007387 */ /* 0x0007e40000100800 */
[----:B---3--:R-:W-:Y:S01]  /*27cf0*/  IMAD R12, R83, UR55, RZ ;  /* 0x00000037530c7c24 */ /* 0x008fe2000f8e02ff */
[----:B------:R-:W3:Y:S04]  /*27d00*/  LDCU UR55, c[0x0][0x3b0] ;  /* 0x00007600ff3777ac */ /* 0x000ee80008000800 */
[----:B------:R1:W-:Y:S02]  /*27d10*/  STL [R1+0x9c0], R12 ;  /* 0x0009c00c01007387 */ /* 0x0003e40000100800 */
[----:B-1----:R-:W-:Y:S01]  /*27d20*/  IMAD R12, R84, UR54, RZ ;  /* 0x00000036540c7c24 */ /* 0x002fe2000f8e02ff */
[----:B------:R-:W1:Y:S04]  /*27d30*/  LDCU UR54, c[0x0][0x3b0] ;  /* 0x00007600ff3677ac */ /* 0x000e680008000800 */
[----:B------:R3:W-:Y:S04]  /*27d40*/  STL [R1+0x9bc], R12 ;  /* 0x0009bc0c01007387 */ /* 0x0007e80000100800 */
[----:B---3--:R-:W3:Y:S04]  /*27d50*/  LDL.LU R12, [R1+0x84] ;  /* 0x00008400010c7983 */ /* 0x008ee80000300800 */
[----:B------:R-:W-:Y:S04]  /*27d60*/  STL [R1+0x990], R66 ;  /* 0x0009904201007387 */ /* 0x000fe80000100800 */
[----:B------:R-:W-:Y:S04]  /*27d70*/  STL [R1+0x988], R67 ;  /* 0x0009884301007387 */ /* 0x000fe80000100800 */
        /* <DEDUP_REMOVED lines=9> */
[----:B------:R4:W-:Y:S01]  /*27e10*/  STL [R1+0x570], R80 ;  /* 0x0005705001007387 */ /* 0x0009e20000100800 */
[----:B-1----:R-:W-:-:S02]  /*27e20*/  SEL R0, R7, R167, !P4 ;  /* 0x000000a707007207 */ /* 0x002fc40006000000 */
[----:B----4-:R-:W-:-:S03]  /*27e30*/  SEL R80, R7, R169, !P4 ;  /* 0x000000a907507207 */ /* 0x010fc60006000000 */
[----:B------:R1:W-:Y:S04]  /*27e40*/  STL [R1+0x574], R0 ;  /* 0x0005740001007387 */ /* 0x0003e80000100800 */
[----:B------:R4:W-:Y:S01]  /*27e50*/  STL [R1+0x578], R79 ;  /* 0x0005784f01007387 */ /* 0x0009e20000100800 */
[----:B-1----:R-:W-:-:S03]  /*27e60*/  SEL R0, R7, R170, !P4 ;  /* 0x000000aa07007207 */ /* 0x002fc60006000000 */
[----:B------:R1:W-:Y:S01]  /*27e70*/  STL [R1+0x57c], R80 ;  /* 0x00057c5001007387 */ /* 0x0003e20000100800 */
[----:B----4-:R-:W-:-:S03]  /*27e80*/  SEL R79, R7, R171, !P4 ;  /* 0x000000ab074f7207 */ /* 0x010fc60006000000 */
[----:B------:R4:W-:Y:S01]  /*27e90*/  STL [R1+0x580], R0 ;  /* 0x0005800001007387 */ /* 0x0009e20000100800 */
[----:B-1----:R-:W-:-:S03]  /*27ea0*/  SEL R80, R7, R172, !P4 ;  /* 0x000000ac07507207 */ /* 0x002fc60006000000 */
[----:B------:R1:W-:Y:S01]  /*27eb0*/  STL [R1+0x584], R79 ;  /* 0x0005844f01007387 */ /* 0x0003e20000100800 */
[----:B----4-:R-:W-:-:S03]  /*27ec0*/  SEL R0, R7, R173, !P4 ;  /* 0x000000ad07007207 */ /* 0x010fc60006000000 */
[----:B------:R4:W-:Y:S04]  /*27ed0*/  STL [R1+0x588], R80 ;  /* 0x0005885001007387 */ /* 0x0009e80000100800 */
[----:B------:R4:W-:Y:S01]  /*27ee0*/  STL [R1+0x58c], R0 ;  /* 0x00058c0001007387 */ /* 0x0009e20000100800 */
[C---:B-1----:R-:W-:Y:S02]  /*27ef0*/  SEL R79, R7.reuse, R174, !P4 ;  /* 0x000000ae074f7207 */ /* 0x042fe40006000000 */
[----:B----4-:R-:W-:-:S03]  /*27f00*/  SEL R80, R7, R175, !P4 ;  /* 0x000000af07507207 */ /* 0x010fc60006000000 */
[----:B------:R1:W-:Y:S01]  /*27f10*/  STL [R1+0x5b0], R79 ;  /* 0x0005b04f01007387 */ /* 0x0003e20000100800 */
[----:B------:R-:W-:-:S03]  /*27f20*/  SEL R0, R7, R176, !P4 ;  /* 0x000000b007007207 */ /* 0x000fc60006000000 */
        /* <DEDUP_REMOVED lines=71> */
[----:B---3--:R-:W-:-:S03]  /*283a0*/  SEL R0, R7, R212, !P4 ;  /* 0x000000d407007207 */ /* 0x008fc60006000000 */
[----:B------:R3:W-:Y:S04]  /*283b0*/  STL [R1+0x9a8], R80 ;  /* 0x0009a85001007387 */ /* 0x0007e80000100800 */
[----:B------:R4:W-:Y:S01]  /*283c0*/  STL [R1+0x9b0], R0 ;  /* 0x0009b00001007387 */ /* 0x0009e20000100800 */
[C---:B-1----:R-:W-:Y:S02]  /*283d0*/  SEL R79, R7.reuse, R213, !P4 ;  /* 0x000000d5074f7207 */ /* 0x042fe40006000000 */
[----:B---3--:R-:W-:-:S03]  /*283e0*/  SEL R80, R7, R214, !P4 ;  /* 0x000000d607507207 */ /* 0x008fc60006000000 */
[----:B------:R1:W-:Y:S01]  /*283f0*/  STL [R1+0x9c4], R79 ;  /* 0x0009c44f01007387 */ /* 0x0003e20000100800 */
[----:B----4-:R-:W-:-:S03]  /*28400*/  SEL R0, R7, R215, !P4 ;  /* 0x000000d707007207 */ /* 0x010fc60006000000 */
        /* <DEDUP_REMOVED lines=60> */
[----:B------:R3:W-:Y:S01]  /*287d0*/  STL [R1+0xb34], R80 ;  /* 0x000b345001007387 */ /* 0x0007e20000100800 */
[----:B------:R-:W-:-:S03]  /*287e0*/  @!P2 IMAD.MOV R12, RZ, RZ, -R12 ;  /* 0x000000ffff0ca224 */ /* 0x000fc600078e0a0c */
[----:B------:R4:W-:Y:S01]  /*287f0*/  STL [R1+0xb38], R0 ;  /* 0x000b380001007387 */ /* 0x0009e20000100800 */
[C---:B-1----:R-:W-:Y:S02]  /*28800*/  SEL R79, R7.reuse, R246, !P4 ;  /* 0x000000f6074f7207 */ /* 0x042fe40006000000 */
[----:B---3--:R-:W-:-:S03]  /*28810*/  SEL R80, R7, R247, !P4 ;  /* 0x000000f707507207 */ /* 0x008fc60006000000 */
[----:B------:R1:W-:Y:S01]  /*28820*/  STL [R1+0xb3c], R79 ;  /* 0x000b3c4f01007387 */ /* 0x0003e20000100800 */
[----:B----4-:R-:W-:-:S03]  /*28830*/  SEL R0, R7, R248, !P4 ;  /* 0x000000f807007207 */ /* 0x010fc60006000000 */
[----:B------:R3:W-:Y:S01]  /*28840*/  STL [R1+0xb40], R80 ;  /* 0x000b405001007387 */ /* 0x0007e20000100800 */
[----:B--2---:R-:W-:Y:S02]  /*28850*/  ISETP.GE.AND P2, PT, R13, RZ, PT ;  /* 0x000000ff0d00720c */ /* 0x004fe40003f46270 */
[----:B------:R-:W2:Y:S01]  /*28860*/  LDC R13, c[0x0][0x3a0] ;  /* 0x0000e800ff0d7b82 */ /* 0x000ea20000000800 */
[----:B------:R4:W-:Y:S01]  /*28870*/  STL [R1+0xb44], R0 ;  /* 0x000b440001007387 */ /* 0x0009e20000100800 */
[C---:B-1----:R-:W-:Y:S01]  /*28880*/  SEL R79, R7.reuse, R249, !P4 ;  /* 0x000000f9074f7207 */ /* 0x042fe20006000000 */
[----:B------:R-:W-:Y:S01]  /*28890*/  @!P5 IMAD.MOV R68, RZ, RZ, -R68 ;  /* 0x000000ffff44d224 */ /* 0x000fe200078e0a44 */
[----:B---3--:R-:W-:-:S03]  /*288a0*/  SEL R80, R7, R250, !P4 ;  /* 0x000000fa07507207 */ /* 0x008fc60006000000 */
[----:B------:R1:W-:Y:S01]  /*288b0*/  STL [R1+0xb48], R79 ;  /* 0x000b484f01007387 */ /* 0x0003e20000100800 */
[----:B----4-:R-:W-:-:S03]  /*288c0*/  SEL R0, R7, R251, !P4 ;  /* 0x000000fb07007207 */ /* 0x010fc60006000000 */
[----:B------:R-:W-:Y:S01]  /*288d0*/  STL [R1+0xb4c], R80 ;  /* 0x000b4c5001007387 */ /* 0x000fe20000100800 */
[C---:B------:R-:W-:Y:S01]  /*288e0*/  SEL R12, R7.reuse, R12, !P4 ;  /* 0x0000000c070c7207 */ /* 0x040fe20006000000 */
[----:B------:R-:W-:Y:S02]  /*288f0*/  @!P0 IMAD.MOV R69, RZ, RZ, -R69 ;  /* 0x000000ffff458224 */ /* 0x000fe400078e0a45 */
[----:B------:R3:W-:Y:S01]  /*28900*/  STL [R1+0xb60], R0 ;  /* 0x000b600001007387 */ /* 0x0007e20000100800 */
[C---:B-1----:R-:W-:Y:S01]  /*28910*/  SEL R79, R7.reuse, R252, !P4 ;  /* 0x000000fc074f7207 */ /* 0x042fe20006000000 */
[----:B------:R-:W-:Y:S02]  /*28920*/  @!P3 IMAD.MOV R74, RZ, RZ, -R74 ;  /* 0x000000ffff4ab224 */ /* 0x000fe400078e0a4a */
[----:B------:R-:W-:Y:S02]  /*28930*/  @!P1 IMAD.MOV R70, RZ, RZ, -R70 ;  /* 0x000000ffff469224 */ /* 0x000fe400078e0a46 */
[----:B------:R-:W-:Y:S01]  /*28940*/  STL [R1+0xb64], R79 ;  /* 0x000b644f01007387 */ /* 0x000fe20000100800 */
[----:B---3--:R-:W-:-:S03]  /*28950*/  SEL R0, R7, R68, !P4 ;  /* 0x0000004407007207 */ /* 0x008fc60006000000 */
[----:B------:R1:W-:Y:S01]  /*28960*/  STL [R1+0xb70], R12 ;  /* 0x000b700c01007387 */ /* 0x0003e20000100800 */
[----:B------:R-:W-:-:S03]  /*28970*/  SEL R68, R7, R69, !P4 ;  /* 0x0000004507447207 */ /* 0x000fc60006000000 */
[----:B------:R3:W-:Y:S01]  /*28980*/  STL [R1+0xb74], R0 ;  /* 0x000b740001007387 */ /* 0x0007e20000100800 */
[C---:B-1----:R-:W-:Y:S02]  /*28990*/  SEL R12, R7.reuse, R70, !P4 ;  /* 0x00000046070c7207 */ /* 0x042fe40006000000 */
[----:B---3--:R-:W-:Y:S01]  /*289a0*/  SEL R0, R7, R74, !P4 ;  /* 0x0000004a07007207 */ /* 0x008fe20006000000 */
[----:B------:R-:W-:Y:S04]  /*289b0*/  STL [R1+0xb78], R68 ;  /* 0x000b784401007387 */ /* 0x000fe80000100800 */
[----:B------:R2:W-:Y:S04]  /*289c0*/  STL [R1+0x1948], R0 ;  /* 0x0019480001007387 */ /* 0x0005e80000100800 */
[----:B------:R1:W-:Y:S01]  /*289d0*/  STL [R1+0xb7c], R12 ;  /* 0x000b7c0c01007387 */ /* 0x0003e20000100800 */
[----:B--2---:R-:W-:-:S02]  /*289e0*/  VIADD R0, R13, 0x7f ;  /* 0x0000007f0d007836 */ /* 0x004fc40000000000 */
[----:B-1----:R-:W-:-:S03]  /*289f0*/  IMAD R12, R76, UR51, RZ ;  /* 0x000000334c0c7c24 */ /* 0x002fc6000f8e02ff */
[----:B------:R-:W-:Y:S01]  /*28a00*/  ISETP.GT.AND P0, PT, R0, 0x7f, PT ;  /* 0x0000007f0000780c */ /* 0x000fe20003f04270 */
[----:B------:R-:W-:Y:S01]  /*28a10*/  @!P2 IMAD.MOV R78, RZ, RZ, -R78 ;  /* 0x000000ffff4ea224 */ /* 0x000fe200078e0a4e */
[----:B------:R-:W-:Y:S02]  /*28a20*/  ISETP.GE.AND P1, PT, R3, R13, PT ;  /* 0x0000000d0300720c */ /* 0x000fe40003f26270 */
[-C--:B------:R-:W-:Y:S01]  /*28a30*/  LEA R84, P6, R10, R5.reuse, 0x2 ;  /* 0x000000050a547211 */ /* 0x080fe200078c10ff */
[----:B------:R1:W-:Y:S01]  /*28a40*/  STL [R1+0x704], R12 ;  /* 0x0007040c01007387 */ /* 0x0003e20000100800 */
[----:B------:R-:W-:Y:S01]  /*28a50*/  IMAD R0, R77, UR49, RZ ;  /* 0x000000314d007c24 */ /* 0x000fe2000f8e02ff */
[----:B------:R-:W-:Y:S01]  /*28a60*/  SEL R208, R7, R78, !P4 ;  /* 0x0000004e07d07207 */ /* 0x000fe20006000000 */
[----:B------:R-:W-:Y:S01]  /*28a70*/  IMAD R51, R8, 0x2, R50 ;  /* 0x0000000208337824 */ /* 0x000fe200078e0232 */
[-C--:B------:R-:W-:Y:S01]  /*28a80*/  LEA R76, P5, R15, R5.reuse, 0x2 ;  /* 0x000000050f4c7211 */ /* 0x080fe200078a10ff */
[----:B------:R-:W-:Y:S01]  /*28a90*/  IMAD R73, R73, UR40, RZ ;  /* 0x0000002849497c24 */ /* 0x000fe2000f8e02ff */
[----:B------:R-:W2:Y:S01]  /*28aa0*/  LDCU UR51, c[0x0][0x3b0] ;  /* 0x00007600ff3377ac */ /* 0x000ea20008000800 */
[----:B-1----:R-:W-:Y:S01]  /*28ab0*/  IMAD R12, R75, UR50, RZ ;  /* 0x000000324b0c7c24 */ /* 0x002fe2000f8e02ff */
[-C--:B------:R-:W-:Y:S01]  /*28ac0*/  LEA R78, P2, R14, R5.reuse, 0x2 ;  /* 0x000000050e4e7211 */ /* 0x080fe200078410ff */
[----:B------:R-:W-:Y:S01]  /*28ad0*/  IMAD R236, R97, UR41, RZ ;  /* 0x0000002961ec7c24 */ /* 0x000fe2000f8e02ff */
[-C--:B------:R-:W-:Y:S01]  /*28ae0*/  LEA.HI.X.SX32 R85, R10, R6.reuse, 0x2, P6 ;  /* 0x000000060a557211 */ /* 0x080fe200030f16ff */
[----:B------:R-:W-:Y:S01]  /*28af0*/  IMAD R238, R100, UR37, RZ ;  /* 0x0000002564ee7c24 */ /* 0x000fe2000f8e02ff */
[----:B------:R1:W-:Y:S01]  /*28b00*/  STL [R1+0x70c], R12 ;  /* 0x00070c0c01007387 */ /* 0x0003e20000100800 */
[-C--:B------:R-:W-:Y:S01]  /*28b10*/  LEA.HI.X.SX32 R79, R14, R6.reuse, 0x2, P2 ;  /* 0x000000060e4f7211 */ /* 0x080fe200010f16ff */
[----:B------:R-:W-:Y:S01]  /*28b20*/  IMAD R237, R99, UR38, RZ ;  /* 0x0000002663ed7c24 */ /* 0x000fe2000f8e02ff */
[----:B------:R-:W-:Y:S01]  /*28b30*/  LEA.HI.X.SX32 R77, R15, R6, 0x2, P5 ;  /* 0x000000060f4d7211 */ /* 0x000fe200028f16ff */
[----:B------:R-:W-:Y:S01]  /*28b40*/  IMAD R240, R102, UR35, RZ ;  /* 0x0000002366f07c24 */ /* 0x000fe2000f8e02ff */
[-C--:B------:R-:W-:Y:S01]  /*28b50*/  LEA R166, P4, R16, R5.reuse, 0x2 ;  /* 0x0000000510a67211 */ /* 0x080fe200078810ff */
[----:B------:R-:W-:Y:S01]  /*28b60*/  IMAD R52, R8, 0x2, R51 ;  /* 0x0000000208347824 */ /* 0x000fe200078e0233 */
[----:B------:R-:W3:Y:S01]  /*28b70*/  LDCU UR50, c[0x0][0x3b0] ;  /* 0x00007600ff3277ac */ /* 0x000ee20008000800 */
[----:B-1----:R-:W-:Y:S01]  /*28b80*/  SEL R12, RZ, 0x4, !P0 ;  /* 0x00000004ff0c7807 */ /* 0x002fe20004000000 */
[----:B------:R1:W-:Y:S01]  /*28b90*/  STL [R1+0x714], R0 ;  /* 0x0007140001007387 */ /* 0x0003e20000100800 */
[----:B------:R-:W-:Y:S01]  /*28ba0*/  IMAD R239, R101, UR36, RZ ;  /* 0x0000002465ef7c24 */ /* 0x000fe2000f8e02ff */
[-C--:B------:R-:W-:Y:S01]  /*28bb0*/  LEA R82, P0, R11, R5.reuse, 0x2 ;  /* 0x000000050b527211 */ /* 0x080fe200078010ff */
[----:B------:R-:W-:Y:S01]  /*28bc0*/  IMAD R241, R103, UR34, RZ ;  /* 0x0000002267f17c24 */ /* 0x000fe2000f8e02ff */
[----:B------:R-:W-:Y:S01]  /*28bd0*/  SEL R74, R12, RZ, !P1 ;  /* 0x000000ff0c4a7207 */ /* 0x000fe20004800000 */
[----:B------:R-:W-:Y:S01]  /*28be0*/  IMAD R252, R104, UR33, RZ ;  /* 0x0000002168fc7c24 */ /* 0x000fe2000f8e02ff */
[----:B------:R-:W-:Y:S01]  /*28bf0*/  LEA R80, P1, R9, R5, 0x2 ;  /* 0x0000000509507211 */ /* 0x000fe200078210ff */
[----:B------:R-:W4:Y:S01]  /*28c00*/  LDCU UR49, c[0x0][0x3b0] ;  /* 0x00007600ff3177ac */ /* 0x000f220008000800 */
[----:B-1----:R-:W-:-:S02]  /*28c10*/  IMAD R0, R90, UR48, RZ ;  /* 0x000000305a007c24 */ /* 0x002fc4000f8e02ff */
[-C--:B------:R-:W-:Y:S01]  /*28c20*/  LEA.HI.X.SX32 R81, R9, R6.reuse, 0x2, P1 ;  /* 0x0000000609517211 */ /* 0x080fe200008f16ff */
[----:B------:R-:W1:Y:S01]  /*28c30*/  LDCU UR41, c[0x0][0x3b0] ;  /* 0x00007600ff2977ac */ /* 0x000e620008000800 */
[-C--:B------:R-:W-:Y:S01]  /*28c40*/  LEA.HI.X.SX32 R83, R11, R6.reuse, 0x2, P0 ;  /* 0x000000060b537211 */ /* 0x080fe200000f16ff */
[----:B------:R-:W-:Y:S01]  /*28c50*/  STL [R1+0x71c], R0 ;  /* 0x00071c0001007387 */ /* 0x000fe20000100800 */
[----:B------:R-:W-:Y:S01]  /*28c60*/  LEA.HI.X.SX32 R167, R16, R6, 0x2, P4 ;  /* 0x0000000610a77211 */ /* 0x000fe200020f16ff */
[----:B------:R-:W-:Y:S01]  /*28c70*/  IMAD R53, R8, 0x2, R52 ;  /* 0x0000000208357824 */ /* 0x000fe200078e0234 */
[----:B------:R-:W1:Y:S01]  /*28c80*/  LDCU UR48, c[0x0][0x3b0] ;  /* 0x00007600ff3077ac */ /* 0x000e620008000800 */
[----:B------:R2:W-:Y:S01]  /*28c90*/  STL.64 [R1+0x1198], R80 ;  /* 0x0011985001007387 */ /* 0x0005e20000100a00 */
[----:B------:R-:W1:Y:S03]  /*28ca0*/  LDCU UR40, c[0x0][0x3b0] ;  /* 0x00007600ff2877ac */ /* 0x000e660008000800 */
[----:B------:R3:W-:Y:S01]  /*28cb0*/  STL.64 [R1+0x11c0], R84 ;  /* 0x0011c05401007387 */ /* 0x0007e20000100a00 */
[----:B------:R-:W1:Y:S03]  /*28cc0*/  LDCU UR38, c[0x0][0x3b0] ;  /* 0x00007600ff2677ac */ /* 0x000e660008000800 */
[----:B------:R4:W-:Y:S01]  /*28cd0*/  STL.64 [R1+0x1208], R82 ;  /* 0x0012085201007387 */ /* 0x0009e20000100a00 */
[----:B------:R-:W1:Y:S01]  /*28ce0*/  LDCU UR37, c[0x0][0x3b0] ;  /* 0x00007600ff2577ac */ /* 0x000e620008000800 */
[----:B--2---:R-:W-:-:S02]  /*28cf0*/  LEA R80, P3, R17, R5, 0x2 ;  /* 0x0000000511507211 */ /* 0x004fc400078610ff */
[----:B------:R2:W-:Y:S01]  /*28d00*/  STL.64 [R1+0x1220], R78 ;  /* 0x0012204e01007387 */ /* 0x0005e20000100a00 */
[----:B------:R-:W1:Y:S01]  /*28d10*/  LDCU UR36, c[0x0][0x3b0] ;  /* 0x00007600ff2477ac */ /* 0x000e620008000800 */
[-C--:B---3--:R-:W-:Y:S02]  /*28d20*/  LEA R84, P1, R18, R5.reuse, 0x2 ;  /* 0x0000000512547211 */ /* 0x088fe400078210ff */
[----:B------:R3:W-:Y:S01]  /*28d30*/  STL.64 [R1+0x1278], R76 ;  /* 0x0012784c01007387 */ /* 0x0007e20000100a00 */
[----:B------:R-:W-:Y:S01]  /*28d40*/  LEA.HI.X.SX32 R81, R17, R6, 0x2, P3 ;  /* 0x0000000611517211 */ /* 0x000fe200018f16ff */
[----:B------:R-:W1:Y:S01]  /*28d50*/  LDCU UR35, c[0x0][0x3b0] ;  /* 0x00007600ff2377ac */ /* 0x000e620008000800 */
[-C--:B----4-:R-:W-:Y:S02]  /*28d60*/  LEA R82, P0, R19, R5.reuse, 0x2 ;  /* 0x0000000513527211 */ /* 0x090fe400078010ff */
[-C--:B------:R-:W-:Y:S01]  /*28d70*/  LEA R10, P4, R22, R5.reuse, 0x2 ;  /* 0x00000005160a7211 */ /* 0x080fe200078810ff */
[----:B------:R-:W4:Y:S01]  /*28d80*/  LDCU UR34, c[0x0][0x3b0] ;  /* 0x00007600ff2277ac */ /* 0x000f220008000800 */
[----:B--2---:R-:W-:-:S02]  /*28d90*/  LEA R78, P2, R20, R5, 0x2 ;  /* 0x00000005144e7211 */ /* 0x004fc400078410ff */
[-C--:B------:R-:W-:Y:S01]  /*28da0*/  LEA.HI.X.SX32 R85, R18, R6.reuse, 0x2, P1 ;  /* 0x0000000612557211 */ /* 0x080fe200008f16ff */
[----:B------:R-:W-:Y:S01]  /*28db0*/  IMAD R108, R108, UR29, RZ ;  /* 0x0000001d6c6c7c24 */ /* 0x000fe2000f8e02ff */
[-C--:B---3--:R-:W-:Y:S01]  /*28dc0*/  LEA R76, P5, R21, R5.reuse, 0x2 ;  /* 0x00000005154c7211 */ /* 0x088fe200078a10ff */
[----:B------:R2:W-:Y:S01]  /*28dd0*/  STL.64 [R1+0x12d8], R80 ;  /* 0x0012d85001007387 */ /* 0x0005e20000100a00 */
[-C--:B------:R-:W-:Y:S01]  /*28de0*/  LEA.HI.X.SX32 R79, R20, R6.reuse, 0x2, P2 ;  /* 0x00000006144f7211 */ /* 0x080fe200010f16ff */
[----:B------:R-:W-:Y:S01]  /*28df0*/  IMAD R54, R8, 0x2, R53 ;  /* 0x0000000208367824 */ /* 0x000fe200078e0235 */
[-C--:B------:R-:W-:Y:S01]  /*28e00*/  LEA.HI.X.SX32 R83, R19, R6.reuse, 0x2, P0 ;  /* 0x0000000613537211 */ /* 0x080fe200000f16ff */
[----:B------:R-:W-:Y:S01]  /*28e10*/  STL.64 [R1+0x1280], R166 ;  /* 0x001280a601007387 */ /* 0x000fe20000100a00 */
[-C--:B------:R-:W-:Y:S01]  /*28e20*/  LEA.HI.X.SX32 R77, R21, R6.reuse, 0x2, P5 ;  /* 0x00000006154d7211 */ /* 0x080fe200028f16ff */
[----:B------:R-:W3:Y:S01]  /*28e30*/  LDCU UR29, c[0x0][0x3b0] ;  /* 0x00007600ff1d77ac */ /* 0x000ee20008000800 */
[-C--:B------:R-:W-:Y:S01]  /*28e40*/  LEA.HI.X.SX32 R11, R22, R6.reuse, 0x2, P4 ;  /* 0x00000006160b7211 */ /* 0x080fe200020f16ff */
[----:B------:R-:W-:Y:S01]  /*28e50*/  STL.64 [R1+0x12d0], R84 ;  /* 0x0012d05401007387 */ /* 0x000fe20000100a00 */
[-C--:B------:R-:W-:Y:S01]  /*28e60*/  LEA R16, P1, R24, R5.reuse, 0x2 ;  /* 0x0000000518107211 */ /* 0x080fe200078210ff */
[----:B------:R-:W-:Y:S01]  /*28e70*/  IMAD R109, R109, UR28, RZ ;  /* 0x0000001c6d6d7c24 */ /* 0x000fe2000f8e02ff */
[-C--:B------:R-:W-:Y:S01]  /*28e80*/  LEA R14, P0, R25, R5.reuse, 0x2 ;  /* 0x00000005190e7211 */ /* 0x080fe200078010ff */
[----:B------:R1:W-:Y:S01]  /*28e90*/  STL.64 [R1+0x1308], R78 ;  /* 0x0013084e01007387 */ /* 0x0003e20000100a00 */
[CC--:B--2---:R-:W-:Y:S01]  /*28ea0*/  LEA R80, P3, R23.reuse, R5.reuse, 0x2 ;  /* 0x0000000517507211 */ /* 0x0c4fe200078610ff */
[----:B------:R-:W-:Y:S01]  /*28eb0*/  IMAD R55, R8, 0x2, R54 ;  /* 0x0000000208377824 */ /* 0x000fe200078e0236 */
[-C--:B------:R-:W-:Y:S01]  /*28ec0*/  LEA.HI.X.SX32 R17, R24, R6.reuse, 0x2, P1 ;  /* 0x0000000618117211 */ /* 0x080fe200008f16ff */
[----:B------:R-:W-:Y:S01]  /*28ed0*/  STL.64 [R1+0x1310], R82 ;  /* 0x0013105201007387 */ /* 0x000fe20000100a00 */
[-C--:B------:R-:W-:Y:S01]  /*28ee0*/  LEA.HI.X.SX32 R81, R23, R6.reuse, 0x2, P3 ;  /* 0x0000000617517211 */ /* 0x080fe200018f16ff */
[----:B------:R-:W2:Y:S02]  /*28ef0*/  LDCU UR28, c[0x0][0x3b0] ;  /* 0x00007600ff1c77ac */ /* 0x000ea40008000800 */
[----:B------:R3:W-:Y:S01]  /*28f00*/  STL.64 [R1+0x1348], R76 ;  /* 0x0013484c01007387 */ /* 0x0007e20000100a00 */
[----:B------:R-:W-:Y:S01]  /*28f10*/  LEA.HI.X.SX32 R15, R25, R6, 0x2, P0 ;  /* 0x00000006190f7211 */ /* 0x000fe200000f16ff */
[----:B------:R-:W2:Y:S01]  /*28f20*/  LDCU UR33, c[0x0][0x3b0] ;  /* 0x00007600ff2177ac */ /* 0x000ea20008000800 */
[----:B-1----:R-:W-:Y:S01]  /*28f30*/  LEA R78, P2, R26, R5, 0x2 ;  /* 0x000000051a4e7211 */ /* 0x002fe200078410ff */
[----:B------:R1:W-:Y:S01]  /*28f40*/  STL.64 [R1+0x1340], R10 ;  /* 0x0013400a01007387 */ /* 0x0003e20000100a00 */
[----:B------:R-:W-:-:S02]  /*28f50*/  IMAD R56, R8, 0x2, R55 ;  /* 0x0000000208387824 */ /* 0x000fc400078e0237 */
[-C--:B------:R-:W-:Y:S01]  /*28f60*/  LEA.HI.X.SX32 R79, R26, R6.reuse, 0x2, P2 ;  /* 0x000000061a4f7211 */ /* 0x080fe200010f16ff */
[----:B------:R2:W-:Y:S01]  /*28f70*/  STL.64 [R1+0x1380], R16 ;  /* 0x0013801001007387 */ /* 0x0005e20000100a00 */
[-C--:B------:R-:W-:Y:S02]  /*28f80*/  LEA R18, P3, R29, R5.reuse, 0x2 ;  /* 0x000000051d127211 */ /* 0x080fe400078610ff */
[CC--:B---3--:R-:W-:Y:S02]  /*28f90*/  LEA R76, P5, R27.reuse, R5.reuse, 0x2 ;  /* 0x000000051b4c7211 */ /* 0x0c8fe400078a10ff */
[CC--:B-1----:R-:W-:Y:S01]  /*28fa0*/  LEA R10, P4, R28.reuse, R5.reuse, 0x2 ;  /* 0x000000051c0a7211 */ /* 0x0c2fe200078810ff */
[----:B------:R-:W-:Y:S03]  /*28fb0*/  STL.64 [R1+0x1388], R80 ;  /* 0x0013885001007387 */ /* 0x000fe60000100a00 */
[-C--:B------:R-:W-:Y:S01]  /*28fc0*/  LEA.HI.X.SX32 R11, R28, R6.reuse, 0x2, P4 ;  /* 0x000000061c0b7211 */ /* 0x080fe200020f16ff */
[----:B------:R1:W-:Y:S01]  /*28fd0*/  STL.64 [R1+0x13b0], R14 ;  /* 0x0013b00e01007387 */ /* 0x0003e20000100a00 */
[-C--:B--2---:R-:W-:Y:S01]  /*28fe0*/  LEA R16, P1, R30, R5.reuse, 0x2 ;  /* 0x000000051e107211 */ /* 0x084fe200078210ff */
[----:B------:R-:W-:Y:S01]  /*28ff0*/  IMAD R57, R8, 0x2, R56 ;  /* 0x0000000208397824 */ /* 0x000fe200078e0238 */
[----:B------:R-:W-:Y:S01]  /*29000*/  LEA R22, P2, R32, R5, 0x2 ;  /* 0x0000000520167211 */ /* 0x000fe200078410ff */
[----:B------:R-:W-:Y:S01]  /*29010*/  STL.64 [R1+0x13a8], R78 ;  /* 0x0013a84e01007387 */ /* 0x000fe20000100a00 */
[----:B------:R-:W-:-:S02]  /*29020*/  LEA.HI.X.SX32 R77, R27, R6, 0x2, P5 ;  /* 0x000000061b4d7211 */ /* 0x000fc400028f16ff */
[-C--:B------:R-:W-:Y:S01]  /*29030*/  LEA R20, P5, R33, R5.reuse, 0x2 ;  /* 0x0000000521147211 */ /* 0x080fe200078a10ff */
[----:B------:R2:W-:Y:S01]  /*29040*/  STL.64 [R1+0x1120], R10 ;  /* 0x0011200a01007387 */ /* 0x0005e20000100a00 */
[-C--:B------:R-:W-:Y:S02]  /*29050*/  LEA.HI.X.SX32 R19, R29, R6.reuse, 0x2, P3 ;  /* 0x000000061d137211 */ /* 0x080fe400018f16ff */
[C---:B-1----:R-:W-:Y:S01]  /*29060*/  LEA R14, P0, R31.reuse, R5, 0x2 ;  /* 0x000000051f0e7211 */ /* 0x042fe200078010ff */
[----:B------:R-:W-:Y:S01]  /*29070*/  IMAD R58, R8, 0x2, R57 ;  /* 0x00000002083a7824 */ /* 0x000fe200078e0239 */
[-C--:B------:R-:W-:Y:S02]  /*29080*/  LEA.HI.X.SX32 R17, R30, R6.reuse, 0x2, P1 ;  /* 0x000000061e117211 */ /* 0x080fe400008f16ff */
[-C--:B------:R-:W-:Y:S01]  /*29090*/  LEA.HI.X.SX32 R15, R31, R6.reuse, 0x2, P0 ;  /* 0x000000061f0f7211 */ /* 0x080fe200000f16ff */
[----:B------:R-:W-:Y:S01]  /*290a0*/  STL.64 [R1+0x1128], R76 ;  /* 0x0011284c01007387 */ /* 0x000fe20000100a00 */
[----:B------:R-:W-:-:S02]  /*290b0*/  LEA.HI.X.SX32 R23, R32, R6, 0x2, P2 ;  /* 0x0000000620177211 */ /* 0x000fc400010f16ff */
[-C--:B--2---:R-:W-:Y:S01]  /*290c0*/  LEA R10, P4, R34, R5.reuse, 0x2 ;  /* 0x00000005220a7211 */ /* 0x084fe200078810ff */
[----:B------:R1:W-:Y:S01]  /*290d0*/  STL.64 [R1+0x1170], R18 ;  /* 0x0011701201007387 */ /* 0x0003e20000100a00 */
[-C--:B------:R-:W-:Y:S01]  /*290e0*/  LEA.HI.X.SX32 R21, R33, R6.reuse, 0x2, P5 ;  /* 0x0000000621157211 */ /* 0x080fe200028f16ff */
[----:B------:R-:W-:Y:S01]  /*290f0*/  IMAD R59, R8, 0x2, R58 ;  /* 0x00000002083b7824 */ /* 0x000fe200078e023a */
[----:B------:R-:W-:Y:S01]  /*29100*/  LEA.HI.X.SX32 R11, R34, R6, 0x2, P4 ;  /* 0x00000006220b7211 */ /* 0x000fe200020f16ff */
[----:B------:R2:W-:Y:S04]  /*29110*/  STL.64 [R1+0x1168], R16 ;  /* 0x0011681001007387 */ /* 0x0005e80000100a00 */
[----:B------:R3:W-:Y:S01]  /*29120*/  STL.64 [R1+0x11e0], R14 ;  /* 0x0011e00e01007387 */ /* 0x0007e20000100a00 */
[----:B-1----:R-:W-:-:S03]  /*29130*/  LEA R18, P3, R35, R5, 0x2 ;  /* 0x0000000523127211 */ /* 0x002fc600078610ff */
[----:B------:R1:W-:Y:S01]  /*29140*/  STL.64 [R1+0x11d8], R22 ;  /* 0x0011d81601007387 */ /* 0x0003e20000100a00 */
[----:B--2---:R-:W-:-:S03]  /*29150*/  LEA R16, P1, R36, R5, 0x2 ;  /* 0x0000000524107211 */ /* 0x004fc600078210ff */
[----:B------:R2:W-:Y:S01]  /*29160*/  STL.64 [R1+0x1218], R20 ;  /* 0x0012181401007387 */ /* 0x0005e20000100a00 */
[----:B------:R-:W-:Y:S01]  /*29170*/  IMAD R60, R8, 0x2, R59 ;  /* 0x00000002083c7824 */ /* 0x000fe200078e023b */
[-C--:B---3--:R-:W-:Y:S02]  /*29180*/  LEA R14, P0, R37, R5.reuse, 0x2 ;  /* 0x00000005250e7211 */ /* 0x088fe400078010ff */
[----:B------:R3:W-:Y:S01]  /*29190*/  STL.64 [R1+0x1210], R10 ;  /* 0x0012100a01007387 */ /* 0x0007e20000100a00 */
[-C--:B------:R-:W-:Y:S02]  /*291a0*/  LEA.HI.X.SX32 R19, R35, R6.reuse, 0x2, P3 ;  /* 0x0000000623137211 */ /* 0x080fe400018f16ff */
[-C--:B-1----:R-:W-:Y:S02]  /*291b0*/  LEA R22, P2, R38, R5.reuse, 0x2 ;  /* 0x0000000526167211 */ /* 0x082fe400078410ff */
[----:B------:R-:W-:Y:S02]  /*291c0*/  LEA.HI.X.SX32 R17, R36, R6, 0x2, P1 ;  /* 0x0000000624117211 */ /* 0x000fe400008f16ff */
[----:B--2---:R-:W-:-:S02]  /*291d0*/  LEA R20, P5, R39, R5, 0x2 ;  /* 0x0000000527147211 */ /* 0x004fc400078a10ff */
[-C--:B------:R-:W-:Y:S02]  /*291e0*/  LEA.HI.X.SX32 R15, R37, R6.reuse, 0x2, P0 ;  /* 0x00000006250f7211 */ /* 0x080fe400000f16ff */
[----:B---3--:R-:W-:Y:S01]  /*291f0*/  LEA R10, P4, R40, R5, 0x2 ;  /* 0x00000005280a7211 */ /* 0x008fe200078810ff */
[----:B------:R-:W-:Y:S01]  /*29200*/  IMAD R61, R8, 0x2, R60 ;  /* 0x00000002083d7824 */ /* 0x000fe200078e023c */
[-C--:B------:R-:W-:Y:S01]  /*29210*/  LEA.HI.X.SX32 R23, R38, R6.reuse, 0x2, P2 ;  /* 0x0000000626177211 */ /* 0x080fe200010f16ff */
[----:B------:R1:W-:Y:S01]  /*29220*/  STL.64 [R1+0x1270], R18 ;  /* 0x0012701201007387 */ /* 0x0003e20000100a00 */
[-C--:B------:R-:W-:Y:S02]  /*29230*/  LEA.HI.X.SX32 R21, R39, R6.reuse, 0x2, P5 ;  /* 0x0000000627157211 */ /* 0x080fe400028f16ff */
[----:B------:R-:W-:Y:S01]  /*29240*/  LEA.HI.X.SX32 R11, R40, R6, 0x2, P4 ;  /* 0x00000006280b7211 */ /* 0x000fe200020f16ff */
[----:B------:R2:W-:Y:S01]  /*29250*/  STL.64 [R1+0x1268], R16 ;  /* 0x0012681001007387 */ /* 0x0005e20000100a00 */
[----:B------:R-:W-:-:S03]  /*29260*/  IMAD R62, R8, 0x2, R61 ;  /* 0x00000002083e7824 */ /* 0x000fc600078e023d */
[----:B------:R3:W-:Y:S01]  /*29270*/  STL.64 [R1+0x12b0], R14 ;  /* 0x0012b00e01007387 */ /* 0x0007e20000100a00 */
[----:B-1----:R-:W-:-:S03]  /*29280*/  LEA R18, P3, R41, R5, 0x2 ;  /* 0x0000000529127211 */ /* 0x002fc600078610ff */
[----:B------:R1:W-:Y:S01]  /*29290*/  STL.64 [R1+0x12a8], R22 ;  /* 0x0012a81601007387 */ /* 0x0003e20000100a00 */
[----:B--2---:R-:W-:-:S03]  /*292a0*/  LEA R16, P1, R42, R5, 0x2 ;  /* 0x000000052a107211 */ /* 0x004fc600078210ff */
[----:B------:R2:W-:Y:S01]  /*292b0*/  STL.64 [R1+0x12e8], R20 ;  /* 0x0012e81401007387 */ /* 0x0005e20000100a00 */
[-C--:B------:R-:W-:Y:S02]  /*292c0*/  LEA.HI.X.SX32 R19, R41, R6.reuse, 0x2, P3 ;  /* 0x0000000629137211 */ /* 0x080fe400018f16ff */
[CC--:B---3--:R-:W-:Y:S01]  /*292d0*/  LEA R14, P0, R43.reuse, R5.reuse, 0x2 ;  /* 0x000000052b0e7211 */ /* 0x0c8fe200078010ff */
[----:B------:R3:W-:Y:S01]  /*292e0*/  STL.64 [R1+0x12e0], R10 ;  /* 0x0012e00a01007387 */ /* 0x0007e20000100a00 */
[-C--:B------:R-:W-:Y:S02]  /*292f0*/  LEA.HI.X.SX32 R17, R42, R6.reuse, 0x2, P1 ;  /* 0x000000062a117211 */ /* 0x080fe400008f16ff */
[-C--:B-1----:R-:W-:Y:S01]  /*29300*/  LEA R22, P2, R44, R5.reuse, 0x2 ;  /* 0x000000052c167211 */ /* 0x082fe200078410ff */
[----:B------:R-:W-:Y:S01]  /*29310*/  IMAD R63, R8, 0x2, R62 ;  /* 0x00000002083f7824 */ /* 0x000fe200078e023e */
[----:B------:R-:W-:Y:S02]  /*29320*/  LEA.HI.X.SX32 R15, R43, R6, 0x2, P0 ;  /* 0x000000062b0f7211 */ /* 0x000fe400000f16ff */
[----:B--2---:R-:W-:-:S02]  /*29330*/  LEA R20, P5, R45, R5, 0x2 ;  /* 0x000000052d147211 */ /* 0x004fc400078a10ff */
[-C--:B------:R-:W-:Y:S02]  /*29340*/  LEA.HI.X.SX32 R23, R44, R6.reuse, 0x2, P2 ;  /* 0x000000062c177211 */ /* 0x080fe400010f16ff */
[-C--:B---3--:R-:W-:Y:S01]  /*29350*/  LEA R10, P4, R46, R5.reuse, 0x2 ;  /* 0x000000052e0a7211 */ /* 0x088fe200078810ff */
        /* <DEDUP_REMOVED lines=71> */
[----:B------:R-:W-:Y:S01]  /*297d0*/  STL.64 [R1+0x1068], R20 ;  /* 0x0010681401007387 */ /* 0x000fe20000100a00 */
[----:B------:R-:W-:Y:S01]  /*297e0*/  IMAD R69, R8, 0x2, R70 ;  /* 0x0000000208457824 */ /* 0x000fe200078e0246 */
[-C--:B---3--:R-:W-:Y:S02]  /*297f0*/  LEA R14, P0, R67, R5.reuse, 0x2 ;  /* 0x00000005430e7211 */ /* 0x088fe400078010ff */
[----:B------:R2:W-:Y:S01]  /*29800*/  STL.64 [R1+0x1060], R10 ;  /* 0x0010600a01007387 */ /* 0x0005e20000100a00 */
[-C--:B------:R-:W-:Y:S02]  /*29810*/  LEA.HI.X.SX32 R19, R65, R6.reuse, 0x2, P3 ;  /* 0x0000000641137211 */ /* 0x080fe400018f16ff */
[-C--:B------:R-:W-:Y:S02]  /*29820*/  LEA.HI.X.SX32 R17, R66, R6.reuse, 0x2, P1 ;  /* 0x0000000642117211 */ /* 0x080fe400008f16ff */
[----:B------:R-:W-:Y:S01]  /*29830*/  LEA.HI.X.SX32 R15, R67, R6, 0x2, P0 ;  /* 0x00000006430f7211 */ /* 0x000fe200000f16ff */
[----:B------:R-:W-:Y:S01]  /*29840*/  IMAD R8, R8, 0x2, R69 ;  /* 0x0000000208087824 */ /* 0x000fe200078e0245 */
[----:B-1----:R-:W-:-:S02]  /*29850*/  LEA R22, P2, R72, R5, 0x2 ;  /* 0x0000000548167211 */ /* 0x002fc400078410ff */
[-C--:B--2---:R-:W-:Y:S01]  /*29860*/  LEA R10, P4, R7, R5.reuse, 0x2 ;  /* 0x00000005070a7211 */ /* 0x084fe200078810ff */
[----:B------:R1:W-:Y:S01]  /*29870*/  STL.64 [R1+0x10b0], R18 ;  /* 0x0010b01201007387 */ /* 0x0003e20000100a00 */
[----:B------:R-:W-:Y:S02]  /*29880*/  LEA R20, P5, R71, R5, 0x2 ;  /* 0x0000000547147211 */ /* 0x000fe400078a10ff */
[-C--:B------:R-:W-:Y:S01]  /*29890*/  LEA.HI.X.SX32 R11, R7, R6.reuse, 0x2, P4 ;  /* 0x00000006070b7211 */ /* 0x080fe200020f16ff */
[----:B------:R2:W-:Y:S01]  /*298a0*/  STL.64 [R1+0x10a8], R16 ;  /* 0x0010a81001007387 */ /* 0x0005e20000100a00 */
[----:B------:R-:W-:-:S03]  /*298b0*/  LEA.HI.X.SX32 R23, R72, R6, 0x2, P2 ;  /* 0x0000000648177211 */ /* 0x000fc600010f16ff */
[----:B------:R3:W-:Y:S01]  /*298c0*/  STL.64 [R1+0x10f0], R14 ;  /* 0x0010f00e01007387 */ /* 0x0007e20000100a00 */
[-C--:B------:R-:W-:Y:S02]  /*298d0*/  LEA.HI.X.SX32 R21, R71, R6.reuse, 0x2, P5 ;  /* 0x0000000647157211 */ /* 0x080fe400028f16ff */
[-C--:B-1----:R-:W-:Y:S01]  /*298e0*/  LEA R18, P3, R68, R5.reuse, 0x2 ;  /* 0x0000000544127211 */ /* 0x082fe200078610ff */
[----:B------:R1:W-:Y:S01]  /*298f0*/  STL.64 [R1+0x1140], R10 ;  /* 0x0011400a01007387 */ /* 0x0003e20000100a00 */
[-C--:B--2---:R-:W-:Y:S02]  /*29900*/  LEA R16, P1, R70, R5.reuse, 0x2 ;  /* 0x0000000546107211 */ /* 0x084fe400078210ff */
[-C--:B------:R-:W-:Y:S02]  /*29910*/  LEA.HI.X.SX32 R19, R68, R6.reuse, 0x2, P3 ;  /* 0x0000000644137211 */ /* 0x080fe400018f16ff */
[----:B---3--:R-:W-:Y:S02]  /*29920*/  LEA R14, P0, R69, R5, 0x2 ;  /* 0x00000005450e7211 */ /* 0x008fe400078010ff */
[----:B------:R-:W-:-:S02]  /*29930*/  LEA.HI.X.SX32 R17, R70, R6, 0x2, P1 ;  /* 0x0000000646117211 */ /* 0x000fc400008f16ff */
[C---:B-1----:R-:W-:Y:S01]  /*29940*/  LEA R10, P2, R8.reuse, R5, 0x2 ;  /* 0x00000005080a7211 */ /* 0x042fe200078410ff */
[----:B------:R-:W-:Y:S01]  /*29950*/  STL.64 [R1+0x10e8], R22 ;  /* 0x0010e81601007387 */ /* 0x000fe20000100a00 */
[-C--:B------:R-:W-:Y:S02]  /*29960*/  LEA.HI.X.SX32 R15, R69, R6.reuse, 0x2, P0 ;  /* 0x00000006450f7211 */ /* 0x080fe400000f16ff */
[----:B------:R-:W-:Y:S01]  /*29970*/  LEA.HI.X.SX32 R11, R8, R6, 0x2, P2 ;  /* 0x00000006080b7211 */ /* 0x000fe200010f16ff */
[----:B------:R-:W-:Y:S04]  /*29980*/  STL.64 [R1+0x1148], R20 ;  /* 0x0011481401007387 */ /* 0x000fe80000100a00 */
[----:B------:R-:W-:Y:S04]  /*29990*/  STL.64 [R1+0x1190], R18 ;  /* 0x0011901201007387 */ /* 0x000fe80000100a00 */
[----:B------:R-:W-:Y:S04]  /*299a0*/  STL.64 [R1+0x1188], R16 ;  /* 0x0011881001007387 */ /* 0x000fe80000100a00 */
[----:B------:R-:W-:Y:S04]  /*299b0*/  STL.64 [R1+0x11e8], R14 ;  /* 0x0011e80e01007387 */ /* 0x000fe80000100a00 */
[----:B------:R1:W-:Y:S04]  /*299c0*/  STL.64 [R1+0x11d0], R10 ;  /* 0x0011d00a01007387 */ /* 0x0003e80000100a00 */
[----:B------:R-:W2:Y:S04]  /*299d0*/  LDL.LU R85, [R1+0xe4] ;  /* 0x0000e40001557983 */ /* 0x000ea80000300800 */
[----:B------:R-:W3:Y:S04]  /*299e0*/  LDL.LU R84, [R1+0xe8] ;  /* 0x0000e80001547983 */ /* 0x000ee80000300800 */
[----:B------:R-:W4:Y:S04]  /*299f0*/  LDL.LU R83, [R1+0xec] ;  /* 0x0000ec0001537983 */ /* 0x000f280000300800 */
[----:B------:R-:W4:Y:S04]  /*29a00*/  LDL.LU R81, [R1+0xf0] ;  /* 0x0000f00001517983 */ /* 0x000f280000300800 */
[----:B------:R-:W4:Y:S04]  /*29a10*/  LDL.LU R80, [R1+0xf4] ;  /* 0x0000f40001507983 */ /* 0x000f280000300800 */
[----:B------:R-:W4:Y:S04]  /*29a20*/  LDL.LU R79, [R1+0xf8] ;  /* 0x0000f800014f7983 */ /* 0x000f280000300800 */
[----:B------:R-:W4:Y:S01]  /*29a30*/  LDL.LU R82, [R1+0xfc] ;  /* 0x0000fc0001527983 */ /* 0x000f220000300800 */
[----:B------:R-:W-:-:S02]  /*29a40*/  LOP3.LUT R0, R3, 0x20, RZ, 0xfc, !PT ;  /* 0x0000002003007812 */ /* 0x000fc400078efcff */
[C---:B-1----:R-:W-:Y:S02]  /*29a50*/  LOP3.LUT R11, R3.reuse, 0x22, RZ, 0xfc, !PT ;  /* 0x00000022030b7812 */ /* 0x042fe400078efcff */
[-C--:B------:R-:W-:Y:S02]  /*29a60*/  ISETP.GE.AND P2, PT, R0, R13.reuse, PT ;  /* 0x0000000d0000720c */ /* 0x080fe40003f46270 */
[----:B------:R-:W-:Y:S02]  /*29a70*/  LOP3.LUT R0, R3, 0x40, RZ, 0xfc, !PT ;  /* 0x0000004003007812 */ /* 0x000fe400078efcff */
[-C--:B------:R-:W-:Y:S02]  /*29a80*/  ISETP.GE.AND P3, PT, R11, R13.reuse, PT ;  /* 0x0000000d0b00720c */ /* 0x080fe40003f66270 */
[----:B------:R-:W-:Y:S02]  /*29a90*/  ISETP.GE.AND P4, PT, R0, R13, PT ;  /* 0x0000000d0000720c */ /* 0x000fe40003f86270 */
[----:B------:R-:W-:-:S02]  /*29aa0*/  SEL R14, R12, RZ, !P3 ;  /* 0x000000ff0c0e7207 */ /* 0x000fc40005800000 */
[----:B------:R-:W-:Y:S02]  /*29ab0*/  SEL R15, R12, RZ, !P4 ;  /* 0x000000ff0c0f7207 */ /* 0x000fe40006000000 */
[----:B------:R-:W-:Y:S02]  /*29ac0*/  ISETP.NE.U32.AND P3, PT, R14, RZ, PT ;  /* 0x000000ff0e00720c */ /* 0x000fe40003f65070 */
[----:B------:R-:W-:Y:S01]  /*29ad0*/  LEA R16, P6, R73, R4, 0x2 ;  /* 0x0000000449107211 */ /* 0x000fe200078c10ff */
[----:B------:R-:W-:Y:S01]  /*29ae0*/  STL.64 [R1+0x1918], R12 ;  /* 0x0019180c01007387 */ /* 0x000fe20000100a00 */
[----:B------:R-:W-:Y:S02]  /*29af0*/  ISETP.NE.U32.AND P4, PT, R15, RZ, PT ;  /* 0x000000ff0f00720c */ /* 0x000fe40003f85070 */
[----:B------:R-:W-:Y:S01]  /*29b00*/  LEA.HI.X.SX32 R17, R73, R2, 0x2, P6 ;  /* 0x0000000249117211 */ /* 0x000fe200030f16ff */
[----:B------:R-:W-:Y:S04]  /*29b10*/  STL [R1+0x1930], R13 ;  /* 0x0019300d01007387 */ /* 0x000fe80000100800 */
[----:B------:R-:W4:Y:S04]  /*29b20*/  LDL.LU R86, [R1+0x100] ;  /* 0x0001000001567983 */ /* 0x000f280000300800 */
[----:B------:R-:W-:Y:S01]  /*29b30*/  STL.64 [R1+0xf18], R16 ;  /* 0x000f181001007387 */ /* 0x000fe20000100a00 */
[----:B--2---:R-:W-:-:S04]  /*29b40*/  LEA R14, P5, R85, R4, 0x2 ;  /* 0x00000004550e7211 */ /* 0x004fc800078a10ff */
[----:B------:R-:W-:Y:S02]  /*29b50*/  LEA.HI.X.SX32 R15, R85, R2, 0x2, P5 ;  /* 0x00000002550f7211 */ /* 0x000fe400028f16ff */
[----:B---3--:R-:W-:-:S03]  /*29b60*/  LEA R232, P6, R84, R4, 0x2 ;  /* 0x0000000454e87211 */ /* 0x008fc600078c10ff */
[----:B------:R1:W-:Y:S01]  /*29b70*/  STL.64 [R1+0x1928], R14 ;  /* 0x0019280e01007387 */ /* 0x0003e20000100a00 */
[----:B------:R-:W-:-:S03]  /*29b80*/  LEA.HI.X.SX32 R233, R84, R2, 0x2, P6 ;  /* 0x0000000254e97211 */ /* 0x000fc600030f16ff */
[----:B------:R-:W2:Y:S01]  /*29b90*/  LDL.LU R85, [R1+0x104] ;  /* 0x0001040001557983 */ /* 0x000ea20000300800 */
[----:B----4-:R-:W-:-:S03]  /*29ba0*/  LEA R230, P5, R83, R4, 0x2 ;  /* 0x0000000453e67211 */ /* 0x010fc600078a10ff */
[----:B------:R-:W-:Y:S04]  /*29bb0*/  STL.64 [R1+0x1938], R232 ;  /* 0x001938e801007387 */ /* 0x000fe80000100a00 */
[----:B------:R-:W3:Y:S01]  /*29bc0*/  LDL.LU R166, [R1+0x41c] ;  /* 0x00041c0001a67983 */ /* 0x000ee20000300800 */
[----:B------:R-:W-:-:S03]  /*29bd0*/  LEA.HI.X.SX32 R231, R83, R2, 0x2, P5 ;  /* 0x0000000253e77211 */ /* 0x000fc600028f16ff */
[----:B------:R-:W4:Y:S04]  /*29be0*/  LDL.LU R84, [R1+0x418] ;  /* 0x0004180001547983 */ /* 0x000f280000300800 */
[----:B------:R-:W-:Y:S04]  /*29bf0*/  STL.64 [R1+0x1940], R230 ;  /* 0x001940e601007387 */ /* 0x000fe80000100a00 */
[----:B------:R-:W4:Y:S01]  /*29c00*/  LDL.LU R83, [R1+0x414] ;  /* 0x0004140001537983 */ /* 0x000f220000300800 */
[----:B------:R-:W-:-:S03]  /*29c10*/  LEA R228, P6, R81, R4, 0x2 ;  /* 0x0000000451e47211 */ /* 0x000fc600078c10ff */
[----:B------:R-:W4:Y:S01]  /*29c20*/  LDL.LU R136, [R1+0x410] ;  /* 0x0004100001887983 */ /* 0x000f220000300800 */
[----:B------:R-:W-:-:S03]  /*29c30*/  LEA.HI.X.SX32 R229, R81, R2, 0x2, P6 ;  /* 0x0000000251e57211 */ /* 0x000fc600030f16ff */
[----:B------:R-:W-:Y:S01]  /*29c40*/  STL [R1+0x1950], R228 ;  /* 0x001950e401007387 */ /* 0x000fe20000100800 */
[----:B------:R-:W-:-:S03]  /*29c50*/  LEA R226, P5, R80, R4, 0x2 ;  /* 0x0000000450e27211 */ /* 0x000fc600078a10ff */
[----:B------:R-:W-:Y:S04]  /*29c60*/  STL [R1+0x194c], R229 ;  /* 0x00194ce501007387 */ /* 0x000fe80000100800 */
[----:B------:R-:W4:Y:S01]  /*29c70*/  LDL.LU R81, [R1+0x40c] ;  /* 0x00040c0001517983 */ /* 0x000f220000300800 */
[----:B------:R-:W-:Y:S02]  /*29c80*/  LEA.HI.X.SX32 R227, R80, R2, 0x2, P5 ;  /* 0x0000000250e37211 */ /* 0x000fe400028f16ff */
[C---:B------:R-:W-:Y:S01]  /*29c90*/  LEA R224, P6, R79.reuse, R4, 0x2 ;  /* 0x000000044fe07211 */ /* 0x040fe200078c10ff */
[----:B------:R-:W4:Y:S03]  /*29ca0*/  LDL.LU R80, [R1+0x408] ;  /* 0x0004080001507983 */ /* 0x000f260000300800 */
[----:B------:R-:W-:Y:S01]  /*29cb0*/  LEA.HI.X.SX32 R225, R79, R2, 0x2, P6 ;  /* 0x000000024fe17211 */ /* 0x000fe200030f16ff */
[----:B------:R-:W-:Y:S04]  /*29cc0*/  STL [R1+0x1958], R226 ;  /* 0x001958e201007387 */ /* 0x000fe80000100800 */
[----:B------:R-:W-:Y:S04]  /*29cd0*/  STL [R1+0x1954], R227 ;  /* 0x001954e301007387 */ /* 0x000fe80000100800 */
[----:B------:R-:W4:Y:S01]  /*29ce0*/  LDL.LU R79, [R1+0x404] ;  /* 0x00040400014f7983 */ /* 0x000f220000300800 */
[----:B------:R-:W-:-:S03]  /*29cf0*/  LEA R222, P5, R82, R4, 0x2 ;  /* 0x0000000452de7211 */ /* 0x000fc600078a10ff */
[----:B------:R-:W-:Y:S04]  /*29d00*/  STL [R1+0x1960], R224 ;  /* 0x001960e001007387 */ /* 0x000fe80000100800 */
[----:B------:R-:W-:Y:S04]  /*29d10*/  STL [R1+0x195c], R225 ;  /* 0x00195ce101007387 */ /* 0x000fe80000100800 */
[----:B------:R-:W4:Y:S01]  /*29d20*/  LDL.LU R167, [R1+0x400] ;  /* 0x0004000001a77983 */ /* 0x000f220000300800 */
[----:B------:R-:W-:-:S03]  /*29d30*/  LEA.HI.X.SX32 R223, R82, R2, 0x2, P5 ;  /* 0x0000000252df7211 */ /* 0x000fc600028f16ff */
[----:B------:R-:W4:Y:S01]  /*29d40*/  LDL.LU R82, [R1+0x3fc] ;  /* 0x0003fc0001527983 */ /* 0x000f220000300800 */
[----:B------:R-:W-:Y:S02]  /*29d50*/  LOP3.LUT R7, R3, 0x2, RZ, 0xfc, !PT ;  /* 0x0000000203077812 */ /* 0x000fe400078efcff */
[----:B-1----:R-:W-:Y:S02]  /*29d60*/  LEA R14, P6, R86, R4, 0x2 ;  /* 0x00000004560e7211 */ /* 0x002fe400078c10ff */
[----:B------:R-:W-:Y:S01]  /*29d70*/  ISETP.GE.AND P1, PT, R7, R13, PT ;  /* 0x0000000d0700720c */ /* 0x000fe20003f26270 */
[----:B------:R-:W-:Y:S01]  /*29d80*/  STL.64 [R1+0x1968], R222 ;  /* 0x001968de01007387 */ /* 0x000fe20000100a00 */
[C---:B------:R-:W-:Y:S02]  /*29d90*/  SEL R10, R12.reuse, RZ, !P2 ;  /* 0x000000ff0c0a7207 */ /* 0x040fe40005000000 */
[----:B------:R-:W-:Y:S02]  /*29da0*/  SEL R9, R12, RZ, !P1 ;  /* 0x000000ff0c097207 */ /* 0x000fe40004800000 */
[----:B------:R-:W-:-:S02]  /*29db0*/  LEA.HI.X.SX32 R15, R86, R2, 0x2, P6 ;  /* 0x00000002560f7211 */ /* 0x000fc400030f16ff */
[----:B------:R-:W4:Y:S04]  /*29dc0*/  LDL.LU R86, [R1+0x3f8] ;  /* 0x0003f80001567983 */ /* 0x000f280000300800 */
[----:B------:R3:W-:Y:S01]  /*29dd0*/  STL.64 [R1+0x568], R14 ;  /* 0x0005680e01007387 */ /* 0x0007e20000100a00 */
[----:B--2---:R-:W-:-:S04]  /*29de0*/  LEA R12, P5, R85, R4, 0x2 ;  /* 0x00000004550c7211 */ /* 0x004fc800078a10ff */
[----:B------:R-:W-:Y:S02]  /*29df0*/  LEA.HI.X.SX32 R13, R85, R2, 0x2, P5 ;  /* 0x00000002550d7211 */ /* 0x000fe400028f16ff */
[----:B------:R-:W2:Y:S01]  /*29e00*/  LDL.LU R85, [R1+0x3f4] ;  /* 0x0003f40001557983 */ /* 0x000ea20000300800 */
[----:B---3--:R-:W-:-:S03]  /*29e10*/  LEA R14, P6, R166, R4, 0x2 ;  /* 0x00000004a60e7211 */ /* 0x008fc600078c10ff */
[----:B------:R4:W-:Y:S01]  /*29e20*/  STL.64 [R1+0x560], R12 ;  /* 0x0005600c01007387 */ /* 0x0009e20000100a00 */
[----:B------:R-:W-:-:S03]  /*29e30*/  LEA.HI.X.SX32 R15, R166, R2, 0x2, P6 ;  /* 0x00000002a60f7211 */ /* 0x000fc600030f16ff */
[----:B------:R-:W3:Y:S04]  /*29e40*/  LDL.LU R166, [R1+0x3f0] ;  /* 0x0003f00001a67983 */ /* 0x000ee80000300800 */
[----:B------:R1:W-:Y:S01]  /*29e50*/  STL.64 [R1+0x558], R14 ;  /* 0x0005580e01007387 */ /* 0x0003e20000100a00 */
[----:B----4-:R-:W-:-:S04]  /*29e60*/  LEA R12, P5, R84, R4, 0x2 ;  /* 0x00000004540c7211 */ /* 0x010fc800078a10ff */
[----:B------:R-:W-:Y:S02]  /*29e70*/  LEA.HI.X.SX32 R13, R84, R2, 0x2, P5 ;  /* 0x00000002540d7211 */ /* 0x000fe400028f16ff */
[----:B------:R-:W4:Y:S01]  /*29e80*/  LDL.LU R84, [R1+0x3ec] ;  /* 0x0003ec0001547983 */ /* 0x000f220000300800 */
[----:B-1----:R-:W-:-:S03]  /*29e90*/  LEA R14, P6, R83, R4, 0x2 ;  /* 0x00000004530e7211 */ /* 0x002fc600078c10ff */
[----:B------:R1:W-:Y:S01]  /*29ea0*/  STL.64 [R1+0x550], R12 ;  /* 0x0005500c01007387 */ /* 0x0003e20000100a00 */
[----:B------:R-:W-:-:S03]  /*29eb0*/  LEA.HI.X.SX32 R15, R83, R2, 0x2, P6 ;  /* 0x00000002530f7211 */ /* 0x000fc600030f16ff */
[----:B------:R-:W4:Y:S04]  /*29ec0*/  LDL.LU R83, [R1+0x3e8] ;  /* 0x0003e80001537983 */ /* 0x000f280000300800 */
[----:B------:R1:W-:Y:S02]  /*29ed0*/  STL.64 [R1+0x548], R14 ;  /* 0x0005480e01007387 */ /* 0x0003e40000100a00 */
[----:B-1----:R-:W-:-:S04]  /*29ee0*/  LEA R12, P5, R136, R4, 0x2 ;  /* 0x00000004880c7211 */ /* 0x002fc800078a10ff */
[----:B------:R-:W-:Y:S02]  /*29ef0*/  LEA.HI.X.SX32 R13, R136, R2, 0x2, P5 ;  /* 0x00000002880d7211 */ /* 0x000fe400028f16ff */
[----:B------:R-:W4:Y:S01]  /*29f00*/  LDL.LU R136, [R1+0x3e4] ;  /* 0x0003e40001887983 */ /* 0x000f220000300800 */
[----:B------:R-:W-:-:S03]  /*29f10*/  LEA R14, P6, R81, R4, 0x2 ;  /* 0x00000004510e7211 */ /* 0x000fc600078c10ff */
        /* <DEDUP_REMOVED lines=19> */
[----:B------:R2:W-:Y:S01]  /*2a050*/  STL.64 [R1+0x518], R14 ;  /* 0x0005180e01007387 */ /* 0x0005e20000100a00 */
[----:B-1----:R-:W-:-:S04]  /*2a060*/  LEA R12, P5, R86, R4, 0x2 ;  /* 0x00000004560c7211 */ /* 0x002fc800078a10ff */
[----:B------:R-:W-:Y:S02]  /*2a070*/  LEA.HI.X.SX32 R13, R86, R2, 0x2, P5 ;  /* 0x00000002560d7211 */ /* 0x000fe400028f16ff */
[----:B------:R-:W4:Y:S04]  /*2a080*/  LDL.LU R86, [R1+0x3cc] ;  /* 0x0003cc0001567983 */ /* 0x000f280000300800 */
[----:B------:R3:W-:Y:S01]  /*2a090*/  STL.64 [R1+0x510], R12 ;  /* 0x0005100c01007387 */ /* 0x0007e20000100a00 */
[----:B------:R-:W-:Y:S01]  /*2a0a0*/  IMAD R0, R105, UR32, RZ ;  /* 0x0000002069007c24 */ /* 0x000fe2000f8e02ff */
[----:B------:R-:W-:Y:S01]  /*2a0b0*/  ISETP.NE.U32.AND P0, PT, R74, RZ, PT ;  /* 0x000000ff4a00720c */ /* 0x000fe20003f05070 */
[----:B------:R-:W-:Y:S02]  /*2a0c0*/  IMAD R6, R92, UR46, RZ ;  /* 0x0000002e5c067c24 */ /* 0x000fe4000f8e02ff */
[----:B------:R-:W-:Y:S01]  /*2a0d0*/  IMAD R5, R91, UR47, RZ ;  /* 0x0000002f5b057c24 */ /* 0x000fe2000f8e02ff */
[----:B------:R-:W-:-:S02]  /*2a0e0*/  ISETP.NE.U32.AND P2, PT, R10, RZ, PT ;  /* 0x000000ff0a00720c */ /* 0x000fc40003f45070 */
[----:B--2---:R-:W-:Y:S01]  /*2a0f0*/  LEA R14, P6, R85, R4, 0x2 ;  /* 0x00000004550e7211 */ /* 0x004fe200078c10ff */
[----:B------:R-:W-:Y:S02]  /*2a100*/  IMAD R8, R94, UR44, RZ ;  /* 0x0000002c5e087c24 */ /* 0x000fe4000f8e02ff */
[----:B------:R-:W-:Y:S01]  /*2a110*/  IMAD R7, R93, UR45, RZ ;  /* 0x0000002d5d077c24 */ /* 0x000fe2000f8e02ff */
[----:B------:R-:W-:Y:S02]  /*2a120*/  LEA.HI.X.SX32 R15, R85, R2, 0x2, P6 ;  /* 0x00000002550f7211 */ /* 0x000fe400030f16ff */
[----:B---3--:R-:W-:Y:S01]  /*2a130*/  LEA R12, P5, R166, R4, 0x2 ;  /* 0x00000004a60c7211 */ /* 0x008fe200078a10ff */
[----:B------:R-:W2:Y:S01]  /*2a140*/  LDL.LU R85, [R1+0x3c8] ;  /* 0x0003c80001557983 */ /* 0x000ea20000300800 */
[----:B------:R-:W-:Y:S01]  /*2a150*/  IMAD R10, R96, UR42, RZ ;  /* 0x0000002a600a7c24 */ /* 0x000fe2000f8e02ff */
[----:B------:R-:W-:Y:S01]  /*2a160*/  ISETP.NE.U32.AND P1, PT, R9, RZ, PT ;  /* 0x000000ff0900720c */ /* 0x000fe20003f25070 */
[----:B------:R-:W-:Y:S01]  /*2a170*/  IMAD R11, R98, UR39, RZ ;  /* 0x00000027620b7c24 */ /* 0x000fe2000f8e02ff */
[----:B------:R4:W-:Y:S01]  /*2a180*/  STL.64 [R1+0x508], R14 ;  /* 0x0005080e01007387 */ /* 0x0009e20000100a00 */
[----:B------:R-:W-:Y:S01]  /*2a190*/  LEA.HI.X.SX32 R13, R166, R2, 0x2, P5 ;  /* 0x00000002a60d7211 */ /* 0x000fe200028f16ff */
[----:B------:R-:W-:Y:S01]  /*2a1a0*/  IMAD R9, R95, UR43, RZ ;  /* 0x0000002b5f097c24 */ /* 0x000fe2000f8e02ff */
[----:B------:R-:W1:Y:S01]  /*2a1b0*/  LDCU UR47, c[0x0][0x3b0] ;  /* 0x00007600ff2f77ac */ /* 0x000e620008000800 */
[----:B------:R-:W3:Y:S01]  /*2a1c0*/  LDL.LU R166, [R1+0x3c4] ;  /* 0x0003c40001a67983 */ /* 0x000ee20000300800 */
[----:B------:R-:W-:Y:S01]  /*2a1d0*/  IMAD R233, R151, UR54, RZ ;  /* 0x0000003697e97c24 */ /* 0x000fe2000f8e02ff */
[----:B------:R-:W1:Y:S02]  /*2a1e0*/  LDCU UR46, c[0x0][0x3b0] ;  /* 0x00007600ff2e77ac */ /* 0x000e640008000800 */
[----:B------:R4:W-:Y:S01]  /*2a1f0*/  STL.64 [R1+0x500], R12 ;  /* 0x0005000c01007387 */ /* 0x0009e20000100a00 */
[----:B------:R-:W1:Y:S01]  /*2a200*/  LDCU UR45, c[0x0][0x3b0] ;  /* 0x00007600ff2d77ac */ /* 0x000e620008000800 */
[C---:B----4-:R-:W-:Y:S01]  /*2a210*/  LEA R14, P6, R84.reuse, R4, 0x2 ;  /* 0x00000004540e7211 */ /* 0x050fe200078c10ff */
[----:B------:R-:W4:Y:S03]  /*2a220*/  LDCU UR43, c[0x0][0x3b0] ;  /* 0x00007600ff2b77ac */ /* 0x000f260008000800 */
[----:B------:R-:W-:-:S02]  /*2a230*/  LEA.HI.X.SX32 R15, R84, R2, 0x2, P6 ;  /* 0x00000002540f7211 */ /* 0x000fc400030f16ff */
[----:B------:R-:W4:Y:S01]  /*2a240*/  LDL.LU R84, [R1+0x3c0] ;  /* 0x0003c00001547983 */ /* 0x000f220000300800 */
[----:B------:R-:W2:Y:S01]  /*2a250*/  LDCU UR44, c[0x0][0x3b0] ;  /* 0x00007600ff2c77ac */ /* 0x000ea20008000800 */
[C---:B------:R-:W-:Y:S01]  /*2a260*/  LEA R12, P5, R83.reuse, R4, 0x2 ;  /* 0x00000004530c7211 */ /* 0x040fe200078a10ff */
[----:B------:R-:W2:Y:S03]  /*2a270*/  LDCU UR42, c[0x0][0x3b0] ;  /* 0x00007600ff2a77ac */ /* 0x000ea60008000800 */
[----:B------:R-:W-:Y:S01]  /*2a280*/  LEA.HI.X.SX32 R13, R83, R2, 0x2, P5 ;  /* 0x00000002530d7211 */ /* 0x000fe200028f16ff */
[----:B------:R1:W-:Y:S01]  /*2a290*/  STL.64 [R1+0x4f8], R14 ;  /* 0x0004f80e01007387 */ /* 0x0003e20000100a00 */
[----:B------:R-:W-:Y:S01]  /*2a2a0*/  IMAD R223, R156, UR49, RZ ;  /* 0x000000319cdf7c24 */ /* 0x000fe2000f8e02ff */
[----:B------:R-:W2:Y:S02]  /*2a2b0*/  LDCU UR39, c[0x0][0x3b0] ;  /* 0x00007600ff2777ac */ /* 0x000ea40008000800 */
[----:B------:R1:W-:Y:S02]  /*2a2c0*/  STL.64 [R1+0x4f0], R12 ;  /* 0x0004f00c01007387 */ /* 0x0003e40000100a00 */
[----:B-1----:R-:W-:Y:S01]  /*2a2d0*/  IMAD R225, R160, UR45, RZ ;  /* 0x0000002da0e17c24 */ /* 0x002fe2000f8e02ff */
[----:B------:R-:W1:Y:S01]  /*2a2e0*/  LDCU UR32, c[0x0][0x3b0] ;  /* 0x00007600ff2077ac */ /* 0x000e620008000800 */
[----:B------:R-:W4:Y:S01]  /*2a2f0*/  LDL.LU R83, [R1+0x3bc] ;  /* 0x0003bc0001537983 */ /* 0x000f220000300800 */
[----:B------:R-:W-:Y:S01]  /*2a300*/  IMAD R232, R165, UR40, RZ ;  /* 0x00000028a5e87c24 */ /* 0x000fe2000f8e02ff */
[----:B------:R-:W1:Y:S01]  /*2a310*/  LDCU UR54, c[0x0][0x3b0] ;  /* 0x00007600ff3677ac */ /* 0x000e620008000800 */
[C---:B------:R-:W-:Y:S01]  /*2a320*/  LEA R14, P6, R136.reuse, R4, 0x2 ;  /* 0x00000004880e7211 */ /* 0x040fe200078c10ff */
[----:B------:R-:W-:Y:S01]  /*2a330*/  STL [R1+0x794], R0 ;  /* 0x0007940001007387 */ /* 0x000fe20000100800 */
[----:B------:R-:W1:Y:S02]  /*2a340*/  LDCU UR49, c[0x0][0x3b0] ;  /* 0x00007600ff3177ac */ /* 0x000e640008000800 */
[----:B------:R-:W-:-:S02]  /*2a350*/  LEA.HI.X.SX32 R15, R136, R2, 0x2, P6 ;  /* 0x00000002880f7211 */ /* 0x000fc400030f16ff */
[C---:B------:R-:W-:Y:S01]  /*2a360*/  LEA R12, P5, R81.reuse, R4, 0x2 ;  /* 0x00000004510c7211 */ /* 0x040fe200078a10ff */
[----:B------:R-:W4:Y:S01]  /*2a370*/  LDL.LU R136, [R1+0x3b8] ;  /* 0x0003b80001887983 */ /* 0x000f220000300800 */
[----:B------:R-:W1:Y:S02]  /*2a380*/  LDCU UR40, c[0x0][0x3b0] ;  /* 0x00007600ff2877ac */ /* 0x000e640008000800 */
[----:B------:R-:W-:Y:S01]  /*2a390*/  LEA.HI.X.SX32 R13, R81, R2, 0x2, P5 ;  /* 0x00000002510d7211 */ /* 0x000fe200028f16ff */
[----:B------:R1:W-:Y:S01]  /*2a3a0*/  STL.64 [R1+0x4e8], R14 ;  /* 0x0004e80e01007387 */ /* 0x0003e20000100a00 */
[----:B------:R-:W2:Y:S03]  /*2a3b0*/  LDCU UR45, c[0x0][0x3b0] ;  /* 0x00007600ff2d77ac */ /* 0x000ea60008000800 */
[----:B------:R-:W4:Y:S04]  /*2a3c0*/  LDL.LU R81, [R1+0x3b4] ;  /* 0x0003b40001517983 */ /* 0x000f280000300800 */
[----:B------:R1:W-:Y:S02]  /*2a3d0*/  STL.64 [R1+0x4e0], R12 ;  /* 0x0004e00c01007387 */ /* 0x0003e40000100a00 */
[----:B-1----:R-:W-:-:S04]  /*2a3e0*/  LEA R14, P6, R80, R4, 0x2 ;  /* 0x00000004500e7211 */ /* 0x002fc800078c10ff */
[----:B------:R-:W-:Y:S02]  /*2a3f0*/  LEA.HI.X.SX32 R15, R80, R2, 0x2, P6 ;  /* 0x00000002500f7211 */ /* 0x000fe400030f16ff */
[----:B------:R-:W4:Y:S01]  /*2a400*/  LDL.LU R80, [R1+0x3b0] ;  /* 0x0003b00001507983 */ /* 0x000f220000300800 */
[----:B------:R-:W-:-:S04]  /*2a410*/  LEA R12, P5, R79, R4, 0x2 ;  /* 0x000000044f0c7211 */ /* 0x000fc800078a10ff */
[----:B------:R-:W-:Y:S01]  /*2a420*/  LEA.HI.X.SX32 R13, R79, R2, 0x2, P5 ;  /* 0x000000024f0d7211 */ /* 0x000fe200028f16ff */
[----:B------:R1:W-:Y:S01]  /*2a430*/  STL.64 [R1+0x4d8], R14 ;  /* 0x0004d80e01007387 */ /* 0x0003e20000100a00 */
[----:B------:R-:W-:Y:S01]  /*2a440*/  IMAD R0, R106, UR31, RZ ;  /* 0x0000001f6a007c24 */ /* 0x000fe2000f8e02ff */
[----:B------:R-:W2:Y:S02]  /*2a450*/  LDCU UR31, c[0x0][0x3b0] ;  /* 0x00007600ff1f77ac */ /* 0x000ea40008000800 */
[----:B------:R1:W-:Y:S04]  /*2a460*/  STL.64 [R1+0x4d0], R12 ;  /* 0x0004d00c01007387 */ /* 0x0003e80000100a00 */
[----:B------:R-:W4:Y:S01]  /*2a470*/  LDL.LU R79, [R1+0x3ac] ;  /* 0x0003ac00014f7983 */ /* 0x000f220000300800 */
[----:B-1----:R-:W-:-:S03]  /*2a480*/  LEA R14, P6, R167, R4, 0x2 ;  /* 0x00000004a70e7211 */ /* 0x002fc600078c10ff */
[----:B------:R-:W-:Y:S01]  /*2a490*/  STL [R1+0x79c], R0 ;  /* 0x00079c0001007387 */ /* 0x000fe20000100800 */
[----:B------:R-:W-:Y:S02]  /*2a4a0*/  LEA.HI.X.SX32 R15, R167, R2, 0x2, P6 ;  /* 0x00000002a70f7211 */ /* 0x000fe400030f16ff */
[C---:B------:R-:W-:Y:S01]  /*2a4b0*/  LEA R12, P5, R82.reuse, R4, 0x2 ;  /* 0x00000004520c7211 */ /* 0x040fe200078a10ff */
[----:B------:R-:W4:Y:S03]  /*2a4c0*/  LDL.LU R167, [R1+0x3a8] ;  /* 0x0003a80001a77983 */ /* 0x000f260000300800 */
[----:B------:R-:W-:Y:S01]  /*2a4d0*/  LEA.HI.X.SX32 R13, R82, R2, 0x2, P5 ;  /* 0x00000002520d7211 */ /* 0x000fe200028f16ff */
[----:B------:R1:W-:Y:S04]  /*2a4e0*/  STL.64 [R1+0x4c8], R14 ;  /* 0x0004c80e01007387 */ /* 0x0003e80000100a00 */
[----:B------:R-:W4:Y:S04]  /*2a4f0*/  LDL.LU R82, [R1+0x3a4] ;  /* 0x0003a40001527983 */ /* 0x000f280000300800 */
[----:B------:R2:W-:Y:S01]  /*2a500*/  STL.64 [R1+0x4c0], R12 ;  /* 0x0004c00c01007387 */ /* 0x0005e20000100a00 */
[----:B-1----:R-:W-:-:S04]  /*2a510*/  LEA R14, P6, R86, R4, 0x2 ;  /* 0x00000004560e7211 */ /* 0x002fc800078c10ff */
[----:B------:R-:W-:Y:S02]  /*2a520*/  LEA.HI.X.SX32 R15, R86, R2, 0x2, P6 ;  /* 0x00000002560f7211 */ /* 0x000fe400030f16ff */
[----:B------:R-:W4:Y:S04]  /*2a530*/  LDL.LU R86, [R1+0x3a0] ;  /* 0x0003a00001567983 */ /* 0x000f280000300800 */
[----:B------:R4:W-:Y:S01]  /*2a540*/  STL.64 [R1+0x4b8], R14 ;  /* 0x0004b80e01007387 */ /* 0x0009e20000100a00 */
[----:B--2---:R-:W-:-:S04]  /*2a550*/  LEA R12, P5, R85, R4, 0x2 ;  /* 0x00000004550c7211 */ /* 0x004fc800078a10ff */
[----:B------:R-:W-:Y:S02]  /*2a560*/  LEA.HI.X.SX32 R13, R85, R2, 0x2, P5 ;  /* 0x00000002550d7211 */ /* 0x000fe400028f16ff */
[----:B------:R-:W2:Y:S01]  /*2a570*/  LDL.LU R85, [R1+0x39c] ;  /* 0x00039c0001557983 */ /* 0x000ea20000300800 */
[----:B---3--:R-:W-:-:S03]  /*2a580*/  LEA R16, P6, R166, R4, 0x2 ;  /* 0x00000004a6107211 */ /* 0x008fc600078c10ff */
[----:B------:R-:W-:Y:S01]  /*2a590*/  STL.64 [R1+0x4b0], R12 ;  /* 0x0004b00c01007387 */ /* 0x000fe20000100a00 */
[----:B------:R-:W-:-:S03]  /*2a5a0*/  LEA.HI.X.SX32 R17, R166, R2, 0x2, P6 ;  /* 0x00000002a6117211 */ /* 0x000fc600030f16ff */
[----:B------:R-:W3:Y:S04]  /*2a5b0*/  LDL.LU R166, [R1+0x398] ;  /* 0x0003980001a67983 */ /* 0x000ee80000300800 */
[----:B------:R1:W-:Y:S01]  /*2a5c0*/  STL.64 [R1+0x4a8], R16 ;  /* 0x0004a81001007387 */ /* 0x0003e20000100a00 */
[----:B----4-:R-:W-:-:S04]  /*2a5d0*/  LEA R14, P5, R84, R4, 0x2 ;  /* 0x00000004540e7211 */ /* 0x010fc800078a10ff */
[----:B------:R-:W-:Y:S02]  /*2a5e0*/  LEA.HI.X.SX32 R15, R84, R2, 0x2, P5 ;  /* 0x00000002540f7211 */ /* 0x000fe400028f16ff */
        /* <DEDUP_REMOVED lines=8> */
[----:B------:R-:W4:Y:S01]  /*2a670*/  LDL.LU R136, [R1+0x38c] ;  /* 0x00038c0001887983 */ /* 0x000f220000300800 */
[----:B-1----:R-:W-:-:S03]  /*2a680*/  LEA R16, P6, R81, R4, 0x2 ;  /* 0x0000000451107211 */ /* 0x002fc600078c10ff */
        /* <DEDUP_REMOVED lines=22> */
[----:B------:R-:W4:Y:S04]  /*2a7f0*/  LDL.LU R86, [R1+0x374] ;  /* 0x0003740001567983 */ /* 0x000f280000300800 */
[----:B------:R3:W-:Y:S01]  /*2a800*/  STL.64 [R1+0x460], R14 ;  /* 0x0004600e01007387 */ /* 0x0007e20000100a00 */
[----:B------:R-:W-:Y:S01]  /*2a810*/  IMAD R0, R110, UR27, RZ ;  /* 0x0000001b6e007c24 */ /* 0x000fe2000f8e02ff */
[----:B------:R-:W1:Y:S01]  /*2a820*/  LDCU UR27, c[0x0][0x3b0] ;  /* 0x00007600ff1b77ac */ /* 0x000e620008000800 */
[----:B--2---:R-:W-:-:S04]  /*2a830*/  LEA R16, P6, R85, R4, 0x2 ;  /* 0x0000000455107211 */ /* 0x004fc800078c10ff */
[----:B------:R-:W-:Y:S02]  /*2a840*/  LEA.HI.X.SX32 R17, R85, R2, 0x2, P6 ;  /* 0x0000000255117211 */ /* 0x000fe400030f16ff */
[----:B------:R-:W2:Y:S01]  /*2a850*/  LDL.LU R85, [R1+0x370] ;  /* 0x0003700001557983 */ /* 0x000ea20000300800 */
[----:B---3--:R-:W-:-:S04]  /*2a860*/  LEA R14, P5, R166, R4, 0x2 ;  /* 0x00000004a60e7211 */ /* 0x008fc800078a10ff */
[----:B------:R-:W-:Y:S01]  /*2a870*/  LEA.HI.X.SX32 R15, R166, R2, 0x2, P5 ;  /* 0x00000002a60f7211 */ /* 0x000fe200028f16ff */
[----:B------:R4:W-:Y:S04]  /*2a880*/  STL.64 [R1+0x458], R16 ;  /* 0x0004581001007387 */ /* 0x0009e80000100a00 */
[----:B------:R3:W-:Y:S04]  /*2a890*/  STL.64 [R1+0x450], R14 ;  /* 0x0004500e01007387 */ /* 0x0007e80000100a00 */
[----:B------:R-:W2:Y:S01]  /*2a8a0*/  LDL.LU R166, [R1+0x36c] ;  /* 0x00036c0001a67983 */ /* 0x000ea20000300800 */
[----:B----4-:R-:W-:-:S03]  /*2a8b0*/  LEA R16, P6, R84, R4, 0x2 ;  /* 0x0000000454107211 */ /* 0x010fc600078c10ff */
[----:B------:R-:W-:Y:S01]  /*2a8c0*/  STL [R1+0x7a4], R0 ;  /* 0x0007a40001007387 */ /* 0x000fe20000100800 */
[----:B------:R-:W-:-:S03]  /*2a8d0*/  LEA.HI.X.SX32 R17, R84, R2, 0x2, P6 ;  /* 0x0000000254117211 */ /* 0x000fc600030f16ff */
[----:B------:R-:W4:Y:S01]  /*2a8e0*/  LDL.LU R84, [R1+0x368] ;  /* 0x0003680001547983 */ /* 0x000f220000300800 */
[----:B---3--:R-:W-:-:S03]  /*2a8f0*/  LEA R14, P5, R83, R4, 0x2 ;  /* 0x00000004530e7211 */ /* 0x008fc600078a10ff */
[----:B------:R3:W-:Y:S01]  /*2a900*/  STL.64 [R1+0x448], R16 ;  /* 0x0004481001007387 */ /* 0x0007e20000100a00 */
[----:B------:R-:W-:-:S03]  /*2a910*/  LEA.HI.X.SX32 R15, R83, R2, 0x2, P5 ;  /* 0x00000002530f7211 */ /* 0x000fc600028f16ff */
[----:B------:R-:W4:Y:S04]  /*2a920*/  LDL.LU R83, [R1+0x364] ;  /* 0x0003640001537983 */ /* 0x000f280000300800 */
[----:B------:R1:W-:Y:S01]  /*2a930*/  STL.64 [R1+0x440], R14 ;  /* 0x0004400e01007387 */ /* 0x0003e20000100a00 */
[----:B---3--:R-:W-:-:S04]  /*2a940*/  LEA R16, P6, R136, R4, 0x2 ;  /* 0x0000000488107211 */ /* 0x008fc800078c10ff */
[----:B------:R-:W-:Y:S02]  /*2a950*/  LEA.HI.X.SX32 R17, R136, R2, 0x2, P6 ;  /* 0x0000000288117211 */ /* 0x000fe400030f16ff */
[----:B------:R-:W3:Y:S01]  /*2a960*/  LDL.LU R136, [R1+0x360] ;  /* 0x0003600001887983 */ /* 0x000ee20000300800 */
[----:B-1----:R-:W-:-:S03]  /*2a970*/  LEA R14, P5, R81, R4, 0x2 ;  /* 0x00000004510e7211 */ /* 0x002fc600078a10ff */
[----:B------:R1:W-:Y:S01]  /*2a980*/  STL.64 [R1+0x438], R16 ;  /* 0x0004381001007387 */ /* 0x0003e20000100a00 */
[----:B------:R-:W-:Y:S01]  /*2a990*/  LEA.HI.X.SX32 R15, R81, R2, 0x2, P5 ;  /* 0x00000002510f7211 */ /* 0x000fe200028f16ff */
[----:B------:R-:W-:Y:S01]  /*2a9a0*/  IMAD R0, R111, UR26, RZ ;  /* 0x0000001a6f007c24 */ /* 0x000fe2000f8e02ff */
[----:B------:R-:W2:Y:S03]  /*2a9b0*/  LDCU UR26, c[0x0][0x3b0] ;  /* 0x00007600ff1a77ac */ /* 0x000ea60008000800 */
[----:B------:R1:W-:Y:S02]  /*2a9c0*/  STL.64 [R1+0x430], R14 ;  /* 0x0004300e01007387 */ /* 0x0003e40000100a00 */
[C---:B-1----:R-:W-:Y:S02]  /*2a9d0*/  LEA R16, P6, R80.reuse, R4, 0x2 ;  /* 0x0000000450107211 */ /* 0x042fe400078c10ff */
[----:B------:R-:W3:Y:S02]  /*2a9e0*/  LDL.LU R81, [R1+0x35c] ;  /* 0x00035c0001517983 */ /* 0x000ee40000300800 */
[----:B------:R-:W-:-:S02]  /*2a9f0*/  LEA.HI.X.SX32 R17, R80, R2, 0x2, P6 ;  /* 0x0000000250117211 */ /* 0x000fc400030f16ff */
[----:B------:R-:W-:Y:S04]  /*2aa00*/  STL [R1+0x7cc], R0 ;  /* 0x0007cc0001007387 */ /* 0x000fe80000100800 */
[----:B------:R-:W3:Y:S01]  /*2aa10*/  LDL.LU R80, [R1+0x358] ;  /* 0x0003580001507983 */ /* 0x000ee20000300800 */
[----:B------:R-:W-:-:S03]  /*2aa20*/  LEA R14, P5, R79, R4, 0x2 ;  /* 0x000000044f0e7211 */ /* 0x000fc600078a10ff */
[----:B------:R1:W-:Y:S01]  /*2aa30*/  STL.64 [R1+0x428], R16 ;  /* 0x0004281001007387 */ /* 0x0003e20000100a00 */
[----:B------:R-:W-:-:S03]  /*2aa40*/  LEA.HI.X.SX32 R15, R79, R2, 0x2, P5 ;  /* 0x000000024f0f7211 */ /* 0x000fc600028f16ff */
[----:B------:R-:W3:Y:S04]  /*2aa50*/  LDL.LU R79, [R1+0x354] ;  /* 0x00035400014f7983 */ /* 0x000ee80000300800 */
[----:B------:R1:W-:Y:S02]  /*2aa60*/  STL.64 [R1+0x420], R14 ;  /* 0x0004200e01007387 */ /* 0x0003e40000100a00 */
[----:B-1----:R-:W-:-:S04]  /*2aa70*/  LEA R16, P6, R167, R4, 0x2 ;  /* 0x00000004a7107211 */ /* 0x002fc800078c10ff */
[----:B------:R-:W-:Y:S02]  /*2aa80*/  LEA.HI.X.SX32 R17, R167, R2, 0x2, P6 ;  /* 0x00000002a7117211 */ /* 0x000fe400030f16ff */
[----:B------:R-:W3:Y:S01]  /*2aa90*/  LDL.LU R167, [R1+0x350] ;  /* 0x0003500001a77983 */ /* 0x000ee20000300800 */
[----:B------:R-:W-:-:S04]  /*2aaa0*/  LEA R14, P5, R82, R4, 0x2 ;  /* 0x00000004520e7211 */ /* 0x000fc800078a10ff */
[----:B------:R-:W-:Y:S01]  /*2aab0*/  LEA.HI.X.SX32 R15, R82, R2, 0x2, P5 ;  /* 0x00000002520f7211 */ /* 0x000fe200028f16ff */
[----:B------:R1:W-:Y:S04]  /*2aac0*/  STL.64 [R1+0x418], R16 ;  /* 0x0004181001007387 */ /* 0x0003e80000100a00 */
[----:B------:R-:W-:Y:S04]  /*2aad0*/  STL.64 [R1+0x410], R14 ;  /* 0x0004100e01007387 */ /* 0x000fe80000100a00 */
[----:B------:R-:W3:Y:S01]  /*2aae0*/  LDL.LU R82, [R1+0x34c] ;  /* 0x00034c0001527983 */ /* 0x000ee20000300800 */
[----:B------:R-:W-:Y:S01]  /*2aaf0*/  IMAD R0, R112, UR25, RZ ;  /* 0x0000001970007c24 */ /* 0x000fe2000f8e02ff */
[----:B------:R-:W2:Y:S01]  /*2ab00*/  LDCU UR25, c[0x0][0x3b0] ;  /* 0x00007600ff1977ac */ /* 0x000ea20008000800 */
[----:B-1----:R-:W-:-:S03]  /*2ab10*/  LEA R16, P6, R86, R4, 0x2 ;  /* 0x0000000456107211 */ /* 0x002fc600078c10ff */
[----:B------:R1:W-:Y:S01]  /*2ab20*/  STL [R1+0x7d4], R0 ;  /* 0x0007d40001007387 */ /* 0x0003e20000100800 */
[----:B------:R-:W-:-:S03]  /*2ab30*/  LEA.HI.X.SX32 R17, R86, R2, 0x2, P6 ;  /* 0x0000000256117211 */ /* 0x000fc600030f16ff */
[----:B------:R-:W3:Y:S04]  /*2ab40*/  LDL.LU R86, [R1+0x348] ;  /* 0x0003480001567983 */ /* 0x000ee80000300800 */
[----:B------:R2:W-:Y:S01]  /*2ab50*/  STL.64 [R1+0x408], R16 ;  /* 0x0004081001007387 */ /* 0x0005e20000100a00 */
[----:B-1----:R-:W-:Y:S01]  /*2ab60*/  IMAD R0, R113, UR24, RZ ;  /* 0x0000001871007c24 */ /* 0x002fe2000f8e02ff */
[----:B------:R-:W1:Y:S01]  /*2ab70*/  LDCU UR24, c[0x0][0x3b0] ;  /* 0x00007600ff1877ac */ /* 0x000e620008000800 */
[----:B--2---:R-:W-:-:S04]  /*2ab80*/  LEA R14, P5, R85, R4, 0x2 ;  /* 0x00000004550e7211 */ /* 0x004fc800078a10ff */
[----:B------:R-:W-:Y:S02]  /*2ab90*/  LEA.HI.X.SX32 R15, R85, R2, 0x2, P5 ;  /* 0x00000002550f7211 */ /* 0x000fe400028f16ff */
[----:B------:R-:W2:Y:S04]  /*2aba0*/  LDL.LU R85, [R1+0x344] ;  /* 0x0003440001557983 */ /* 0x000ea80000300800 */
[----:B------:R4:W-:Y:S01]  /*2abb0*/  STL.64 [R1+0x400], R14 ;  /* 0x0004000e01007387 */ /* 0x0009e20000100a00 */
[----:B------:R-:W-:-:S04]  /*2abc0*/  LEA R16, P6, R166, R4, 0x2 ;  /* 0x00000004a6107211 */ /* 0x000fc800078c10ff */
[----:B------:R-:W-:Y:S02]  /*2abd0*/  LEA.HI.X.SX32 R17, R166, R2, 0x2, P6 ;  /* 0x00000002a6117211 */ /* 0x000fe400030f16ff */
[----:B------:R-:W2:Y:S01]  /*2abe0*/  LDL.LU R166, [R1+0x340] ;  /* 0x0003400001a67983 */ /* 0x000ea20000300800 */
[----:B----4-:R-:W-:-:S03]  /*2abf0*/  LEA R14, P5, R84, R4, 0x2 ;  /* 0x00000004540e7211 */ /* 0x010fc600078a10ff */
[----:B------:R4:W-:Y:S01]  /*2ac00*/  STL.64 [R1+0x3f8], R16 ;  /* 0x0003f81001007387 */ /* 0x0009e20000100a00 */
[----:B------:R-:W-:-:S05]  /*2ac10*/  LEA.HI.X.SX32 R15, R84, R2, 0x2, P5 ;  /* 0x00000002540f7211 */ /* 0x000fca00028f16ff */
[----:B------:R3:W-:Y:S01]  /*2ac20*/  STL.64 [R1+0x3f0], R14 ;  /* 0x0003f00e01007387 */ /* 0x0007e20000100a00 */
[----:B----4-:R-:W-:-:S03]  /*2ac30*/  LEA R16, P6, R83, R4, 0x2 ;  /* 0x0000000453107211 */ /* 0x010fc600078c10ff */
[----:B------:R-:W4:Y:S01]  /*2ac40*/  LDL.LU R84, [R1+0x33c] ;  /* 0x00033c0001547983 */ /* 0x000f220000300800 */
[----:B------:R-:W-:-:S03]  /*2ac50*/  LEA.HI.X.SX32 R17, R83, R2, 0x2, P6 ;  /* 0x0000000253117211 */ /* 0x000fc600030f16ff */
[----:B------:R-:W-:Y:S04]  /*2ac60*/  STL [R1+0x7d8], R0 ;  /* 0x0007d80001007387 */ /* 0x000fe80000100800 */
        /* <DEDUP_REMOVED lines=9> */
[----:B-1----:R-:W-:Y:S01]  /*2ad00*/  LEA R14, P5, R80, R4, 0x2 ;  /* 0x00000004500e7211 */ /* 0x002fe200078a10ff */
[----:B------:R-:W-:Y:S02]  /*2ad10*/  IMAD R0, R114, UR21, RZ ;  /* 0x0000001572007c24 */ /* 0x000fe4000f8e02ff */
[----:B------:R1:W-:Y:S01]  /*2ad20*/  STL.64 [R1+0x3d8], R16 ;  /* 0x0003d81001007387 */ /* 0x0003e20000100a00 */
[----:B------:R-:W-:Y:S01]  /*2ad30*/  IMAD R13, R107, UR30, RZ ;  /* 0x0000001e6b0d7c24 */ /* 0x000fe2000f8e02ff */
[----:B------:R-:W-:Y:S01]  /*2ad40*/  LEA.HI.X.SX32 R15, R80, R2, 0x2, P5 ;  /* 0x00000002500f7211 */ /* 0x000fe200028f16ff */
[----:B------:R-:W-:Y:S01]  /*2ad50*/  IMAD.MOV.U32 R12, RZ, RZ, R208 ;  /* 0x000000ffff0c7224 */ /* 0x000fe200078e00d0 */
[----:B------:R-:W2:Y:S03]  /*2ad60*/  LDCU UR30, c[0x0][0x3b0] ;  /* 0x00007600ff1e77ac */ /* 0x000ea60008000800 */
[----:B------:R1:W-:Y:S01]  /*2ad70*/  STL.64 [R1+0x3d0], R14 ;  /* 0x0003d00e01007387 */ /* 0x0003e20000100a00 */
[----:B------:R-:W2:Y:S03]  /*2ad80*/  LDCU UR21, c[0x0][0x3b0] ;  /* 0x00007600ff1577ac */ /* 0x000ea60008000800 */
[----:B------:R-:W3:Y:S01]  /*2ad90*/  LDL.LU R80, [R1+0x32c] ;  /* 0x00032c0001507983 */ /* 0x000ee20000300800 */
[----:B-1----:R-:W-:-:S03]  /*2ada0*/  LEA R16, P6, R79, R4, 0x2 ;  /* 0x000000044f107211 */ /* 0x002fc600078c10ff */
[----:B------:R-:W-:Y:S01]  /*2adb0*/  STL [R1+0x7dc], R0 ;  /* 0x0007dc0001007387 */ /* 0x000fe20000100800 */
[----:B------:R-:W-:-:S03]  /*2adc0*/  LEA.HI.X.SX32 R17, R79, R2, 0x2, P6 ;  /* 0x000000024f117211 */ /* 0x000fc600030f16ff */
        /* <DEDUP_REMOVED lines=9> */
[----:B------:R-:W-:-:S03]  /*2ae60*/  LEA R14, P5, R86, R4, 0x2 ;  /* 0x00000004560e7211 */ /* 0x000fc600078a10ff */
[----:B------:R-:W-:Y:S01]  /*2ae70*/  STL.64 [R1+0x3b8], R16 ;  /* 0x0003b81001007387 */ /* 0x000fe20000100a00 */
[----:B------:R-:W-:Y:S01]  /*2ae80*/  IMAD R0, R115, UR20, RZ ;  /* 0x0000001473007c24 */ /* 0x000fe2000f8e02ff */
[----:B------:R-:W1:Y:S01]  /*2ae90*/  LDCU UR20, c[0x0][0x3b0] ;  /* 0x00007600ff1477ac */ /* 0x000e620008000800 */
[----:B------:R-:W-:-:S05]  /*2aea0*/  LEA.HI.X.SX32 R15, R86, R2, 0x2, P5 ;  /* 0x00000002560f7211 */ /* 0x000fca00028f16ff */
[----:B------:R-:W-:Y:S04]  /*2aeb0*/  STL.64 [R1+0x3b0], R14 ;  /* 0x0003b00e01007387 */ /* 0x000fe80000100a00 */
[----:B------:R-:W3:Y:S04]  /*2aec0*/  LDL.LU R86, [R1+0x31c] ;  /* 0x00031c0001567983 */ /* 0x000ee80000300800 */
[----:B------:R1:W-:Y:S02]  /*2aed0*/  STL [R1+0x7f4], R0 ;  /* 0x0007f40001007387 */ /* 0x0003e40000100800 */
[----:B-1----:R-:W-:Y:S01]  /*2aee0*/  IMAD R0, R116, UR19, RZ ;  /* 0x0000001374007c24 */ /* 0x002fe2000f8e02ff */
[----:B------:R-:W1:Y:S01]  /*2aef0*/  LDCU UR19, c[0x0][0x3b0] ;  /* 0x00007600ff1377ac */ /* 0x000e620008000800 */
[----:B--2---:R-:W-:-:S04]  /*2af00*/  LEA R16, P6, R85, R4, 0x2 ;  /* 0x0000000455107211 */ /* 0x004fc800078c10ff */
[----:B------:R-:W-:Y:S02]  /*2af10*/  LEA.HI.X.SX32 R17, R85, R2, 0x2, P6 ;  /* 0x0000000255117211 */ /* 0x000fe400030f16ff */
[----:B------:R-:W2:Y:S01]  /*2af20*/  LDL.LU R85, [R1+0x318] ;  /* 0x0003180001557983 */ /* 0x000ea20000300800 */
[----:B------:R-:W-:-:S03]  /*2af30*/  LEA R14, P5, R166, R4, 0x2 ;  /* 0x00000004a60e7211 */ /* 0x000fc600078a10ff */
[----:B------:R4:W-:Y:S01]  /*2af40*/  STL.64 [R1+0x3a8], R16 ;  /* 0x0003a81001007387 */ /* 0x0009e20000100a00 */
[----:B------:R-:W-:-:S03]  /*2af50*/  LEA.HI.X.SX32 R15, R166, R2, 0x2, P5 ;  /* 0x00000002a60f7211 */ /* 0x000fc600028f16ff */
[----:B------:R-:W2:Y:S04]  /*2af60*/  LDL.LU R166, [R1+0x314] ;  /* 0x0003140001a67983 */ /* 0x000ea80000300800 */
[----:B------:R1:W-:Y:S01]  /*2af70*/  STL.64 [R1+0x3a0], R14 ;  /* 0x0003a00e01007387 */ /* 0x0003e20000100a00 */
[----:B----4-:R-:W-:-:S04]  /*2af80*/  LEA R16, P6, R84, R4, 0x2 ;  /* 0x0000000454107211 */ /* 0x010fc800078c10ff */
[----:B------:R-:W-:Y:S02]  /*2af90*/  LEA.HI.X.SX32 R17, R84, R2, 0x2, P6 ;  /* 0x0000000254117211 */ /* 0x000fe400030f16ff */
[----:B------:R-:W4:Y:S01]  /*2afa0*/  LDL.LU R84, [R1+0x310] ;  /* 0x0003100001547983 */ /* 0x000f220000300800 */
[----:B-1----:R-:W-:-:S04]  /*2afb0*/  LEA R14, P5, R83, R4, 0x2 ;  /* 0x00000004530e7211 */ /* 0x002fc800078a10ff */
[----:B------:R-:W-:Y:S01]  /*2afc0*/  LEA.HI.X.SX32 R15, R83, R2, 0x2, P5 ;  /* 0x00000002530f7211 */ /* 0x000fe200028f16ff */
[----:B------:R1:W-:Y:S04]  /*2afd0*/  STL.64 [R1+0x398], R16 ;  /* 0x0003981001007387 */ /* 0x0003e80000100a00 */
[----:B------:R3:W-:Y:S04]  /*2afe0*/  STL.64 [R1+0x390], R14 ;  /* 0x0003900e01007387 */ /* 0x0007e80000100a00 */
[----:B------:R-:W4:Y:S01]  /*2aff0*/  LDL.LU R83, [R1+0x30c] ;  /* 0x00030c0001537983 */ /* 0x000f220000300800 */
[----:B-1----:R-:W-:-:S03]  /*2b000*/  LEA R16, P6, R136, R4, 0x2 ;  /* 0x0000000488107211 */ /* 0x002fc600078c10ff */
[----:B------:R-:W-:Y:S01]  /*2b010*/  STL [R1+0x7f8], R0 ;  /* 0x0007f80001007387 */ /* 0x000fe20000100800 */
[----:B------:R-:W-:-:S03]  /*2b020*/  LEA.HI.X.SX32 R17, R136, R2, 0x2, P6 ;  /* 0x0000000288117211 */ /* 0x000fc600030f16ff */
[----:B------:R-:W4:Y:S01]  /*2b030*/  LDL.LU R136, [R1+0x308] ;  /* 0x0003080001887983 */ /* 0x000f220000300800 */
[----:B---3--:R-:W-:-:S03]  /*2b040*/  LEA R14, P5, R81, R4, 0x2 ;  /* 0x00000004510e7211 */ /* 0x008fc600078a10ff */
[----:B------:R1:W-:Y:S01]  /*2b050*/  STL.64 [R1+0x388], R16 ;  /* 0x0003881001007387 */ /* 0x0003e20000100a00 */
[----:B------:R-:W-:-:S03]  /*2b060*/  LEA.HI.X.SX32 R15, R81, R2, 0x2, P5 ;  /* 0x00000002510f7211 */ /* 0x000fc600028f16ff */
[----:B------:R-:W3:Y:S04]  /*2b070*/  LDL.LU R81, [R1+0x304] ;  /* 0x0003040001517983 */ /* 0x000ee80000300800 */
[----:B------:R1:W-:Y:S02]  /*2b080*/  STL.64 [R1+0x380], R14 ;  /* 0x0003800e01007387 */ /* 0x0003e40000100a00 */
[----:B-1----:R-:W-:-:S04]  /*2b090*/  LEA R16, P6, R80, R4, 0x2 ;  /* 0x0000000450107211 */ /* 0x002fc800078c10ff */
[----:B------:R-:W-:Y:S02]  /*2b0a0*/  LEA.HI.X.SX32 R17, R80, R2, 0x2, P6 ;  /* 0x0000000250117211 */ /* 0x000fe400030f16ff */
[----:B------:R-:W3:Y:S01]  /*2b0b0*/  LDL.LU R80, [R1+0x300] ;  /* 0x0003000001507983 */ /* 0x000ee20000300800 */
[----:B------:R-:W-:Y:S01]  /*2b0c0*/  LEA R14, P5, R79, R4, 0x2 ;  /* 0x000000044f0e7211 */ /* 0x000fe200078a10ff */
[----:B------:R-:W-:Y:S02]  /*2b0d0*/  IMAD R0, R117, UR18, RZ ;  /* 0x0000001275007c24 */ /* 0x000fe4000f8e02ff */
[----:B------:R1:W-:Y:S01]  /*2b0e0*/  STL.64 [R1+0x378], R16 ;  /* 0x0003781001007387 */ /* 0x0003e20000100a00 */
[----:B------:R-:W2:Y:S01]  /*2b0f0*/  LDCU UR18, c[0x0][0x3b0] ;  /* 0x00007600ff1277ac */ /* 0x000ea20008000800 */
[----:B------:R-:W-:-:S05]  /*2b100*/  LEA.HI.X.SX32 R15, R79, R2, 0x2, P5 ;  /* 0x000000024f0f7211 */ /* 0x000fca00028f16ff */
[----:B------:R1:W-:Y:S04]  /*2b110*/  STL.64 [R1+0x370], R14 ;  /* 0x0003700e01007387 */ /* 0x0003e80000100a00 */
        /* <DEDUP_REMOVED lines=9> */
[----:B------:R2:W-:Y:S01]  /*2b1b0*/  STL.64 [R1+0x360], R14 ;  /* 0x0003600e01007387 */ /* 0x0005e20000100a00 */
[----:B-1----:R-:W-:-:S04]  /*2b1c0*/  LEA R16, P6, R86, R4, 0x2 ;  /* 0x0000000456107211 */ /* 0x002fc800078c10ff */
[----:B------:R-:W-:Y:S02]  /*2b1d0*/  LEA.HI.X.SX32 R17, R86, R2, 0x2, P6 ;  /* 0x0000000256117211 */ /* 0x000fe400030f16ff */
[----:B------:R-:W3:Y:S01]  /*2b1e0*/  LDL.LU R86, [R1+0x2f0] ;  /* 0x0002f00001567983 */ /* 0x000ee20000300800 */
[----:B------:R-:W-:Y:S01]  /*2b1f0*/  IMAD R0, R118, UR16, RZ ;  /* 0x0000001076007c24 */ /* 0x000fe2000f8e02ff */
[----:B------:R-:W1:Y:S02]  /*2b200*/  LDCU UR16, c[0x0][0x3b0] ;  /* 0x00007600ff1077ac */ /* 0x000e640008000800 */
[----:B------:R1:W-:Y:S01]  /*2b210*/  STL.64 [R1+0x358], R16 ;  /* 0x0003581001007387 */ /* 0x0003e20000100a00 */
[----:B--2---:R-:W-:-:S04]  /*2b220*/  LEA R14, P5, R85, R4, 0x2 ;  /* 0x00000004550e7211 */ /* 0x004fc800078a10ff */
[----:B------:R-:W-:-:S05]  /*2b230*/  LEA.HI.X.SX32 R15, R85, R2, 0x2, P5 ;  /* 0x00000002550f7211 */ /* 0x000fca00028f16ff */
[----:B------:R4:W-:Y:S04]  /*2b240*/  STL.64 [R1+0x350], R14 ;  /* 0x0003500e01007387 */ /* 0x0009e80000100a00 */
[----:B------:R-:W2:Y:S01]  /*2b250*/  LDL.LU R85, [R1+0x2ec] ;  /* 0x0002ec0001557983 */ /* 0x000ea20000300800 */
[----:B-1----:R-:W-:-:S03]  /*2b260*/  LEA R16, P6, R166, R4, 0x2 ;  /* 0x00000004a6107211 */ /* 0x002fc600078c10ff */
[----:B------:R-:W-:Y:S01]  /*2b270*/  STL [R1+0x814], R0 ;  /* 0x0008140001007387 */ /* 0x000fe20000100800 */
[----:B------:R-:W-:-:S03]  /*2b280*/  LEA.HI.X.SX32 R17, R166, R2, 0x2, P6 ;  /* 0x00000002a6117211 */ /* 0x000fc600030f16ff */
[----:B------:R-:W2:Y:S04]  /*2b290*/  LDL.LU R166, [R1+0x590] ;  /* 0x0005900001a67983 */ /* 0x000ea80000300800 */
        /* <DEDUP_REMOVED lines=10> */
[----:B------:R-:W-:Y:S01]  /*2b340*/  IMAD R0, R119, UR13, RZ ;  /* 0x0000000d77007c24 */ /* 0x000fe2000f8e02ff */
[----:B------:R-:W1:Y:S01]  /*2b350*/  LDCU UR13, c[0x0][0x3b0] ;  /* 0x00007600ff0d77ac */ /* 0x000e620008000800 */
[----:B------:R-:W-:-:S05]  /*2b360*/  LEA.HI.X.SX32 R15, R136, R2, 0x2, P5 ;  /* 0x00000002880f7211 */ /* 0x000fca00028f16ff */
[----:B------:R1:W-:Y:S01]  /*2b370*/  STL.64 [R1+0x330], R14 ;  /* 0x0003300e01007387 */ /* 0x0003e20000100a00 */
[----:B---3--:R-:W-:-:S03]  /*2b380*/  LEA R16, P6, R81, R4, 0x2 ;  /* 0x0000000451107211 */ /* 0x008fc600078c10ff */
[----:B------:R-:W3:Y:S01]  /*2b390*/  LDL.LU R136, [R1+0x2dc] ;  /* 0x0002dc0001887983 */ /* 0x000ee20000300800 */
[----:B------:R-:W-:-:S03]  /*2b3a0*/  LEA.HI.X.SX32 R17, R81, R2, 0x2, P6 ;  /* 0x0000000251117211 */ /* 0x000fc600030f16ff */
[----:B------:R-:W-:Y:S04]  /*2b3b0*/  STL [R1+0x81c], R0 ;  /* 0x00081c0001007387 */ /* 0x000fe80000100800 */
[----:B------:R-:W3:Y:S01]  /*2b3c0*/  LDL.LU R81, [R1+0x5a0] ;  /* 0x0005a00001517983 */ /* 0x000ee20000300800 */
[----:B-1----:R-:W-:-:S03]  /*2b3d0*/  LEA R14, P5, R80, R4, 0x2 ;  /* 0x00000004500e7211 */ /* 0x002fc600078a10ff */
[----:B------:R1:W-:Y:S01]  /*2b3e0*/  STL.64 [R1+0x328], R16 ;  /* 0x0003281001007387 */ /* 0x0003e20000100a00 */
[----:B------:R-:W-:-:S03]  /*2b3f0*/  LEA.HI.X.SX32 R15, R80, R2, 0x2, P5 ;  /* 0x00000002500f7211 */ /* 0x000fc600028f16ff */
[----:B------:R-:W3:Y:S04]  /*2b400*/  LDL.LU R80, [R1+0x5a8] ;  /* 0x0005a80001507983 */ /* 0x000ee80000300800 */
[----:B------:R1:W-:Y:S02]  /*2b410*/  STL.64 [R1+0x320], R14 ;  /* 0x0003200e01007387 */ /* 0x0003e40000100a00 */
[----:B-1----:R-:W-:-:S04]  /*2b420*/  LEA R16, P6, R79, R4, 0x2 ;  /* 0x000000044f107211 */ /* 0x002fc800078c10ff */
[----:B------:R-:W-:Y:S02]  /*2b430*/  LEA.HI.X.SX32 R17, R79, R2, 0x2, P6 ;  /* 0x000000024f117211 */ /* 0x000fe400030f16ff */
[----:B------:R-:W3:Y:S01]  /*2b440*/  LDL.LU R79, [R1+0x5d4] ;  /* 0x0005d400014f7983 */ /* 0x000ee20000300800 */
[C---:B------:R-:W-:Y:S01]  /*2b450*/  LEA R14, P5, R167.reuse, R4, 0x2 ;  /* 0x00000004a70e7211 */ /* 0x040fe200078a10ff */
[----:B------:R-:W-:Y:S02]  /*2b460*/  IMAD R0, R120, UR12, RZ ;  /* 0x0000000c78007c24 */ /* 0x000fe4000f8e02ff */
[----:B------:R1:W-:Y:S01]  /*2b470*/  STL.64 [R1+0x318], R16 ;  /* 0x0003181001007387 */ /* 0x0003e20000100a00 */
[----:B------:R-:W2:Y:S01]  /*2b480*/  LDCU UR12, c[0x0][0x3b0] ;  /* 0x00007600ff0c77ac */ /* 0x000ea20008000800 */
[----:B------:R-:W-:-:S05]  /*2b490*/  LEA.HI.X.SX32 R15, R167, R2, 0x2, P5 ;  /* 0x00000002a70f7211 */ /* 0x000fca00028f16ff */
[----:B------:R1:W-:Y:S04]  /*2b4a0*/  STL.64 [R1+0x310], R14 ;  /* 0x0003100e01007387 */ /* 0x0003e80000100a00 */
[----:B------:R-:W3:Y:S01]  /*2b4b0*/  LDL.LU R167, [R1+0x5dc] ;  /* 0x0005dc0001a77983 */ /* 0x000ee20000300800 */
[----:B-1----:R-:W-:-:S03]  /*2b4c0*/  LEA R16, P6, R82, R4, 0x2 ;  /* 0x0000000452107211 */ /* 0x002fc600078c10ff */
[----:B------:R1:W-:Y:S01]  /*2b4d0*/  STL [R1+0x824], R0 ;  /* 0x0008240001007387 */ /* 0x0003e20000100800 */
[----:B------:R-:W-:-:S03]  /*2b4e0*/  LEA.HI.X.SX32 R17, R82, R2, 0x2, P6 ;  /* 0x0000000252117211 */ /* 0x000fc600030f16ff */
[----:B------:R-:W3:Y:S01]  /*2b4f0*/  LDL.LU R82, [R1+0x5e0] ;  /* 0x0005e00001527983 */ /* 0x000ee20000300800 */
[----:B------:R-:W-:-:S03]  /*2b500*/  LEA R14, P5, R86, R4, 0x2 ;  /* 0x00000004560e7211 */ /* 0x000fc600078a10ff */
[----:B------:R2:W-:Y:S01]  /*2b510*/  STL.64 [R1+0x308], R16 ;  /* 0x0003081001007387 */ /* 0x0005e20000100a00 */
[----:B------:R-:W-:-:S03]  /*2b520*/  LEA.HI.X.SX32 R15, R86, R2, 0x2, P5 ;  /* 0x00000002560f7211 */ /* 0x000fc600028f16ff */
[----:B------:R-:W3:Y:S04]  /*2b530*/  LDL.LU R86, [R1+0x5e4] ;  /* 0x0005e40001567983 */ /* 0x000ee80000300800 */
[----:B------:R2:W-:Y:S01]  /*2b540*/  STL.64 [R1+0x300], R14 ;  /* 0x0003000e01007387 */ /* 0x0005e20000100a00 */
[----:B-1----:R-:W-:Y:S01]  /*2b550*/  IMAD R0, R121, UR9, RZ ;  /* 0x0000000979007c24 */ /* 0x002fe2000f8e02ff */
[----:B------:R-:W1:Y:S01]  /*2b560*/  LDCU UR9, c[0x0][0x3b0] ;  /* 0x00007600ff0977ac */ /* 0x000e620008000800 */
[----:B--2---:R-:W-:-:S04]  /*2b570*/  LEA R16, P6, R85, R4, 0x2 ;  /* 0x0000000455107211 */ /* 0x004fc800078c10ff */
[----:B------:R-:W-:Y:S02]  /*2b580*/  LEA.HI.X.SX32 R17, R85, R2, 0x2, P6 ;  /* 0x0000000255117211 */ /* 0x000fe400030f16ff */
[----:B------:R-:W2:Y:S01]  /*2b590*/  LDL.LU R85, [R1+0x5e8] ;  /* 0x0005e80001557983 */ /* 0x000ea20000300800 */
[----:B------:R-:W-:-:S03]  /*2b5a0*/  LEA R14, P5, R166, R4, 0x2 ;  /* 0x00000004a60e7211 */ /* 0x000fc600078a10ff */
[----:B------:R4:W-:Y:S01]  /*2b5b0*/  STL.64 [R1+0x2f8], R16 ;  /* 0x0002f81001007387 */ /* 0x0009e20000100a00 */
[----:B------:R-:W-:-:S05]  /*2b5c0*/  LEA.HI.X.SX32 R15, R166, R2, 0x2, P5 ;  /* 0x00000002a60f7211 */ /* 0x000fca00028f16ff */
[----:B------:R1:W-:Y:S04]  /*2b5d0*/  STL.64 [R1+0x2f0], R14 ;  /* 0x0002f00e01007387 */ /* 0x0003e80000100a00 */
[----:B------:R-:W2:Y:S01]  /*2b5e0*/  LDL.LU R166, [R1+0x5f4] ;  /* 0x0005f40001a67983 */ /* 0x000ea20000300800 */
[----:B----4-:R-:W-:-:S03]  /*2b5f0*/  LEA R16, P6, R84, R4, 0x2 ;  /* 0x0000000454107211 */ /* 0x010fc600078c10ff */
[----:B------:R-:W-:Y:S01]  /*2b600*/  STL [R1+0x82c], R0 ;  /* 0x00082c0001007387 */ /* 0x000fe20000100800 */
[----:B------:R-:W-:-:S03]  /*2b610*/  LEA.HI.X.SX32 R17, R84, R2, 0x2, P6 ;  /* 0x0000000254117211 */ /* 0x000fc600030f16ff */
[----:B------:R-:W4:Y:S01]  /*2b620*/  LDL.LU R84, [R1+0x5f8] ;  /* 0x0005f80001547983 */ /* 0x000f220000300800 */
[----:B-1----:R-:W-:-:S03]  /*2b630*/  LEA R14, P5, R83, R4, 0x2 ;  /* 0x00000004530e7211 */ /* 0x002fc600078a10ff */
[----:B------:R3:W-:Y:S01]  /*2b640*/  STL.64 [R1+0x2e8], R16 ;  /* 0x0002e81001007387 */ /* 0x0007e20000100a00 */
[----:B------:R-:W-:-:S03]  /*2b650*/  LEA.HI.X.SX32 R15, R83, R2, 0x2, P5 ;  /* 0x00000002530f7211 */ /* 0x000fc600028f16ff */
[----:B------:R-:W4:Y:S04]  /*2b660*/  LDL.LU R83, [R1+0x5fc] ;  /* 0x0005fc0001537983 */ /* 0x000f280000300800 */
[----:B------:R1:W-:Y:S01]  /*2b670*/  STL.64 [R1+0x2e0], R14 ;  /* 0x0002e00e01007387 */ /* 0x0003e20000100a00 */
[----:B---3--:R-:W-:-:S04]  /*2b680*/  LEA R16, P6, R136, R4, 0x2 ;  /* 0x0000000488107211 */ /* 0x008fc800078c10ff */
[----:B------:R-:W-:Y:S02]  /*2b690*/  LEA.HI.X.SX32 R17, R136, R2, 0x2, P6 ;  /* 0x0000000288117211 */ /* 0x000fe400030f16ff */
[----:B------:R-:W3:Y:S01]  /*2b6a0*/  LDL.LU R136, [R1+0x608] ;  /* 0x0006080001887983 */ /* 0x000ee20000300800 */
[C---:B-1----:R-:W-:Y:S01]  /*2b6b0*/  LEA R14, P5, R81.reuse, R4, 0x2 ;  /* 0x00000004510e7211 */ /* 0x042fe200078a10ff */
        /* <DEDUP_REMOVED lines=42> */
[----:B------:R3:W-:Y:S04]  /*2b960*/  STL.64 [R1+0x290], R14 ;  /* 0x0002900e01007387 */ /* 0x0007e80000100a00 */
[----:B------:R-:W2:Y:S01]  /*2b970*/  LDL.LU R84, [R1+0x630] ;  /* 0x0006300001547983 */ /* 0x000ea20000300800 */
[----:B----4-:R-:W-:-:S03]  /*2b980*/  LEA R16, P6, R83, R4, 0x2 ;  /* 0x0000000453107211 */ /* 0x010fc600078c10ff */
[----:B------:R-:W-:Y:S01]  /*2b990*/  STL [R1+0x840], R0 ;  /* 0x0008400001007387 */ /* 0x000fe20000100800 */
[----:B------:R-:W-:-:S03]  /*2b9a0*/  LEA.HI.X.SX32 R17, R83, R2, 0x2, P6 ;  /* 0x0000000253117211 */ /* 0x000fc600030f16ff */
[----:B------:R-:W4:Y:S04]  /*2b9b0*/  LDL.LU R83, [R1+0x634] ;  /* 0x0006340001537983 */ /* 0x000f280000300800 */
[----:B------:R1:W-:Y:S01]  /*2b9c0*/  STL.64 [R1+0x288], R16 ;  /* 0x0002881001007387 */ /* 0x0003e20000100a00 */
[----:B---3--:R-:W-:-:S04]  /*2b9d0*/  LEA R14, P5, R136, R4, 0x2 ;  /* 0x00000004880e7211 */ /* 0x008fc800078a10ff */
[----:B------:R-:W-:Y:S02]  /*2b9e0*/  LEA.HI.X.SX32 R15, R136, R2, 0x2, P5 ;  /* 0x00000002880f7211 */ /* 0x000fe400028f16ff */
        /* <DEDUP_REMOVED lines=42> */
[----:B-1----:R-:W-:-:S04]  /*2bc90*/  LEA R16, P6, R84, R4, 0x2 ;  /* 0x0000000454107211 */ /* 0x002fc800078c10ff */
[----:B------:R-:W-:Y:S02]  /*2bca0*/  LEA.HI.X.SX32 R17, R84, R2, 0x2, P6 ;  /* 0x0000000254117211 */ /* 0x000fe400030f16ff */
[----:B------:R-:W2:Y:S01]  /*2bcb0*/  LDL.LU R84, [R1+0x664] ;  /* 0x0006640001547983 */ /* 0x000ea20000300800 */
[----:B----4-:R-:W-:-:S03]  /*2bcc0*/  LEA R14, P5, R83, R4, 0x2 ;  /* 0x00000004530e7211 */ /* 0x010fc600078a10ff */
[----:B------:R3:W-:Y:S01]  /*2bcd0*/  STL.64 [R1+0x238], R16 ;  /* 0x0002381001007387 */ /* 0x0007e20000100a00 */
[----:B------:R-:W-:-:S05]  /*2bce0*/  LEA.HI.X.SX32 R15, R83, R2, 0x2, P5 ;  /* 0x00000002530f7211 */ /* 0x000fca00028f16ff */
[----:B------:R1:W-:Y:S04]  /*2bcf0*/  STL.64 [R1+0x230], R14 ;  /* 0x0002300e01007387 */ /* 0x0003e80000100a00 */
[----:B------:R-:W4:Y:S01]  /*2bd00*/  LDL.LU R83, [R1+0x668] ;  /* 0x0006680001537983 */ /* 0x000f220000300800 */
[----:B---3--:R-:W-:-:S03]  /*2bd10*/  LEA R16, P6, R136, R4, 0x2 ;  /* 0x0000000488107211 */ /* 0x008fc600078c10ff */
[----:B------:R-:W-:Y:S01]  /*2bd20*/  STL [R1+0x84c], R0 ;  /* 0x00084c0001007387 */ /* 0x000fe20000100800 */
[----:B------:R-:W-:-:S03]  /*2bd30*/  LEA.HI.X.SX32 R17, R136, R2, 0x2, P6 ;  /* 0x0000000288117211 */ /* 0x000fc600030f16ff */
        /* <DEDUP_REMOVED lines=34> */
[----:B------:R-:W3:Y:S01]  /*2bf60*/  LDL.LU R85, [R1+0x68c] ;  /* 0x00068c0001557983 */ /* 0x000ee20000300800 */
[----:B-1----:R-:W-:-:S03]  /*2bf70*/  LEA R16, P6, R166, R4, 0x2 ;  /* 0x00000004a6107211 */ /* 0x002fc600078c10ff */
[----:B------:R-:W-:Y:S01]  /*2bf80*/  STL [R1+0x85c], R0 ;  /* 0x00085c0001007387 */ /* 0x000fe20000100800 */
[----:B------:R-:W-:-:S03]  /*2bf90*/  LEA.HI.X.SX32 R17, R166, R2, 0x2, P6 ;  /* 0x00000002a6117211 */ /* 0x000fc600030f16ff */
[----:B------:R-:W3:Y:S04]  /*2bfa0*/  LDL.LU R166, [R1+0x690] ;  /* 0x0006900001a67983 */ /* 0x000ee80000300800 */
[----:B------:R4:W-:Y:S01]  /*2bfb0*/  STL.64 [R1+0x1e8], R16 ;  /* 0x0001e81001007387 */ /* 0x0009e20000100a00 */
[----:B--2---:R-:W-:-:S04]  /*2bfc0*/  LEA R14, P5, R84, R4, 0x2 ;  /* 0x00000004540e7211 */ /* 0x004fc800078a10ff */
[----:B------:R-:W-:Y:S02]  /*2bfd0*/  LEA.HI.X.SX32 R15, R84, R2, 0x2, P5 ;  /* 0x00000002540f7211 */ /* 0x000fe400028f16ff */
[----:B------:R-:W2:Y:S04]  /*2bfe0*/  LDL.LU R84, [R1+0x698] ;  /* 0x0006980001547983 */ /* 0x000ea80000300800 */
[----:B------:R3:W-:Y:S01]  /*2bff0*/  STL.64 [R1+0x1e0], R14 ;  /* 0x0001e00e01007387 */ /* 0x0007e20000100a00 */
[----:B----4-:R-:W-:-:S04]  /*2c000*/  LEA R16, P6, R83, R4, 0x2 ;  /* 0x0000000453107211 */ /* 0x010fc800078c10ff */
[----:B------:R-:W-:Y:S02]  /*2c010*/  LEA.HI.X.SX32 R17, R83, R2, 0x2, P6 ;  /* 0x0000000253117211 */ /* 0x000fe400030f16ff */
[----:B------:R-:W4:Y:S01]  /*2c020*/  LDL.LU R83, [R1+0x69c] ;  /* 0x00069c0001537983 */ /* 0x000f220000300800 */
[----:B---3--:R-:W-:-:S03]  /*2c030*/  LEA R14, P5, R136, R4, 0x2 ;  /* 0x00000004880e7211 */ /* 0x008fc600078a10ff */
[----:B------:R1:W-:Y:S01]  /*2c040*/  STL.64 [R1+0x1d8], R16 ;  /* 0x0001d81001007387 */ /* 0x0003e20000100a00 */
[----:B------:R-:W-:Y:S01]  /*2c050*/  LEA.HI.X.SX32 R15, R136, R2, 0x2, P5 ;  /* 0x00000002880f7211 */ /* 0x000fe200028f16ff */
[----:B------:R-:W-:Y:S01]  /*2c060*/  IMAD R0, R130, UR74, RZ ;  /* 0x0000004a82007c24 */ /* 0x000fe2000f8e02ff */
[----:B------:R-:W3:Y:S03]  /*2c070*/  LDCU UR74, c[0x0][0x3b0] ;  /* 0x00007600ff4a77ac */ /* 0x000ee60008000800 */
        /* <DEDUP_REMOVED lines=29> */
[----:B------:R1:W-:Y:S02]  /*2c250*/  STL.64 [R1+0x1a0], R14 ;  /* 0x0001a00e01007387 */ /* 0x0003e40000100a00 */
[----:B-1----:R-:W-:Y:S01]  /*2c260*/  IMAD R0, R132, UR72, RZ ;  /* 0x0000004884007c24 */ /* 0x002fe2000f8e02ff */
[----:B------:R-:W1:Y:S01]  /*2c270*/  LDCU UR72, c[0x0][0x3b0] ;  /* 0x00007600ff4877ac */ /* 0x000e620008000800 */
[----:B------:R-:W-:-:S04]  /*2c280*/  LEA R16, P6, R85, R4, 0x2 ;  /* 0x0000000455107211 */ /* 0x000fc800078c10ff */
[----:B------:R-:W-:Y:S02]  /*2c290*/  LEA.HI.X.SX32 R17, R85, R2, 0x2, P6 ;  /* 0x0000000255117211 */ /* 0x000fe400030f16ff */
[----:B------:R-:W3:Y:S01]  /*2c2a0*/  LDL.LU R85, [R1+0x6bc] ;  /* 0x0006bc0001557983 */ /* 0x000ee20000300800 */
[----:B------:R-:W-:-:S03]  /*2c2b0*/  LEA R14, P5, R166, R4, 0x2 ;  /* 0x00000004a60e7211 */ /* 0x000fc600078a10ff */
[----:B------:R2:W-:Y:S01]  /*2c2c0*/  STL.64 [R1+0x198], R16 ;  /* 0x0001981001007387 */ /* 0x0005e20000100a00 */
[----:B------:R-:W-:-:S05]  /*2c2d0*/  LEA.HI.X.SX32 R15, R166, R2, 0x2, P5 ;  /* 0x00000002a60f7211 */ /* 0x000fca00028f16ff */
[----:B------:R4:W-:Y:S04]  /*2c2e0*/  STL.64 [R1+0x190], R14 ;  /* 0x0001900e01007387 */ /* 0x0009e80000100a00 */
[----:B------:R-:W3:Y:S01]  /*2c2f0*/  LDL.LU R166, [R1+0x6c0] ;  /* 0x0006c00001a67983 */ /* 0x000ee20000300800 */
[----:B--2---:R-:W-:-:S03]  /*2c300*/  LEA R16, P6, R84, R4, 0x2 ;  /* 0x0000000454107211 */ /* 0x004fc600078c10ff */
[----:B------:R-:W-:Y:S01]  /*2c310*/  STL [R1+0x870], R0 ;  /* 0x0008700001007387 */ /* 0x000fe20000100800 */
[----:B------:R-:W-:-:S03]  /*2c320*/  LEA.HI.X.SX32 R17, R84, R2, 0x2, P6 ;  /* 0x0000000254117211 */ /* 0x000fc600030f16ff */
[----:B------:R-:W2:Y:S01]  /*2c330*/  LDL.LU R84, [R1+0x6c8] ;  /* 0x0006c80001547983 */ /* 0x000ea20000300800 */
[----:B----4-:R-:W-:-:S03]  /*2c340*/  LEA R14, P5, R83, R4, 0x2 ;  /* 0x00000004530e7211 */ /* 0x010fc600078a10ff */
        /* <DEDUP_REMOVED lines=37> */
[----:B------:R1:W-:Y:S02]  /*2c5a0*/  STL.64 [R1+0x148], R16 ;  /* 0x0001481001007387 */ /* 0x0003e40000100a00 */
[----:B-1----:R-:W-:Y:S01]  /*2c5b0*/  IMAD R0, R135, UR69, RZ ;  /* 0x0000004587007c24 */ /* 0x002fe2000f8e02ff */
[----:B------:R-:W1:Y:S01]  /*2c5c0*/  LDCU UR69, c[0x0][0x3b0] ;  /* 0x00007600ff4577ac */ /* 0x000e620008000800 */
[----:B------:R-:W-:-:S04]  /*2c5d0*/  LEA R14, P5, R85, R4, 0x2 ;  /* 0x00000004550e7211 */ /* 0x000fc800078a10ff */
[----:B------:R-:W-:Y:S02]  /*2c5e0*/  LEA.HI.X.SX32 R15, R85, R2, 0x2, P5 ;  /* 0x00000002550f7211 */ /* 0x000fe400028f16ff */
[----:B------:R-:W3:Y:S04]  /*2c5f0*/  LDL.LU R85, [R1+0x6f0] ;  /* 0x0006f00001557983 */ /* 0x000ee80000300800 */
[----:B------:R2:W-:Y:S01]  /*2c600*/  STL.64 [R1+0x140], R14 ;  /* 0x0001400e01007387 */ /* 0x0005e20000100a00 */
[----:B------:R-:W-:-:S04]  /*2c610*/  LEA R16, P6, R166, R4, 0x2 ;  /* 0x00000004a6107211 */ /* 0x000fc800078c10ff */
[----:B------:R-:W-:Y:S02]  /*2c620*/  LEA.HI.X.SX32 R17, R166, R2, 0x2, P6 ;  /* 0x00000002a6117211 */ /* 0x000fe400030f16ff */
[----:B------:R-:W3:Y:S01]  /*2c630*/  LDL.LU R166, [R1+0x6f4] ;  /* 0x0006f40001a67983 */ /* 0x000ee20000300800 */
[----:B--2---:R-:W-:-:S03]  /*2c640*/  LEA R14, P5, R84, R4, 0x2 ;  /* 0x00000004540e7211 */ /* 0x004fc600078a10ff */
        /* <DEDUP_REMOVED lines=16> */
[----:B------:R-:W-:-:S04]  /*2c750*/  LEA R14, P5, R80, R4, 0x2 ;  /* 0x00000004500e7211 */ /* 0x000fc800078a10ff */
[----:B------:R-:W-:Y:S01]  /*2c760*/  LEA.HI.X.SX32 R15, R80, R2, 0x2, P5 ;  /* 0x00000002500f7211 */ /* 0x000fe200028f16ff */
[----:B------:R1:W-:Y:S01]  /*2c770*/  STL.64 [R1+0x118], R16 ;  /* 0x0001181001007387 */ /* 0x0003e20000100a00 */
[----:B------:R-:W-:Y:S01]  /*2c780*/  IMAD R0, R137, UR68, RZ ;  /* 0x0000004489007c24 */ /* 0x000fe2000f8e02ff */
[----:B------:R-:W2:Y:S02]  /*2c790*/  LDCU UR68, c[0x0][0x3b0] ;  /* 0x00007600ff4477ac */ /* 0x000ea40008000800 */
        /* <DEDUP_REMOVED lines=15> */
[----:B------:R1:W-:Y:S01]  /*2c890*/  STL.64 [R1+0xf8], R16 ;  /* 0x0000f81001007387 */ /* 0x0003e20000100a00 */
[----:B------:R-:W-:-:S03]  /*2c8a0*/  LEA.HI.X.SX32 R15, R86, R2, 0x2, P5 ;  /* 0x00000002560f7211 */ /* 0x000fc600028f16ff */
[----:B------:R-:W3:Y:S01]  /*2c8b0*/  LDL.LU R86, [R1+0x740] ;  /* 0x0007400001567983 */ /* 0x000ee20000300800 */
[----:B------:R-:W-:Y:S01]  /*2c8c0*/  IMAD R0, R138, UR67, RZ ;  /* 0x000000438a007c24 */ /* 0x000fe2000f8e02ff */
[----:B------:R-:W1:Y:S02]  /*2c8d0*/  LDCU UR67, c[0x0][0x3b0] ;  /* 0x00007600ff4377ac */ /* 0x000e640008000800 */
[----:B------:R1:W-:Y:S02]  /*2c8e0*/  STL.64 [R1+0xf0], R14 ;  /* 0x0000f00e01007387 */ /* 0x0003e40000100a00 */
[----:B-1----:R-:W-:-:S04]  /*2c8f0*/  LEA R16, P6, R85, R4, 0x2 ;  /* 0x0000000455107211 */ /* 0x002fc800078c10ff */
[----:B------:R-:W-:Y:S02]  /*2c900*/  LEA.HI.X.SX32 R17, R85, R2, 0x2, P6 ;  /* 0x0000000255117211 */ /* 0x000fe400030f16ff */
[----:B------:R-:W3:Y:S04]  /*2c910*/  LDL.LU R85, [R1+0x75c] ;  /* 0x00075c0001557983 */ /* 0x000ee80000300800 */
[----:B------:R-:W-:Y:S01]  /*2c920*/  STL [R1+0x884], R0 ;  /* 0x0008840001007387 */ /* 0x000fe20000100800 */
[----:B------:R-:W-:-:S03]  /*2c930*/  LEA R14, P5, R166, R4, 0x2 ;  /* 0x00000004a60e7211 */ /* 0x000fc600078a10ff */
[----:B------:R2:W-:Y:S01]  /*2c940*/  STL.64 [R1+0xe8], R16 ;  /* 0x0000e81001007387 */ /* 0x0005e20000100a00 */
[----:B------:R-:W-:-:S03]  /*2c950*/  LEA.HI.X.SX32 R15, R166, R2, 0x2, P5 ;  /* 0x00000002a60f7211 */ /* 0x000fc600028f16ff */
[----:B------:R-:W3:Y:S04]  /*2c960*/  LDL.LU R166, [R1+0x798] ;  /* 0x0007980001a67983 */ /* 0x000ee80000300800 */
[----:B------:R4:W-:Y:S01]  /*2c970*/  STL.64 [R1+0xe0], R14 ;  /* 0x0000e00e01007387 */ /* 0x0009e20000100a00 */
[----:B--2---:R-:W-:-:S04]  /*2c980*/  LEA R16, P6, R84, R4, 0x2 ;  /* 0x0000000454107211 */ /* 0x004fc800078c10ff */
[----:B------:R-:W-:Y:S02]  /*2c990*/  LEA.HI.X.SX32 R17, R84, R2, 0x2, P6 ;  /* 0x0000000254117211 */ /* 0x000fe400030f16ff */
[----:B------:R-:W2:Y:S01]  /*2c9a0*/  LDL.LU R84, [R1+0x7c0] ;  /* 0x0007c00001547983 */ /* 0x000ea20000300800 */
[----:B----4-:R-:W-:-:S03]  /*2c9b0*/  LEA R14, P5, R83, R4, 0x2 ;  /* 0x00000004530e7211 */ /* 0x010fc600078a10ff */
[----:B------:R3:W-:Y:S01]  /*2c9c0*/  STL.64 [R1+0xd8], R16 ;  /* 0x0000d81001007387 */ /* 0x0007e20000100a00 */
[----:B------:R-:W-:Y:S01]  /*2c9d0*/  LEA.HI.X.SX32 R15, R83, R2, 0x2, P5 ;  /* 0x00000002530f7211 */ /* 0x000fe200028f16ff */
[----:B------:R-:W-:Y:S02]  /*2c9e0*/  IMAD R0, R139, UR66, RZ ;  /* 0x000000428b007c24 */ /* 0x000fe4000f8e02ff */
[----:B------:R-:W4:Y:S01]  /*2c9f0*/  LDL.LU R83, [R1+0x7ec] ;  /* 0x0007ec0001537983 */ /* 0x000f220000300800 */
[----:B------:R-:W1:Y:S03]  /*2ca00*/  LDCU UR66, c[0x0][0x3b0] ;  /* 0x00007600ff4277ac */ /* 0x000e660008000800 */
[----:B------:R1:W-:Y:S01]  /*2ca10*/  STL.64 [R1+0xd0], R14 ;  /* 0x0000d00e01007387 */ /* 0x0003e20000100a00 */
[----:B---3--:R-:W-:-:S04]  /*2ca20*/  LEA R16, P6, R136, R4, 0x2 ;  /* 0x0000000488107211 */ /* 0x008fc800078c10ff */
[----:B------:R-:W-:Y:S02]  /*2ca30*/  LEA.HI.X.SX32 R17, R136, R2, 0x2, P6 ;  /* 0x0000000288117211 */ /* 0x000fe400030f16ff */
[----:B------:R-:W3:Y:S04]  /*2ca40*/  LDL.LU R136, [R1+0x828] ;  /* 0x0008280001887983 */ /* 0x000ee80000300800 */
[----:B------:R-:W-:Y:S01]  /*2ca50*/  STL [R1+0x888], R0 ;  /* 0x0008880001007387 */ /* 0x000fe20000100800 */
        /* <DEDUP_REMOVED lines=18> */
[----:B------:R1:W-:Y:S01]  /*2cb80*/  STL.64 [R1+0xa8], R16 ;  /* 0x0000a81001007387 */ /* 0x0003e20000100a00 */
[----:B------:R-:W-:-:S04]  /*2cb90*/  LEA R14, P5, R82, R4, 0x2 ;  /* 0x00000004520e7211 */ /* 0x000fc800078a10ff */
[----:B------:R-:W-:Y:S02]  /*2cba0*/  LEA.HI.X.SX32 R15, R82, R2, 0x2, P5 ;  /* 0x00000002520f7211 */ /* 0x000fe400028f16ff */
[----:B------:R-:W3:Y:S01]  /*2cbb0*/  LDL.LU R82, [R1+0x8a4] ;  /* 0x0008a40001527983 */ /* 0x000ee20000300800 */
[----:B-1----:R-:W-:-:S03]  /*2cbc0*/  LEA R16, P6, R86, R4, 0x2 ;  /* 0x0000000456107211 */ /* 0x002fc600078c10ff */
[----:B------:R1:W-:Y:S01]  /*2cbd0*/  STL.64 [R1+0xa0], R14 ;  /* 0x0000a00e01007387 */ /* 0x0003e20000100a00 */
[----:B------:R-:W-:-:S03]  /*2cbe0*/  LEA.HI.X.SX32 R17, R86, R2, 0x2, P6 ;  /* 0x0000000256117211 */ /* 0x000fc600030f16ff */
[----:B------:R-:W3:Y:S04]  /*2cbf0*/  LDL.LU R86, [R1+0x8a8] ;  /* 0x0008a80001567983 */ /* 0x000ee80000300800 */
[----:B------:R1:W-:Y:S01]  /*2cc00*/  STL.64 [R1+0x98], R16 ;  /* 0x0000981001007387 */ /* 0x0003e20000100a00 */
[----:B------:R-:W-:Y:S01]  /*2cc10*/  IMAD R0, R141, UR64, RZ ;  /* 0x000000408d007c24 */ /* 0x000fe2000f8e02ff */
[----:B------:R-:W1:Y:S02]  /*2cc20*/  LDCU UR64, c[0x0][0x3b0] ;  /* 0x00007600ff4077ac */ /* 0x000e640008000800 */
[----:B-1----:R-:W-:-:S04]  /*2cc30*/  LEA R14, P5, R85, R4, 0x2 ;  /* 0x00000004550e7211 */ /* 0x002fc800078a10ff */
[----:B------:R-:W-:Y:S02]  /*2cc40*/  LEA.HI.X.SX32 R15, R85, R2, 0x2, P5 ;  /* 0x00000002550f7211 */ /* 0x000fe400028f16ff */
[----:B------:R-:W3:Y:S04]  /*2cc50*/  LDL.LU R85, [R1+0x8ac] ;  /* 0x0008ac0001557983 */ /* 0x000ee80000300800 */
[----:B------:R2:W-:Y:S04]  /*2cc60*/  STL.64 [R1+0x90], R14 ;  /* 0x0000900e01007387 */ /* 0x0005e80000100a00 */
[----:B------:R-:W3:Y:S01]  /*2cc70*/  LDL.LU R168, [R1+0x8b0] ;  /* 0x0008b00001a87983 */ /* 0x000ee20000300800 */
[----:B------:R-:W-:-:S04]  /*2cc80*/  LEA R16, P6, R166, R4, 0x2 ;  /* 0x00000004a6107211 */ /* 0x000fc800078c10ff */
[----:B------:R-:W-:Y:S01]  /*2cc90*/  LEA.HI.X.SX32 R17, R166, R2, 0x2, P6 ;  /* 0x00000002a6117211 */ /* 0x000fe200030f16ff */
[----:B------:R-:W-:Y:S04]  /*2cca0*/  STL [R1+0x890], R0 ;  /* 0x0008900001007387 */ /* 0x000fe80000100800 */
[----:B------:R4:W-:Y:S01]  /*2ccb0*/  STL.64 [R1+0x88], R16 ;  /* 0x0000881001007387 */ /* 0x0009e20000100a00 */
[----:B--2---:R-:W-:-:S04]  /*2ccc0*/  LEA R14, P5, R84, R4, 0x2 ;  /* 0x00000004540e7211 */ /* 0x004fc800078a10ff */
[----:B------:R-:W-:Y:S02]  /*2ccd0*/  LEA.HI.X.SX32 R15, R84, R2, 0x2, P5 ;  /* 0x00000002540f7211 */ /* 0x000fe400028f16ff */
[----:B------:R-:W2:Y:S01]  /*2cce0*/  LDL.LU R84, [R1+0x8b4] ;  /* 0x0008b40001547983 */ /* 0x000ea20000300800 */
[----:B----4-:R-:W-:-:S03]  /*2ccf0*/  LEA R16, P6, R83, R4, 0x2 ;  /* 0x0000000453107211 */ /* 0x010fc600078c10ff */
[----:B------:R-:W4:Y:S01]  /*2cd00*/  LDL.LU R167, [R1+0x8b8] ;  /* 0x0008b80001a77983 */ /* 0x000f220000300800 */
[----:B------:R-:W-:-:S03]  /*2cd10*/  LEA.HI.X.SX32 R17, R83, R2, 0x2, P6 ;  /* 0x0000000253117211 */ /* 0x000fc600030f16ff */
[----:B------:R3:W-:Y:S04]  /*2cd20*/  STL.64 [R1+0x80], R14 ;  /* 0x0000800e01007387 */ /* 0x0007e80000100a00 */
[----:B------:R-:W4:Y:S04]  /*2cd30*/  LDL.LU R83, [R1+0x8bc] ;  /* 0x0008bc0001537983 */ /* 0x000f280000300800 */
[----:B------:R1:W-:Y:S01]  /*2cd40*/  STL.64 [R1+0x78], R16 ;  /* 0x0000781001007387 */ /* 0x0003e20000100a00 */
[----:B---3--:R-:W-:-:S03]  /*2cd50*/  LEA R14, P5, R136, R4, 0x2 ;  /* 0x00000004880e7211 */ /* 0x008fc600078a10ff */
[----:B------:R-:W3:Y:S01]  /*2cd60*/  LDL.LU R166, [R1+0x8c0] ;  /* 0x0008c00001a67983 */ /* 0x000ee20000300800 */
[----:B------:R-:W-:Y:S01]  /*2cd70*/  LEA.HI.X.SX32 R15, R136, R2, 0x2, P5 ;  /* 0x00000002880f7211 */ /* 0x000fe200028f16ff */
[----:B------:R-:W-:Y:S01]  /*2cd80*/  IMAD R0, R142, UR63, RZ ;  /* 0x0000003f8e007c24 */ /* 0x000fe2000f8e02ff */
[----:B------:R-:W2:Y:S03]  /*2cd90*/  LDCU UR63, c[0x0][0x3b0] ;  /* 0x00007600ff3f77ac */ /* 0x000ea60008000800 */
        /* <DEDUP_REMOVED lines=9> */
[----:B------:R-:W3:Y:S04]  /*2ce30*/  LDL.LU R80, [R1+0x8cc] ;  /* 0x0008cc0001507983 */ /* 0x000ee80000300800 */
[----:B------:R1:W-:Y:S02]  /*2ce40*/  STL.64 [R1+0x60], R14 ;  /* 0x0000600e01007387 */ /* 0x0003e40000100a00 */
[----:B-1----:R-:W-:-:S04]  /*2ce50*/  LEA R16, P6, R79, R4, 0x2 ;  /* 0x000000044f107211 */ /* 0x002fc800078c10ff */
[----:B------:R-:W-:Y:S02]  /*2ce60*/  LEA.HI.X.SX32 R17, R79, R2, 0x2, P6 ;  /* 0x000000024f117211 */ /* 0x000fe400030f16ff */
[----:B------:R-:W3:Y:S04]  /*2ce70*/  LDL.LU R79, [R1+0x8d0] ;  /* 0x0008d000014f7983 */ /* 0x000ee80000300800 */
[----:B------:R1:W-:Y:S01]  /*2ce80*/  STL.64 [R1+0x58], R16 ;  /* 0x0000581001007387 */ /* 0x0003e20000100a00 */
[----:B------:R-:W-:-:S04]  /*2ce90*/  LEA R14, P5, R82, R4, 0x2 ;  /* 0x00000004520e7211 */ /* 0x000fc800078a10ff */
[----:B------:R-:W-:Y:S02]  /*2cea0*/  LEA.HI.X.SX32 R15, R82, R2, 0x2, P5 ;  /* 0x00000002520f7211 */ /* 0x000fe400028f16ff */
[----:B------:R-:W3:Y:S01]  /*2ceb0*/  LDL.LU R82, [R1+0x8d4] ;  /* 0x0008d40001527983 */ /* 0x000ee20000300800 */
[----:B-1----:R-:W-:-:S03]  /*2cec0*/  LEA R16, P6, R86, R4, 0x2 ;  /* 0x0000000456107211 */ /* 0x002fc600078c10ff */
[----:B------:R-:W-:Y:S01]  /*2ced0*/  STL.64 [R1+0x50], R14 ;  /* 0x0000500e01007387 */ /* 0x000fe20000100a00 */
[----:B------:R-:W-:Y:S01]  /*2cee0*/  IMAD R0, R143, UR62, RZ ;  /* 0x0000003e8f007c24 */ /* 0x000fe2000f8e02ff */
[----:B------:R-:W1:Y:S01]  /*2cef0*/  LDCU UR62, c[0x0][0x3b0] ;  /* 0x00007600ff3e77ac */ /* 0x000e620008000800 */
[----:B------:R-:W-:-:S05]  /*2cf00*/  LEA.HI.X.SX32 R17, R86, R2, 0x2, P6 ;  /* 0x0000000256117211 */ /* 0x000fca00030f16ff */
[----:B------:R-:W-:Y:S04]  /*2cf10*/  STL.64 [R1+0x48], R16 ;  /* 0x0000481001007387 */ /* 0x000fe80000100a00 */
[----:B------:R1:W-:Y:S04]  /*2cf20*/  STL [R1+0x898], R0 ;  /* 0x0008980001007387 */ /* 0x0003e80000100800 */
[----:B------:R-:W3:Y:S01]  /*2cf30*/  LDL.LU R86, [R1+0x8d8] ;  /* 0x0008d80001567983 */ /* 0x000ee20000300800 */
        /* <DEDUP_REMOVED lines=8> */
[----:B------:R4:W-:Y:S01]  /*2cfc0*/  STL.64 [R1+0x38], R16 ;  /* 0x0000381001007387 */ /* 0x0009e20000100a00 */
[----:B--2---:R-:W-:-:S04]  /*2cfd0*/  LEA R14, P5, R84, R4, 0x2 ;  /* 0x00000004540e7211 */ /* 0x004fc800078a10ff */
[----:B------:R-:W-:Y:S02]  /*2cfe0*/  LEA.HI.X.SX32 R15, R84, R2, 0x2, P5 ;  /* 0x00000002540f7211 */ /* 0x000fe400028f16ff */
[----:B----4-:R-:W-:-:S03]  /*2cff0*/  LEA R16, P6, R167, R4, 0x2 ;  /* 0x00000004a7107211 */ /* 0x010fc600078c10ff */
[----:B------:R2:W-:Y:S01]  /*2d000*/  STL.64 [R1+0x30], R14 ;  /* 0x0000300e01007387 */ /* 0x0005e20000100a00 */
[----:B------:R-:W-:-:S03]  /*2d010*/  LEA.HI.X.SX32 R17, R167, R2, 0x2, P6 ;  /* 0x00000002a7117211 */ /* 0x000fc600030f16ff */
[----:B------:R-:W4:Y:S01]  /*2d020*/  LDL.LU R84, [R1+0x9fc] ;  /* 0x0009fc0001547983 */ /* 0x000f220000300800 */
[----:B--2---:R-:W-:-:S03]  /*2d030*/  LEA R14, P5, R83, R4, 0x2 ;  /* 0x00000004530e7211 */ /* 0x004fc600078a10ff */
[----:B------:R-:W-:Y:S01]  /*2d040*/  STL [R1+0x89c], R0 ;  /* 0x00089c0001007387 */ /* 0x000fe20000100800 */
[----:B------:R-:W-:-:S03]  /*2d050*/  LEA.HI.X.SX32 R15, R83, R2, 0x2, P5 ;  /* 0x00000002530f7211 */ /* 0x000fc600028f16ff */
[----:B------:R3:W-:Y:S04]  /*2d060*/  STL.64 [R1+0x28], R16 ;  /* 0x0000281001007387 */ /* 0x0007e80000100a00 */
[----:B------:R-:W2:Y:S04]  /*2d070*/  LDL.LU R83, [R1+0xa08] ;  /* 0x000a080001537983 */ /* 0x000ea80000300800 */
[----:B------:R1:W-:Y:S01]  /*2d080*/  STL.64 [R1+0x20], R14 ;  /* 0x0000200e01007387 */ /* 0x0003e20000100a00 */
[----:B---3--:R-:W-:-:S04]  /*2d090*/  LEA R16, P6, R166, R4, 0x2 ;  /* 0x00000004a6107211 */ /* 0x008fc800078c10ff */
[----:B------:R-:W-:Y:S02]  /*2d0a0*/  LEA.HI.X.SX32 R17, R166, R2, 0x2, P6 ;  /* 0x00000002a6117211 */ /* 0x000fe400030f16ff */
[----:B-1----:R-:W-:-:S03]  /*2d0b0*/  LEA R14, P5, R81, R4, 0x2 ;  /* 0x00000004510e7211 */ /* 0x002fc600078a10ff */
[----:B------:R1:W-:Y:S01]  /*2d0c0*/  STL.64 [R1+0x18], R16 ;  /* 0x0000181001007387 */ /* 0x0003e20000100a00 */
[----:B------:R-:W-:-:S03]  /*2d0d0*/  LEA.HI.X.SX32 R15, R81, R2, 0x2, P5 ;  /* 0x00000002510f7211 */ /* 0x000fc600028f16ff */
[----:B------:R-:W3:Y:S01]  /*2d0e0*/  LDL.LU R81, [R1+0xa1c] ;  /* 0x000a1c0001517983 */ /* 0x000ee20000300800 */
[----:B------:R-:W-:Y:S01]  /*2d0f0*/  IMAD R0, R145, UR60, RZ ;  /* 0x0000003c91007c24 */ /* 0x000fe2000f8e02ff */
[----:B------:R-:W2:Y:S02]  /*2d100*/  LDCU UR60, c[0x0][0x3b0] ;  /* 0x00007600ff3c77ac */ /* 0x000ea40008000800 */
[----:B------:R1:W-:Y:S02]  /*2d110*/  STL.64 [R1+0x10], R14 ;  /* 0x0000100e01007387 */ /* 0x0003e40000100a00 */
[C---:B-1----:R-:W-:Y:S02]  /*2d120*/  LEA R16, P6, R136.reuse, R4, 0x2 ;  /* 0x0000000488107211 */ /* 0x042fe400078c10ff */
[----:B------:R1:W-:Y:S02]  /*2d130*/  STL [R1+0x8a0], R0 ;  /* 0x0008a00001007387 */ /* 0x0003e40000100800 */
[----:B------:R-:W-:-:S02]  /*2d140*/  LEA.HI.X.SX32 R17, R136, R2, 0x2, P6 ;  /* 0x0000000288117211 */ /* 0x000fc400030f16ff */
[----:B------:R-:W-:-:S04]  /*2d150*/  LEA R14, P5, R80, R4, 0x2 ;  /* 0x00000004500e7211 */ /* 0x000fc800078a10ff */
[----:B------:R-:W-:Y:S02]  /*2d160*/  LEA.HI.X.SX32 R15, R80, R2, 0x2, P5 ;  /* 0x00000002500f7211 */ /* 0x000fe400028f16ff */
[C---:B------:R-:W-:Y:S01]  /*2d170*/  LEA R250, P6, R79.reuse, R4, 0x2 ;  /* 0x000000044ffa7211 */ /* 0x040fe200078c10ff */
[----:B------:R-:W3:Y:S03]  /*2d180*/  LDL.LU R80, [R1+0xa24] ;  /* 0x000a240001507983 */ /* 0x000ee60000300800 */
[----:B------:R-:W-:Y:S01]  /*2d190*/  LEA.HI.X.SX32 R251, R79, R2, 0x2, P6 ;  /* 0x000000024ffb7211 */ /* 0x000fe200030f16ff */
[----:B------:R-:W-:Y:S04]  /*2d1a0*/  STL.64 [R1+0x8], R16 ;  /* 0x0000081001007387 */ /* 0x000fe80000100a00 */
[----:B------:R-:W-:Y:S04]  /*2d1b0*/  STL.64 [R1], R14 ;  /* 0x0000000e01007387 */ /* 0x000fe80000100a00 */
[----:B------:R-:W3:Y:S01]  /*2d1c0*/  LDL.LU R79, [R1+0xa2c] ;  /* 0x000a2c00014f7983 */ /* 0x000ee20000300800 */
[----:B------:R-:W-:-:S04]  /*2d1d0*/  LEA R248, P5, R82, R4, 0x2 ;  /* 0x0000000452f87211 */ /* 0x000fc800078a10ff */
[----:B------:R-:W-:Y:S01]  /*2d1e0*/  LEA.HI.X.SX32 R249, R82, R2, 0x2, P5 ;  /* 0x0000000252f97211 */ /* 0x000fe200028f16ff */
[----:B------:R-:W-:Y:S04]  /*2d1f0*/  STL.64 [R1+0x1970], R250 ;  /* 0x001970fa01007387 */ /* 0x000fe80000100a00 */
[----:B------:R-:W-:Y:S04]  /*2d200*/  STL.64 [R1+0x1978], R248 ;  /* 0x001978f801007387 */ /* 0x000fe80000100a00 */
[----:B------:R-:W3:Y:S01]  /*2d210*/  LDL.LU R82, [R1+0xa3c] ;  /* 0x000a3c0001527983 */ /* 0x000ee20000300800 */
[----:B-1----:R-:W-:Y:S01]  /*2d220*/  IMAD R0, R146, UR59, RZ ;  /* 0x0000003b92007c24 */ /* 0x002fe2000f8e02ff */
[----:B------:R-:W1:Y:S01]  /*2d230*/  LDCU UR59, c[0x0][0x3b0] ;  /* 0x00007600ff3b77ac */ /* 0x000e620008000800 */
[----:B------:R-:W-:-:S03]  /*2d240*/  LEA R246, P6, R86, R4, 0x2 ;  /* 0x0000000456f67211 */ /* 0x000fc600078c10ff */
[----:B------:R1:W-:Y:S01]  /*2d250*/  STL [R1+0x8a4], R0 ;  /* 0x0008a40001007387 */ /* 0x0003e20000100800 */
[----:B------:R-:W-:-:S03]  /*2d260*/  LEA.HI.X.SX32 R247, R86, R2, 0x2, P6 ;  /* 0x0000000256f77211 */ /* 0x000fc600030f16ff */
[----:B------:R2:W-:Y:S04]  /*2d270*/  STL [R1+0x1984], R246 ;  /* 0x001984f601007387 */ /* 0x0005e80000100800 */
[----:B------:R-:W-:Y:S04]  /*2d280*/  STL [R1+0x1980], R247 ;  /* 0x001980f701007387 */ /* 0x000fe80000100800 */
[----:B------:R-:W3:Y:S01]  /*2d290*/  LDL.LU R86, [R1+0xa48] ;  /* 0x000a480001567983 */ /* 0x000ee20000300800 */
[----:B-1----:R-:W-:Y:S01]  /*2d2a0*/  IMAD R0, R148, UR57, RZ ;  /* 0x0000003994007c24 */ /* 0x002fe2000f8e02ff */
[----:B------:R-:W1:Y:S01]  /*2d2b0*/  LDCU UR57, c[0x0][0x3b0] ;  /* 0x00007600ff3977ac */ /* 0x000e620008000800 */
[----:B------:R-:W-:-:S04]  /*2d2c0*/  LEA R244, P5, R85, R4, 0x2 ;  /* 0x0000000455f47211 */ /* 0x000fc800078a10ff */
[----:B------:R-:W-:Y:S02]  /*2d2d0*/  LEA.HI.X.SX32 R245, R85, R2, 0x2, P5 ;  /* 0x0000000255f57211 */ /* 0x000fe400028f16ff */
[----:B------:R-:W3:Y:S04]  /*2d2e0*/  LDL.LU R85, [R1+0xa54] ;  /* 0x000a540001557983 */ /* 0x000ee80000300800 */
[----:B------:R-:W-:Y:S04]  /*2d2f0*/  STL [R1+0x198c], R244 ;  /* 0x00198cf401007387 */ /* 0x000fe80000100800 */
[----:B------:R-:W-:Y:S01]  /*2d300*/  STL [R1+0x1988], R245 ;  /* 0x001988f501007387 */ /* 0x000fe20000100800 */
[----:B----4-:R-:W-:-:S04]  /*2d310*/  LEA R242, P6, R84, R4, 0x2 ;  /* 0x0000000454f27211 */ /* 0x010fc800078c10ff */
[----:B------:R-:W-:Y:S01]  /*2d320*/  LEA.HI.X.SX32 R243, R84, R2, 0x2, P6 ;  /* 0x0000000254f37211 */ /* 0x000fe200030f16ff */
[----:B------:R-:W-:Y:S04]  /*2d330*/  STL [R1+0x1994], R242 ;  /* 0x001994f201007387 */ /* 0x000fe80000100800 */
[----:B------:R-:W-:Y:S01]  /*2d340*/  STL [R1+0x1990], R243 ;  /* 0x001990f301007387 */ /* 0x000fe20000100800 */
[----:B--2---:R-:W-:-:S04]  /*2d350*/  LEA R234, P5, R83, R4, 0x2 ;  /* 0x0000000453ea7211 */ /* 0x004fc800078a10ff */
[----:B------:R-:W-:Y:S02]  /*2d360*/  LEA.HI.X.SX32 R235, R83, R2, 0x2, P5 ;  /* 0x0000000253eb7211 */ /* 0x000fe400028f16ff */
[----:B------:R-:W2:Y:S04]  /*2d370*/  LDL.LU R83, [R1+0xa60] ;  /* 0x000a600001537983 */ /* 0x000ea80000300800 */
[----:B------:R-:W-:Y:S04]  /*2d380*/  STL [R1+0x199c], R234 ;  /* 0x00199cea01007387 */ /* 0x000fe80000100800 */
[----:B------:R-:W-:Y:S01]  /*2d390*/  STL [R1+0x1998], R235 ;  /* 0x001998eb01007387 */ /* 0x000fe20000100800 */
[----:B---3--:R-:W-:-:S04]  /*2d3a0*/  LEA R16, P6, R81, R4, 0x2 ;  /* 0x0000000451107211 */ /* 0x008fc800078c10ff */
[----:B------:R-:W-:Y:S02]  /*2d3b0*/  LEA.HI.X.SX32 R17, R81, R2, 0x2, P6 ;  /* 0x0000000251117211 */ /* 0x000fe400030f16ff */
[----:B------:R-:W3:Y:S04]  /*2d3c0*/  LDL.LU R81, [R1+0xa68] ;  /* 0x000a680001517983 */ /* 0x000ee80000300800 */
[----:B------:R-:W-:Y:S04]  /*2d3d0*/  STL [R1+0x19a4], R16 ;  /* 0x0019a41001007387 */ /* 0x000fe80000100800 */
[----:B------:R-:W-:Y:S01]  /*2d3e0*/  STL [R1+0x19a0], R17 ;  /* 0x0019a01101007387 */ /* 0x000fe20000100800 */
[----:B------:R-:W-:-:S04]  /*2d3f0*/  LEA R18, P5, R80, R4, 0x2 ;  /* 0x0000000450127211 */ /* 0x000fc800078a10ff */
[----:B------:R-:W-:Y:S02]  /*2d400*/  LEA.HI.X.SX32 R19, R80, R2, 0x2, P5 ;  /* 0x0000000250137211 */ /* 0x000fe400028f16ff */
[----:B------:R-:W4:Y:S01]  /*2d410*/  LDL.LU R80, [R1+0xa70] ;  /* 0x000a700001507983 */ /* 0x000f220000300800 */
[----:B------:R-:W-:-:S03]  /*2d420*/  LEA R20, P6, R79, R4, 0x2 ;  /* 0x000000044f147211 */ /* 0x000fc600078c10ff */
[----:B------:R-:W-:Y:S01]  /*2d430*/  STL [R1+0x19ac], R18 ;  /* 0x0019ac1201007387 */ /* 0x000fe20000100800 */
[----:B------:R-:W-:-:S03]  /*2d440*/  LEA.HI.X.SX32 R21, R79, R2, 0x2, P6 ;  /* 0x000000024f157211 */ /* 0x000fc600030f16ff */
[----:B------:R-:W-:Y:S04]  /*2d450*/  STL [R1+0x19a8], R19 ;  /* 0x0019a81301007387 */ /* 0x000fe80000100800 */
[----:B------:R-:W4:Y:S04]  /*2d460*/  LDL.LU R79, [R1+0xa78] ;  /* 0x000a7800014f7983 */ /* 0x000f280000300800 */
[----:B------:R-:W-:Y:S01]  /*2d470*/  STL [R1+0x19b4], R20 ;  /* 0x0019b41401007387 */ /* 0x000fe20000100800 */
[----:B------:R-:W-:-:S03]  /*2d480*/  LEA R22, P5, R82, R4, 0x2 ;  /* 0x0000000452167211 */ /* 0x000fc600078a10ff */
[----:B------:R-:W-:Y:S01]  /*2d490*/  STL [R1+0x19b0], R21 ;  /* 0x0019b01501007387 */ /* 0x000fe20000100800 */
[----:B------:R-:W-:-:S03]  /*2d4a0*/  LEA.HI.X.SX32 R23, R82, R2, 0x2, P5 ;  /* 0x0000000252177211 */ /* 0x000fc600028f16ff */
[----:B------:R-:W4:Y:S04]  /*2d4b0*/  LDL.LU R82, [R1+0xa84] ;  /* 0x000a840001527983 */ /* 0x000f280000300800 */
[----:B------:R-:W-:Y:S04]  /*2d4c0*/  STL [R1+0x19bc], R22 ;  /* 0x0019bc1601007387 */ /* 0x000fe80000100800 */
[----:B------:R-:W-:Y:S04]  /*2d4d0*/  STL [R1+0x19b8], R23 ;  /* 0x0019b81701007387 */ /* 0x000fe80000100800 */
[----:B------:R-:W4:Y:S04]  /*2d4e0*/  LDL.LU R84, [R1+0xa8c] ;  /* 0x000a8c0001547983 */ /* 0x000f280000300800 */
[----:B------:R-:W-:Y:S04]  /*2d4f0*/  STL [R1+0x8ac], R0 ;  /* 0x0008ac0001007387 */ /* 0x000fe80000100800 */
[----:B------:R-:W4:Y:S01]  /*2d500*/  LDL.LU R166, [R1+0xaa0] ;  /* 0x000aa00001a67983 */ /* 0x000f220000300800 */
[----:B------:R-:W-:-:S04]  /*2d510*/  LEA R24, P6, R86, R4, 0x2 ;  /* 0x0000000456187211 */ /* 0x000fc800078c10ff */
[----:B------:R-:W-:Y:S01]  /*2d520*/  LEA.HI.X.SX32 R25, R86, R2, 0x2, P6 ;  /* 0x0000000256197211 */ /* 0x000fe200030f16ff */
[----:B------:R-:W-:Y:S04]  /*2d530*/  STL [R1+0x19c4], R24 ;  /* 0x0019c41801007387 */ /* 0x000fe80000100800 */
[----:B------:R-:W-:Y:S04]  /*2d540*/  STL [R1+0x19c0], R25 ;  /* 0x0019c01901007387 */ /* 0x000fe80000100800 */
[----:B------:R-:W4:Y:S01]  /*2d550*/  LDL.LU R136, [R1+0xaa8] ;  /* 0x000aa80001887983 */ /* 0x000f220000300800 */
[----:B------:R-:W-:-:S04]  /*2d560*/  LEA R26, P5, R85, R4, 0x2 ;  /* 0x00000004551a7211 */ /* 0x000fc800078a10ff */
[----:B------:R-:W-:Y:S01]  /*2d570*/  LEA.HI.X.SX32 R27, R85, R2, 0x2, P5 ;  /* 0x00000002551b7211 */ /* 0x000fe200028f16ff */
[----:B------:R-:W-:Y:S04]  /*2d580*/  STL [R1+0x19cc], R26 ;  /* 0x0019cc1a01007387 */ /* 0x000fe80000100800 */
[----:B------:R-:W-:Y:S04]  /*2d590*/  STL [R1+0x19c8], R27 ;  /* 0x0019c81b01007387 */ /* 0x000fe80000100800 */
[----:B------:R-:W4:Y:S01]  /*2d5a0*/  LDL.LU R85, [R1+0xab0] ;  /* 0x000ab00001557983 */ /* 0x000f220000300800 */
[----:B--2---:R-:W-:-:S04]  /*2d5b0*/  LEA R28, P6, R83, R4, 0x2 ;  /* 0x00000004531c7211 */ /* 0x004fc800078c10ff */
[----:B------:R-:W-:Y:S01]  /*2d5c0*/  LEA.HI.X.SX32 R29, R83, R2, 0x2, P6 ;  /* 0x00000002531d7211 */ /* 0x000fe200030f16ff */
[----:B------:R-:W-:Y:S04]  /*2d5d0*/  STL [R1+0x19d4], R28 ;  /* 0x0019d41c01007387 */ /* 0x000fe80000100800 */
[----:B------:R-:W-:Y:S04]  /*2d5e0*/  STL [R1+0x19d0], R29 ;  /* 0x0019d01d01007387 */ /* 0x000fe80000100800 */
[----:B------:R-:W2:Y:S01]  /*2d5f0*/  LDL.LU R83, [R1+0xac0] ;  /* 0x000ac00001537983 */ /* 0x000ea20000300800 */
[----:B---3--:R-:W-:-:S04]  /*2d600*/  LEA R30, P5, R81, R4, 0x2 ;  /* 0x00000004511e7211 */ /* 0x008fc800078a10ff */
[----:B------:R-:W-:Y:S01]  /*2d610*/  LEA.HI.X.SX32 R31, R81, R2, 0x2, P5 ;  /* 0x00000002511f7211 */ /* 0x000fe200028f16ff */
[----:B------:R-:W-:Y:S04]  /*2d620*/  STL [R1+0x19dc], R30 ;  /* 0x0019dc1e01007387 */ /* 0x000fe80000100800 */
[----:B------:R-:W-:Y:S04]  /*2d630*/  STL [R1+0x19d8], R31 ;  /* 0x0019d81f01007387 */ /* 0x000fe80000100800 */
[----:B------:R-:W3:Y:S01]  /*2d640*/  LDL.LU R81, [R1+0xacc] ;  /* 0x000acc0001517983 */ /* 0x000ee20000300800 */
[----:B----4-:R-:W-:-:S04]  /*2d650*/  LEA R32, P6, R80, R4, 0x2 ;  /* 0x0000000450207211 */ /* 0x010fc800078c10ff */
[----:B------:R-:W-:-:S05]  /*2d660*/  LEA.HI.X.SX32 R33, R80, R2, 0x2, P6 ;  /* 0x0000000250217211 */ /* 0x000fca00030f16ff */
[----:B------:R4:W-:Y:S01]  /*2d670*/  STL.64 [R1+0x19e0], R32 ;  /* 0x0019e02001007387 */ /* 0x0009e20000100a00 */
[----:B------:R-:W-:-:S04]  /*2d680*/  LEA R34, P5, R79, R4, 0x2 ;  /* 0x000000044f227211 */ /* 0x000fc800078a10ff */
[----:B------:R-:W-:Y:S02]  /*2d690*/  LEA.HI.X.SX32 R35, R79, R2, 0x2, P5 ;  /* 0x000000024f237211 */ /* 0x000fe400028f16ff */
[----:B------:R-:W4:Y:S04]  /*2d6a0*/  LDL.LU R79, [R1+0xad8] ;  /* 0x000ad800014f7983 */ /* 0x000f280000300800 */
[----:B------:R-:W4:Y:S01]  /*2d6b0*/  LDL.LU R80, [R1+0xadc] ;  /* 0x000adc0001507983 */ /* 0x000f220000300800 */
[----:B------:R-:W-:-:S03]  /*2d6c0*/  LEA R36, P6, R82, R4, 0x2 ;  /* 0x0000000452247211 */ /* 0x000fc600078c10ff */
[----:B------:R1:W-:Y:S01]  /*2d6d0*/  STL.64 [R1+0x19e8], R34 ;  /* 0x0019e82201007387 */ /* 0x0003e20000100a00 */
[----:B------:R-:W-:-:S03]  /*2d6e0*/  LEA.HI.X.SX32 R37, R82, R2, 0x2, P6 ;  /* 0x0000000252257211 */ /* 0x000fc600030f16ff */
[----:B------:R-:W4:Y:S01]  /*2d6f0*/  LDL.LU R82, [R1+0xad4] ;  /* 0x000ad40001527983 */ /* 0x000f220000300800 */
[----:B------:R-:W-:-:S03]  /*2d700*/  LEA R38, P5, R84, R4, 0x2 ;  /* 0x0000000454267211 */ /* 0x000fc600078a10ff */
[----:B------:R1:W-:Y:S01]  /*2d710*/  STL.64 [R1+0x19f0], R36 ;  /* 0x0019f02401007387 */ /* 0x0003e20000100a00 */
[----:B------:R-:W-:-:S03]  /*2d720*/  LEA.HI.X.SX32 R39, R84, R2, 0x2, P5 ;  /* 0x0000000254277211 */ /* 0x000fc600028f16ff */
[----:B------:R-:W4:Y:S01]  /*2d730*/  LDL.LU R84, [R1+0xad0] ;  /* 0x000ad00001547983 */ /* 0x000f220000300800 */
[----:B------:R-:W-:-:S03]  /*2d740*/  LEA R40, P6, R166, R4, 0x2 ;  /* 0x00000004a6287211 */ /* 0x000fc600078c10ff */
[----:B------:R-:W4:Y:S01]  /*2d750*/  LDL.LU R86, [R1+0xac8] ;  /* 0x000ac80001567983 */ /* 0x000f220000300800 */
[----:B------:R-:W-:-:S03]  /*2d760*/  LEA.HI.X.SX32 R41, R166, R2, 0x2, P6 ;  /* 0x00000002a6297211 */ /* 0x000fc600030f16ff */
[----:B------:R-:W-:Y:S04]  /*2d770*/  STL.64 [R1+0x19f8], R38 ;  /* 0x0019f82601007387 */ /* 0x000fe80000100a00 */
[----:B------:R-:W4:Y:S04]  /*2d780*/  LDL.LU R168, [R1+0xac4] ;  /* 0x000ac40001a87983 */ /* 0x000f280000300800 */
[----:B------:R1:W-:Y:S04]  /*2d790*/  STL.64 [R1+0x1a00], R40 ;  /* 0x001a002801007387 */ /* 0x0003e80000100a00 */
[----:B------:R-:W4:Y:S04]  /*2d7a0*/  LDL.LU R167, [R1+0xabc] ;  /* 0x000abc0001a77983 */ /* 0x000f280000300800 */
[----:B------:R-:W4:Y:S01]  /*2d7b0*/  LDL.LU R166, [R1+0xab8] ;  /* 0x000ab80001a67983 */ /* 0x000f220000300800 */
[----:B------:R-:W-:-:S04]  /*2d7c0*/  LEA R42, P5, R136, R4, 0x2 ;  /* 0x00000004882a7211 */ /* 0x000fc800078a10ff */
[----:B------:R-:W-:-:S05]  /*2d7d0*/  LEA.HI.X.SX32 R43, R136, R2, 0x2, P5 ;  /* 0x00000002882b7211 */ /* 0x000fca00028f16ff */
[----:B------:R-:W-:Y:S04]  /*2d7e0*/  STL.64 [R1+0x1a08], R42 ;  /* 0x001a082a01007387 */ /* 0x000fe80000100a00 */
[----:B------:R-:W4:Y:S01]  /*2d7f0*/  LDL.LU R136, [R1+0xaac] ;  /* 0x000aac0001887983 */ /* 0x000f220000300800 */
[----:B------:R-:W-:-:S04]  /*2d800*/  LEA R44, P6, R85, R4, 0x2 ;  /* 0x00000004552c7211 */ /* 0x000fc800078c10ff */
[----:B------:R-:W-:Y:S02]  /*2d810*/  LEA.HI.X.SX32 R45, R85, R2, 0x2, P6 ;  /* 0x00000002552d7211 */ /* 0x000fe400030f16ff */
[----:B------:R-:W4:Y:S01]  /*2d820*/  LDL.LU R85, [R1+0xaa4] ;  /* 0x000aa40001557983 */ /* 0x000f220000300800 */
[----:B--2---:R-:W-:-:S04]  /*2d830*/  LEA R46, P5, R83, R4, 0x2 ;  /* 0x00000004532e7211 */ /* 0x004fc800078a10ff */
[----:B------:R-:W-:Y:S02]  /*2d840*/  LEA.HI.X.SX32 R47, R83, R2, 0x2, P5 ;  /* 0x00000002532f7211 */ /* 0x000fe400028f16ff */
[----:B------:R-:W2:Y:S01]  /*2d850*/  LDL.LU R83, [R1+0xa9c] ;  /* 0x000a9c0001537983 */ /* 0x000ea20000300800 */
[----:B---3--:R-:W-:-:S04]  /*2d860*/  LEA R48, P6, R81, R4, 0x2 ;  /* 0x0000000451307211 */ /* 0x008fc800078c10ff */
[----:B------:R-:W-:Y:S02]  /*2d870*/  LEA.HI.X.SX32 R49, R81, R2, 0x2, P6 ;  /* 0x0000000251317211 */ /* 0x000fe400030f16ff */
[----:B------:R-:W3:Y:S01]  /*2d880*/  LDL.LU R81, [R1+0xa98] ;  /* 0x000a980001517983 */ /* 0x000ee20000300800 */
[CC--:B----4-:R-:W-:Y:S02]  /*2d890*/  LEA R50, P5, R79.reuse, R4.reuse, 0x2 ;  /* 0x000000044f327211 */ /* 0x0d0fe400078a10ff */
[C---:B------:R-:W-:Y:S02]  /*2d8a0*/  LEA R52, P6, R80.reuse, R4, 0x2 ;  /* 0x0000000450347211 */ /* 0x040fe400078c10ff */
[-C--:B------:R-:W-:Y:S02]  /*2d8b0*/  LEA.HI.X.SX32 R51, R79, R2.reuse, 0x2, P5 ;  /* 0x000000024f337211 */ /* 0x080fe400028f16ff */
[----:B------:R-:W4:Y:S01]  /*2d8c0*/  LDL.LU R79, [R1+0xa94] ;  /* 0x000a9400014f7983 */ /* 0x000f220000300800 */
[----:B------:R-:W-:-:S03]  /*2d8d0*/  LEA.HI.X.SX32 R53, R80, R2, 0x2, P6 ;  /* 0x0000000250357211 */ /* 0x000fc600030f16ff */
[----:B------:R-:W4:Y:S01]  /*2d8e0*/  LDL.LU R80, [R1+0xa88] ;  /* 0x000a880001507983 */ /* 0x000f220000300800 */
[----:B------:R-:W-:-:S04]  /*2d8f0*/  LEA R54, P5, R82, R4, 0x2 ;  /* 0x0000000452367211 */ /* 0x000fc800078a10ff */
[----:B------:R-:W-:Y:S02]  /*2d900*/  LEA.HI.X.SX32 R55, R82, R2, 0x2, P5 ;  /* 0x0000000252377211 */ /* 0x000fe400028f16ff */
[----:B------:R-:W4:Y:S01]  /*2d910*/  LDL.LU R82, [R1+0xa80] ;  /* 0x000a800001527983 */ /* 0x000f220000300800 */
[-C--:B------:R-:W-:Y:S02]  /*2d920*/  LEA R56, P6, R84, R4.reuse, 0x2 ;  /* 0x0000000454387211 */ /* 0x080fe400078c10ff */
[----:B------:R-:W-:Y:S02]  /*2d930*/  LEA R58, P5, R86, R4, 0x2 ;  /* 0x00000004563a7211 */ /* 0x000fe400078a10ff */
[-C--:B------:R-:W-:Y:S02]  /*2d940*/  LEA.HI.X.SX32 R57, R84, R2.reuse, 0x2, P6 ;  /* 0x0000000254397211 */ /* 0x080fe400030f16ff */
[----:B------:R-:W4:Y:S01]  /*2d950*/  LDL.LU R84, [R1+0xa7c] ;  /* 0x000a7c0001547983 */ /* 0x000f220000300800 */
[----:B------:R-:W-:-:S03]  /*2d960*/  LEA.HI.X.SX32 R59, R86, R2, 0x2, P5 ;  /* 0x00000002563b7211 */ /* 0x000fc600028f16ff */
[----:B------:R-:W4:Y:S01]  /*2d970*/  LDL.LU R86, [R1+0xa74] ;  /* 0x000a740001567983 */ /* 0x000f220000300800 */
[----:B------:R-:W-:-:S03]  /*2d980*/  LEA R60, P6, R168, R4, 0x2 ;  /* 0x00000004a83c7211 */ /* 0x000fc600078c10ff */
[----:B------:R-:W4:Y:S01]  /*2d990*/  LDL.LU R169, [R1+0xa64] ;  /* 0x000a640001a97983 */ /* 0x000f220000300800 */
[----:B------:R-:W-:Y:S02]  /*2d9a0*/  LEA.HI.X.SX32 R61, R168, R2, 0x2, P6 ;  /* 0x00000002a83d7211 */ /* 0x000fe400030f16ff */
[CC--:B------:R-:W-:Y:S02]  /*2d9b0*/  LEA R62, P5, R167.reuse, R4.reuse, 0x2 ;  /* 0x00000004a73e7211 */ /* 0x0c0fe400078a10ff */
[C---:B------:R-:W-:Y:S02]  /*2d9c0*/  LEA R64, P6, R166.reuse, R4, 0x2 ;  /* 0x00000004a6407211 */ /* 0x040fe400078c10ff */
[-C--:B------:R-:W-:Y:S02]  /*2d9d0*/  LEA.HI.X.SX32 R63, R167, R2.reuse, 0x2, P5 ;  /* 0x00000002a73f7211 */ /* 0x080fe400028f16ff */
[----:B------:R-:W4:Y:S01]  /*2d9e0*/  LDL.LU R167, [R1+0xa5c] ;  /* 0x000a5c0001a77983 */ /* 0x000f220000300800 */
[----:B------:R-:W-:-:S03]  /*2d9f0*/  LEA.HI.X.SX32 R65, R166, R2, 0x2, P6 ;  /* 0x00000002a6417211 */ /* 0x000fc600030f16ff */
[----:B------:R-:W4:Y:S04]  /*2da00*/  LDL.LU R166, [R1+0xa50] ;  /* 0x000a500001a67983 */ /* 0x000f280000300800 */
[----:B------:R-:W4:Y:S04]  /*2da10*/  LDL.LU R174, [R1+0xa4c] ;  /* 0x000a4c0001ae7983 */ /* 0x000f280000300800 */
[----:B------:R-:W4:Y:S04]  /*2da20*/  LDL.LU R168, [R1+0xa44] ;  /* 0x000a440001a87983 */ /* 0x000f280000300800 */
[----:B------:R-:W4:Y:S04]  /*2da30*/  LDL.LU R170, [R1+0xa40] ;  /* 0x000a400001aa7983 */ /* 0x000f280000300800 */
[----:B------:R-:W4:Y:S04]  /*2da40*/  LDL.LU R172, [R1+0xa38] ;  /* 0x000a380001ac7983 */ /* 0x000f280000300800 */
[----:B------:R-:W4:Y:S01]  /*2da50*/  LDL.LU R175, [R1+0xa34] ;  /* 0x000a340001af7983 */ /* 0x000f220000300800 */
[----:B------:R-:W-:-:S03]  /*2da60*/  LEA R66, P5, R136, R4, 0x2 ;  /* 0x0000000488427211 */ /* 0x000fc600078a10ff */
[----:B------:R-:W4:Y:S01]  /*2da70*/  LDL.LU R173, [R1+0xa28] ;  /* 0x000a280001ad7983 */ /* 0x000f220000300800 */
[----:B------:R-:W-:-:S03]  /*2da80*/  LEA.HI.X.SX32 R67, R136, R2, 0x2, P5 ;  /* 0x0000000288437211 */ /* 0x000fc600028f16ff */
[----:B------:R-:W4:Y:S04]  /*2da90*/  LDL.LU R136, [R1+0xa20] ;  /* 0x000a200001887983 */ /* 0x000f280000300800 */
[----:B------:R-:W4:Y:S01]  /*2daa0*/  LDL.LU R171, [R1+0xa18] ;  /* 0x000a180001ab7983 */ /* 0x000f220000300800 */
[----:B------:R-:W-:-:S04]  /*2dab0*/  LEA R68, P6, R85, R4, 0x2 ;  /* 0x0000000455447211 */ /* 0x000fc800078c10ff */
[----:B------:R-:W-:Y:S02]  /*2dac0*/  LEA.HI.X.SX32 R69, R85, R2, 0x2, P6 ;  /* 0x0000000255457211 */ /* 0x000fe400030f16ff */
[----:B--2---:R-:W-:-:S04]  /*2dad0*/  LEA R70, P5, R83, R4, 0x2 ;  /* 0x0000000453467211 */ /* 0x004fc800078a10ff */
[----:B------:R-:W-:Y:S02]  /*2dae0*/  LEA.HI.X.SX32 R71, R83, R2, 0x2, P5 ;  /* 0x0000000253477211 */ /* 0x000fe400028f16ff */
[----:B---3--:R-:W-:-:S04]  /*2daf0*/  LEA R72, P6, R81, R4, 0x2 ;  /* 0x0000000451487211 */ /* 0x008fc800078c10ff */
[----:B------:R-:W-:Y:S02]  /*2db00*/  LEA.HI.X.SX32 R73, R81, R2, 0x2, P6 ;  /* 0x0000000251497211 */ /* 0x000fe400030f16ff */
[CC--:B----4-:R-:W-:Y:S02]  /*2db10*/  LEA R74, P5, R79.reuse, R4.reuse, 0x2 ;  /* 0x000000044f4a7211 */ /* 0x0d0fe400078a10ff */
[C---:B------:R-:W-:Y:S02]  /*2db20*/  LEA R76, P6, R80.reuse, R4, 0x2 ;  /* 0x00000004504c7211 */ /* 0x040fe400078c10ff */
[-C--:B------:R-:W-:Y:S02]  /*2db30*/  LEA.HI.X.SX32 R75, R79, R2.reuse, 0x2, P5 ;  /* 0x000000024f4b7211 */ /* 0x080fe400028f16ff */
[----:B------:R-:W-:Y:S02]  /*2db40*/  LEA.HI.X.SX32 R77, R80, R2, 0x2, P6 ;  /* 0x00000002504d7211 */ /* 0x000fe400030f16ff */
[----:B------:R-:W-:-:S04]  /*2db50*/  LEA R78, P5, R82, R4, 0x2 ;  /* 0x00000004524e7211 */ /* 0x000fc800078a10ff */
[----:B------:R-:W-:Y:S02]  /*2db60*/  LEA.HI.X.SX32 R79, R82, R2, 0x2, P5 ;  /* 0x00000002524f7211 */ /* 0x000fe400028f16ff */
[-C--:B------:R-:W-:Y:S02]  /*2db70*/  LEA R80, P6, R84, R4.reuse, 0x2 ;  /* 0x0000000454507211 */ /* 0x080fe400078c10ff */
[----:B------:R-:W-:Y:S02]  /*2db80*/  LEA R82, P5, R86, R4, 0x2 ;  /* 0x0000000456527211 */ /* 0x000fe400078a10ff */
[----:B------:R-:W-:Y:S02]  /*2db90*/  LEA.HI.X.SX32 R81, R84, R2, 0x2, P6 ;  /* 0x0000000254517211 */ /* 0x000fe400030f16ff */
[----:B------:R-:W-:Y:S02]  /*2dba0*/  LEA R84, P6, R88, R4, 0x2 ;  /* 0x0000000458547211 */ /* 0x000fe400078c10ff */
[----:B------:R-:W-:-:S02]  /*2dbb0*/  LEA.HI.X.SX32 R83, R86, R2, 0x2, P5 ;  /* 0x0000000256537211 */ /* 0x000fc400028f16ff */
[----:B------:R-:W-:Y:S02]  /*2dbc0*/  LEA R86, P5, R87, R4, 0x2 ;  /* 0x0000000457567211 */ /* 0x000fe400078a10ff */
[----:B------:R-:W-:Y:S02]  /*2dbd0*/  LEA.HI.X.SX32 R85, R88, R2, 0x2, P6 ;  /* 0x0000000258557211 */ /* 0x000fe400030f16ff */
[----:B------:R-:W-:Y:S02]  /*2dbe0*/  LEA R88, P6, R89, R4, 0x2 ;  /* 0x0000000459587211 */ /* 0x000fe400078c10ff */
[----:B------:R-:W-:Y:S02]  /*2dbf0*/  LEA.HI.X.SX32 R87, R87, R2, 0x2, P5 ;  /* 0x0000000257577211 */ /* 0x000fe400028f16ff */
[----:B------:R-:W-:Y:S02]  /*2dc00*/  LEA R90, P5, R169, R4, 0x2 ;  /* 0x00000004a95a7211 */ /* 0x000fe400078a10ff */
[----:B------:R-:W-:-:S02]  /*2dc10*/  LEA.HI.X.SX32 R89, R89, R2, 0x2, P6 ;  /* 0x0000000259597211 */ /* 0x000fc400030f16ff */
[----:B------:R-:W-:Y:S02]  /*2dc20*/  LEA R92, P6, R167, R4, 0x2 ;  /* 0x00000004a75c7211 */ /* 0x000fe400078c10ff */
[----:B------:R-:W-:Y:S02]  /*2dc30*/  LEA.HI.X.SX32 R91, R169, R2, 0x2, P5 ;  /* 0x00000002a95b7211 */ /* 0x000fe400028f16ff */
[----:B------:R-:W2:Y:S01]  /*2dc40*/  LDL.LU R169, [R1+0xa14] ;  /* 0x000a140001a97983 */ /* 0x000ea20000300800 */
[----:B------:R-:W-:Y:S02]  /*2dc50*/  LEA R94, P5, R166, R4, 0x2 ;  /* 0x00000004a65e7211 */ /* 0x000fe400078a10ff */
[----:B------:R-:W-:Y:S02]  /*2dc60*/  LEA.HI.X.SX32 R93, R167, R2, 0x2, P6 ;  /* 0x00000002a75d7211 */ /* 0x000fe400030f16ff */
[----:B------:R-:W3:Y:S01]  /*2dc70*/  LDL.LU R167, [R1+0xa0c] ;  /* 0x000a0c0001a77983 */ /* 0x000ee20000300800 */
[----:B------:R-:W-:-:S02]  /*2dc80*/  LEA R96, P6, R174, R4, 0x2 ;  /* 0x00000004ae607211 */ /* 0x000fc400078c10ff */
[----:B------:R-:W-:Y:S02]  /*2dc90*/  LEA.HI.X.SX32 R95, R166, R2, 0x2, P5 ;  /* 0x00000002a65f7211 */ /* 0x000fe400028f16ff */
[----:B------:R-:W4:Y:S01]  /*2dca0*/  LDL.LU R166, [R1+0xa04] ;  /* 0x000a040001a67983 */ /* 0x000f220000300800 */
[----:B------:R-:W-:Y:S02]  /*2dcb0*/  LEA R98, P5, R168, R4, 0x2 ;  /* 0x00000004a8627211 */ /* 0x000fe400078a10ff */
[----:B------:R-:W-:Y:S02]  /*2dcc0*/  LEA.HI.X.SX32 R97, R174, R2, 0x2, P6 ;  /* 0x00000002ae617211 */ /* 0x000fe400030f16ff */
[----:B------:R-:W4:Y:S01]  /*2dcd0*/  LDL.LU R174, [R1+0x9f8] ;  /* 0x0009f80001ae7983 */ /* 0x000f220000300800 */
[----:B------:R-:W-:Y:S02]  /*2dce0*/  LEA R100, P6, R170, R4, 0x2 ;  /* 0x00000004aa647211 */ /* 0x000fe400078c10ff */
[----:B------:R-:W-:-:S02]  /*2dcf0*/  LEA.HI.X.SX32 R99, R168, R2, 0x2, P5 ;  /* 0x00000002a8637211 */ /* 0x000fc400028f16ff */
[----:B------:R-:W4:Y:S01]  /*2dd00*/  LDL.LU R168, [R1+0x9f4] ;  /* 0x0009f40001a87983 */ /* 0x000f220000300800 */
[----:B------:R-:W-:Y:S02]  /*2dd10*/  LEA R102, P5, R172, R4, 0x2 ;  /* 0x00000004ac667211 */ /* 0x000fe400078a10ff */
[-C--:B------:R-:W-:Y:S02]  /*2dd20*/  LEA.HI.X.SX32 R101, R170, R2.reuse, 0x2, P6 ;  /* 0x00000002aa657211 */ /* 0x080fe400030f16ff */
[----:B------:R-:W4:Y:S01]  /*2dd30*/  LDL.LU R170, [R1+0x9f0] ;  /* 0x0009f00001aa7983 */ /* 0x000f220000300800 */
[----:B------:R-:W-:Y:S02]  /*2dd40*/  LEA.HI.X.SX32 R103, R172, R2, 0x2, P5 ;  /* 0x00000002ac677211 */ /* 0x000fe400028f16ff */
[C---:B------:R-:W-:Y:S01]  /*2dd50*/  LEA R104, P6, R175.reuse, R4, 0x2 ;  /* 0x00000004af687211 */ /* 0x040fe200078c10ff */
[----:B------:R-:W4:Y:S03]  /*2dd60*/  LDL.LU R172, [R1+0x9ec] ;  /* 0x0009ec0001ac7983 */ /* 0x000f260000300800 */
[----:B------:R-:W-:-:S02]  /*2dd70*/  LEA.HI.X.SX32 R105, R175, R2, 0x2, P6 ;  /* 0x00000002af697211 */ /* 0x000fc400030f16ff */
[----:B------:R-:W4:Y:S01]  /*2dd80*/  LDL.LU R175, [R1+0x8e0] ;  /* 0x0008e00001af7983 */ /* 0x000f220000300800 */
[CC--:B------:R-:W-:Y:S02]  /*2dd90*/  LEA R106, P5, R173.reuse, R4.reuse, 0x2 ;  /* 0x00000004ad6a7211 */ /* 0x0c0fe400078a10ff */
[C---:B------:R-:W-:Y:S02]  /*2dda0*/  LEA R110, P6, R136.reuse, R4, 0x2 ;  /* 0x00000004886e7211 */ /* 0x040fe400078c10ff */
[----:B------:R-:W-:Y:S02]  /*2ddb0*/  LEA.HI.X.SX32 R107, R173, R2, 0x2, P5 ;  /* 0x00000002ad6b7211 */ /* 0x000fe400028f16ff */
[----:B------:R-:W4:Y:S01]  /*2ddc0*/  LDL.LU R173, [R1+0x9e8] ;  /* 0x0009e80001ad7983 */ /* 0x000f220000300800 */
[----:B------:R-:W-:Y:S02]  /*2ddd0*/  LEA R112, P5, R171, R4, 0x2 ;  /* 0x00000004ab707211 */ /* 0x000fe400078a10ff */
[----:B------:R-:W-:-:S02]  /*2dde0*/  LEA.HI.X.SX32 R111, R136, R2, 0x2, P6 ;  /* 0x00000002886f7211 */ /* 0x000fc400030f16ff */
[----:B------:R-:W4:Y:S01]  /*2ddf0*/  LDL.LU R136, [R1+0x9d4] ;  /* 0x0009d40001887983 */ /* 0x000f220000300800 */
[----:B------:R-:W-:-:S03]  /*2de00*/  LEA.HI.X.SX32 R113, R171, R2, 0x2, P5 ;  /* 0x00000002ab717211 */ /* 0x000fc600028f16ff */
[----:B------:R-:W4:Y:S01]  /*2de10*/  LDL.LU R171, [R1+0x9d0] ;  /* 0x0009d00001ab7983 */ /* 0x000f220000300800 */
[-C--:B--2---:R-:W-:Y:S02]  /*2de20*/  LEA R114, P6, R169, R4.reuse, 0x2 ;  /* 0x00000004a9727211 */ /* 0x084fe400078c10ff */
[----:B---3--:R-:W-:Y:S02]  /*2de30*/  LEA R116, P5, R167, R4, 0x2 ;  /* 0x00000004a7747211 */ /* 0x008fe400078a10ff */
[----:B------:R-:W-:Y:S02]  /*2de40*/  LEA.HI.X.SX32 R115, R169, R2, 0x2, P6 ;  /* 0x00000002a9737211 */ /* 0x000fe400030f16ff */
[----:B------:R-:W2:Y:S01]  /*2de50*/  LDL.LU R169, [R1+0x8e4] ;  /* 0x0008e40001a97983 */ /* 0x000ea20000300800 */
[----:B----4-:R-:W-:Y:S02]  /*2de60*/  LEA R118, P6, R166, R4, 0x2 ;  /* 0x00000004a6767211 */ /* 0x010fe400078c10ff */
[----:B------:R-:W-:-:S02]  /*2de70*/  LEA.HI.X.SX32 R117, R167, R2, 0x2, P5 ;  /* 0x00000002a7757211 */ /* 0x000fc400028f16ff */
[----:B------:R-:W3:Y:S01]  /*2de80*/  LDL.LU R167, [R1+0x9cc] ;  /* 0x0009cc0001a77983 */ /* 0x000ee20000300800 */
[----:B------:R-:W-:Y:S02]  /*2de90*/  LEA R120, P5, R174, R4, 0x2 ;  /* 0x00000004ae787211 */ /* 0x000fe400078a10ff */
[----:B------:R-:W-:Y:S02]  /*2dea0*/  LEA.HI.X.SX32 R119, R166, R2, 0x2, P6 ;  /* 0x00000002a6777211 */ /* 0x000fe400030f16ff */
[----:B------:R-:W4:Y:S01]  /*2deb0*/  LDL.LU R166, [R1+0x9c8] ;  /* 0x0009c80001a67983 */ /* 0x000f220000300800 */
[----:B------:R-:W-:Y:S02]  /*2dec0*/  LEA R122, P6, R168, R4, 0x2 ;  /* 0x00000004a87a7211 */ /* 0x000fe400078c10ff */
[----:B------:R-:W-:Y:S02]  /*2ded0*/  LEA.HI.X.SX32 R121, R174, R2, 0x2, P5 ;  /* 0x00000002ae797211 */ /* 0x000fe400028f16ff */
[----:B------:R-:W4:Y:S01]  /*2dee0*/  LDL.LU R174, [R1+0x97c] ;  /* 0x00097c0001ae7983 */ /* 0x000f220000300800 */
[----:B------:R-:W-:-:S02]  /*2def0*/  LEA R124, P5, R170, R4, 0x2 ;  /* 0x00000004aa7c7211 */ /* 0x000fc400078a10ff */
[----:B------:R-:W-:Y:S02]  /*2df00*/  LEA.HI.X.SX32 R123, R168, R2, 0x2, P6 ;  /* 0x00000002a87b7211 */ /* 0x000fe400030f16ff */
[----:B------:R-:W4:Y:S01]  /*2df10*/  LDL.LU R168, [R1+0x8e8] ;  /* 0x0008e80001a87983 */ /* 0x000f220000300800 */
[----:B------:R-:W-:Y:S02]  /*2df20*/  LEA R126, P6, R172, R4, 0x2 ;  /* 0x00000004ac7e7211 */ /* 0x000fe400078c10ff */
[-C--:B------:R-:W-:Y:S02]  /*2df30*/  LEA.HI.X.SX32 R125, R170, R2.reuse, 0x2, P5 ;  /* 0x00000002aa7d7211 */ /* 0x080fe400028f16ff */
[----:B------:R-:W4:Y:S01]  /*2df40*/  LDL.LU R170, [R1+0x964] ;  /* 0x0009640001aa7983 */ /* 0x000f220000300800 */
[----:B------:R-:W-:Y:S02]  /*2df50*/  LEA.HI.X.SX32 R127, R172, R2, 0x2, P6 ;  /* 0x00000002ac7f7211 */ /* 0x000fe400030f16ff */
[C---:B------:R-:W-:Y:S01]  /*2df60*/  LEA R128, P5, R175.reuse, R4, 0x2 ;  /* 0x00000004af807211 */ /* 0x040fe200078a10ff */
[----:B------:R-:W4:Y:S03]  /*2df70*/  LDL.LU R172, [R1+0x960] ;  /* 0x0009600001ac7983 */ /* 0x000f260000300800 */
[----:B------:R-:W-:Y:S01]  /*2df80*/  LEA.HI.X.SX32 R129, R175, R2, 0x2, P5 ;  /* 0x00000002af817211 */ /* 0x000fe200028f16ff */
[----:B------:R-:W4:Y:S04]  /*2df90*/  LDL.LU R176, [R1+0x95c] ;  /* 0x00095c0001b07983 */ /* 0x000f280000300800 */
[----:B------:R-:W4:Y:S01]  /*2dfa0*/  LDL.LU R175, [R1+0x8ec] ;  /* 0x0008ec0001af7983 */ /* 0x000f220000300800 */
[----:B------:R-:W-:-:S02]  /*2dfb0*/  LEA R130, P6, R173, R4, 0x2 ;  /* 0x00000004ad827211 */ /* 0x000fc400078c10ff */
[C---:B------:R-:W-:Y:S02]  /*2dfc0*/  LEA R132, P5, R136.reuse, R4, 0x2 ;  /* 0x0000000488847211 */ /* 0x040fe400078a10ff */
[----:B------:R-:W-:Y:S02]  /*2dfd0*/  LEA.HI.X.SX32 R131, R173, R2, 0x2, P6 ;  /* 0x00000002ad837211 */ /* 0x000fe400030f16ff */
[C---:B------:R-:W-:Y:S01]  /*2dfe0*/  LEA R134, P6, R171.reuse, R4, 0x2 ;  /* 0x00000004ab867211 */ /* 0x040fe200078c10ff */
[----:B------:R-:W4:Y:S01]  /*2dff0*/  LDL.LU R173, [R1+0x958] ;  /* 0x0009580001ad7983 */ /* 0x000f220000300800 */
[-C--:B------:R-:W-:Y:S02]  /*2e000*/  LEA.HI.X.SX32 R133, R136, R2.reuse, 0x2, P5 ;  /* 0x0000000288857211 */ /* 0x080fe400028f16ff */
[----:B------:R-:W-:Y:S02]  /*2e010*/  LEA.HI.X.SX32 R135, R171, R2, 0x2, P6 ;  /* 0x00000002ab877211 */ /* 0x000fe400030f16ff */
[----:B------:R-:W4:Y:S01]  /*2e020*/  LDL.LU R171, [R1+0x94c] ;  /* 0x00094c0001ab7983 */ /* 0x000f220000300800 */
[----:B------:R-:W-:Y:S01]  /*2e030*/  IMAD R249, R147, UR58, RZ ;  /* 0x0000003a93f97c24 */ /* 0x000fe2000f8e02ff */
[----:B------:R-:W2:Y:S01]  /*2e040*/  LDCU UR58, c[0x0][0x3b0] ;  /* 0x00007600ff3a77ac */ /* 0x000ea20008000800 */
[----:B------:R-:W-:-:S02]  /*2e050*/  IMAD R246, R149, UR56, RZ ;  /* 0x0000003895f67c24 */ /* 0x000fc4000f8e02ff */
[----:B------:R-:W-:Y:S01]  /*2e060*/  IMAD R33, R152, UR53, RZ ;  /* 0x0000003598217c24 */ /* 0x000fe2000f8e02ff */
[----:B------:R-:W2:Y:S01]  /*2e070*/  LDCU UR56, c[0x0][0x3b0] ;  /* 0x00007600ff3877ac */ /* 0x000ea20008000800 */
[----:B-1----:R-:W-:Y:S02]  /*2e080*/  IMAD R35, R150, UR55, RZ ;  /* 0x0000003796237c24 */ /* 0x002fe4000f8e02ff */
[----:B------:R-:W-:Y:S01]  /*2e090*/  IMAD R36, R153, UR52, RZ ;  /* 0x0000003499247c24 */ /* 0x000fe2000f8e02ff */
[----:B------:R-:W1:Y:S01]  /*2e0a0*/  LDCU UR53, c[0x0][0x3b0] ;  /* 0x00007600ff3577ac */ /* 0x000e620008000800 */
[----:B------:R-:W-:Y:S02]  /*2e0b0*/  IMAD R40, R154, UR51, RZ ;  /* 0x000000339a287c24 */ /* 0x000fe4000f8e02ff */
[----:B------:R-:W-:Y:S01]  /*2e0c0*/  IMAD R0, R155, UR50, RZ ;  /* 0x000000329b007c24 */ /* 0x000fe2000f8e02ff */
[----:B------:R-:W1:Y:S01]  /*2e0d0*/  LDCU UR51, c[0x0][0x3b0] ;  /* 0x00007600ff3377ac */ /* 0x000e620008000800 */
[----:B------:R-:W-:-:S02]  /*2e0e0*/  IMAD R30, R158, UR47, RZ ;  /* 0x0000002f9e1e7c24 */ /* 0x000fc4000f8e02ff */
[----:B------:R-:W-:Y:S01]  /*2e0f0*/  IMAD R248, R157, UR48, RZ ;  /* 0x000000309df87c24 */ /* 0x000fe2000f8e02ff */
[----:B------:R-:W1:Y:S01]  /*2e100*/  LDCU UR50, c[0x0][0x3b0] ;  /* 0x00007600ff3277ac */ /* 0x000e620008000800 */
[----:B------:R-:W-:Y:S02]  /*2e110*/  IMAD R31, R159, UR46, RZ ;  /* 0x0000002e9f1f7c24 */ /* 0x000fe4000f8e02ff */
[----:B------:R-:W-:Y:S01]  /*2e120*/  IMAD R28, R162, UR43, RZ ;  /* 0x0000002ba21c7c24 */ /* 0x000fe2000f8e02ff */
[----:B------:R-:W1:Y:S01]  /*2e130*/  LDCU UR55, c[0x0][0x3b0] ;  /* 0x00007600ff3777ac */ /* 0x000e620008000800 */
[----:B------:R-:W-:Y:S02]  /*2e140*/  IMAD R34, R161, UR44, RZ ;  /* 0x0000002ca1227c24 */ /* 0x000fe4000f8e02ff */
[----:B------:R-:W-:Y:S01]  /*2e150*/  IMAD R29, R163, UR42, RZ ;  /* 0x0000002aa31d7c24 */ /* 0x000fe2000f8e02ff */
[----:B------:R-:W1:Y:S01]  /*2e160*/  LDCU UR42, c[0x0][0x3b0] ;  /* 0x00007600ff2a77ac */ /* 0x000e620008000800 */
[----:B------:R-:W-:Y:S01]  /*2e170*/  IMAD R32, R164, UR41, RZ ;  /* 0x00000029a4207c24 */ /* 0x000fe2000f8e02ff */
[----:B------:R-:W1:Y:S01]  /*2e180*/  LDCU UR41, c[0x0][0x3b0] ;  /* 0x00007600ff2977ac */ /* 0x000e620008000800 */
[----:B------:R-:W1:Y:S01]  /*2e190*/  LDCU UR52, c[0x0][0x3b0] ;  /* 0x00007600ff3477ac */ /* 0x000e620008000800 */
[----:B------:R-:W1:Y:S01]  /*2e1a0*/  LDCU UR48, c[0x0][0x3b0] ;  /* 0x00007600ff3077ac */ /* 0x000e620008000800 */
[----:B------:R-:W1:Y:S01]  /*2e1b0*/  LDCU UR47, c[0x0][0x3b0] ;  /* 0x00007600ff2f77ac */ /* 0x000e620008000800 */
[----:B------:R-:W1:Y:S01]  /*2e1c0*/  LDCU UR46, c[0x0][0x3b0] ;  /* 0x00007600ff2e77ac */ /* 0x000e620008000800 */
[----:B------:R-:W1:Y:S01]  /*2e1d0*/  LDCU UR44, c[0x0][0x3b0] ;  /* 0x00007600ff2c77ac */ /* 0x000e620008000800 */
[----:B------:R-:W1:Y:S01]  /*2e1e0*/  LDCU UR43, c[0x0][0x3b0] ;  /* 0x00007600ff2b77ac */ /* 0x000e620008000800 */
[----:B--2---:R-:W-:-:S02]  /*2e1f0*/  LEA R136, P5, R169, R4, 0x2 ;  /* 0x00000004a9887211 */ /* 0x004fc400078a10ff */
[----:B---3--:R-:W-:Y:S02]  /*2e200*/  LEA R138, P6, R167, R4, 0x2 ;  /* 0x00000004a78a7211 */ /* 0x008fe400078c10ff */
[-C--:B------:R-:W-:Y:S02]  /*2e210*/  LEA.HI.X.SX32 R137, R169, R2.reuse, 0x2, P5 ;  /* 0x00000002a9897211 */ /* 0x080fe400028f16ff */
[----:B------:R-:W-:Y:S01]  /*2e220*/  LEA.HI.X.SX32 R139, R167, R2, 0x2, P6 ;  /* 0x00000002a78b7211 */ /* 0x000fe200030f16ff */
[----:B------:R-:W2:Y:S01]  /*2e230*/  LDL.LU R169, [R1+0x92c] ;  /* 0x00092c0001a97983 */ /* 0x000ea20000300800 */
[----:B----4-:R-:W-:-:S03]  /*2e240*/  LEA R140, P5, R166, R4, 0x2 ;  /* 0x00000004a68c7211 */ /* 0x010fc600078a10ff */
[----:B------:R-:W3:Y:S01]  /*2e250*/  LDL.LU R167, [R1+0x8f0] ;  /* 0x0008f00001a77983 */ /* 0x000ee20000300800 */
[----:B------:R-:W-:Y:S02]  /*2e260*/  LEA R142, P6, R174, R4, 0x2 ;  /* 0x00000004ae8e7211 */ /* 0x000fe400078c10ff */
[-C--:B------:R-:W-:Y:S02]  /*2e270*/  LEA.HI.X.SX32 R141, R166, R2.reuse, 0x2, P5 ;  /* 0x00000002a68d7211 */ /* 0x080fe400028f16ff */
[----:B------:R-:W-:Y:S01]  /*2e280*/  LEA.HI.X.SX32 R143, R174, R2, 0x2, P6 ;  /* 0x00000002ae8f7211 */ /* 0x000fe200030f16ff */
[----:B------:R-:W4:Y:S01]  /*2e290*/  LDL.LU R166, [R1+0x928] ;  /* 0x0009280001a67983 */ /* 0x000f220000300800 */
[-C--:B------:R-:W-:Y:S02]  /*2e2a0*/  LEA R144, P5, R168, R4.reuse, 0x2 ;  /* 0x00000004a8907211 */ /* 0x080fe400078a10ff */
[----:B------:R-:W-:Y:S02]  /*2e2b0*/  LEA R146, P6, R170, R4, 0x2 ;  /* 0x00000004aa927211 */ /* 0x000fe400078c10ff */
[----:B------:R-:W-:-:S02]  /*2e2c0*/  LEA.HI.X.SX32 R145, R168, R2, 0x2, P5 ;  /* 0x00000002a8917211 */ /* 0x000fc400028f16ff */
[----:B------:R-:W-:Y:S01]  /*2e2d0*/  LEA R148, P5, R172, R4, 0x2 ;  /* 0x00000004ac947211 */ /* 0x000fe200078a10ff */
[----:B------:R-:W4:Y:S01]  /*2e2e0*/  LDL.LU R168, [R1+0x91c] ;  /* 0x00091c0001a87983 */ /* 0x000f220000300800 */
[----:B------:R-:W-:-:S03]  /*2e2f0*/  LEA.HI.X.SX32 R147, R170, R2, 0x2, P6 ;  /* 0x00000002aa937211 */ /* 0x000fc600030f16ff */
[----:B------:R-:W4:Y:S01]  /*2e300*/  LDL.LU R170, [R1+0x918] ;  /* 0x0009180001aa7983 */ /* 0x000f220000300800 */
[----:B------:R-:W-:Y:S02]  /*2e310*/  LEA.HI.X.SX32 R149, R172, R2, 0x2, P5 ;  /* 0x00000002ac957211 */ /* 0x000fe400028f16ff */
[-C--:B------:R-:W-:Y:S01]  /*2e320*/  LEA R152, P5, R175, R4.reuse, 0x2 ;  /* 0x00000004af987211 */ /* 0x080fe200078a10ff */
[----:B------:R-:W4:Y:S01]  /*2e330*/  LDL.LU R172, [R1+0x8f4] ;  /* 0x0008f40001ac7983 */ /* 0x000f220000300800 */
[----:B------:R-:W-:-:S03]  /*2e340*/  LEA R150, P6, R176, R4, 0x2 ;  /* 0x00000004b0967211 */ /* 0x000fc600078c10ff */
[----:B------:R-:W4:Y:S01]  /*2e350*/  LDL.LU R174, [R1+0x90c] ;  /* 0x00090c0001ae7983 */ /* 0x000f220000300800 */
[-C--:B------:R-:W-:Y:S02]  /*2e360*/  LEA.HI.X.SX32 R153, R175, R2.reuse, 0x2, P5 ;  /* 0x00000002af997211 */ /* 0x080fe400028f16ff */
[----:B------:R-:W-:Y:S01]  /*2e370*/  LEA.HI.X.SX32 R151, R176, R2, 0x2, P6 ;  /* 0x00000002b0977211 */ /* 0x000fe200030f16ff */
[----:B------:R-:W4:Y:S04]  /*2e380*/  LDL.LU R175, [R1+0x570] ;  /* 0x0005700001af7983 */ /* 0x000f280000300800 */
        /* <DEDUP_REMOVED lines=40> */
[----:B------:R-:W4:Y:S01]  /*2e610*/  LDL.LU R250, [R1+0x5b0] ;  /* 0x0005b00001fa7983 */ /* 0x000f220000300800 */
[----:B------:R-:W-:-:S02]  /*2e620*/  LEA R154, P6, R173, R4, 0x2 ;  /* 0x00000004ad9a7211 */ /* 0x000fc400078c10ff */
[----:B------:R-:W-:Y:S02]  /*2e630*/  LEA R156, P5, R171, R4, 0x2 ;  /* 0x00000004ab9c7211 */ /* 0x000fe400078a10ff */
[-C--:B------:R-:W-:Y:S02]  /*2e640*/  LEA.HI.X.SX32 R155, R173, R2.reuse, 0x2, P6 ;  /* 0x00000002ad9b7211 */ /* 0x080fe400030f16ff */
[----:B------:R-:W-:Y:S02]  /*2e650*/  LEA.HI.X.SX32 R157, R171, R2, 0x2, P5 ;  /* 0x00000002ab9d7211 */ /* 0x000fe400028f16ff */
[----:B--2---:R-:W-:-:S04]  /*2e660*/  LEA R158, P6, R169, R4, 0x2 ;  /* 0x00000004a99e7211 */ /* 0x004fc800078c10ff */
[----:B------:R-:W-:Y:S02]  /*2e670*/  LEA.HI.X.SX32 R159, R169, R2, 0x2, P6 ;  /* 0x00000002a99f7211 */ /* 0x000fe400030f16ff */
[CC--:B---3--:R-:W-:Y:S02]  /*2e680*/  LEA R160, P5, R167.reuse, R4.reuse, 0x2 ;  /* 0x00000004a7a07211 */ /* 0x0c8fe400078a10ff */
[C---:B----4-:R-:W-:Y:S02]  /*2e690*/  LEA R162, P6, R166.reuse, R4, 0x2 ;  /* 0x00000004a6a27211 */ /* 0x050fe400078c10ff */
[-C--:B------:R-:W-:Y:S02]  /*2e6a0*/  LEA.HI.X.SX32 R161, R167, R2.reuse, 0x2, P5 ;  /* 0x00000002a7a17211 */ /* 0x080fe400028f16ff */
[----:B------:R-:W-:Y:S02]  /*2e6b0*/  LEA.HI.X.SX32 R163, R166, R2, 0x2, P6 ;  /* 0x00000002a6a37211 */ /* 0x000fe400030f16ff */
[----:B------:R-:W-:-:S02]  /*2e6c0*/  LEA R164, P5, R168, R4, 0x2 ;  /* 0x00000004a8a47211 */ /* 0x000fc400078a10ff */
[----:B------:R-:W-:Y:S02]  /*2e6d0*/  LEA R166, P6, R170, R4, 0x2 ;  /* 0x00000004aaa67211 */ /* 0x000fe400078c10ff */
[-C--:B------:R-:W-:Y:S02]  /*2e6e0*/  LEA.HI.X.SX32 R165, R168, R2.reuse, 0x2, P5 ;  /* 0x00000002a8a57211 */ /* 0x080fe400028f16ff */
[----:B------:R-:W-:Y:S02]  /*2e6f0*/  LEA.HI.X.SX32 R167, R170, R2, 0x2, P6 ;  /* 0x00000002aaa77211 */ /* 0x000fe400030f16ff */
[-C--:B------:R-:W-:Y:S02]  /*2e700*/  LEA R168, P5, R172, R4.reuse, 0x2 ;  /* 0x00000004aca87211 */ /* 0x080fe400078a10ff */
[----:B------:R-:W-:Y:S02]  /*2e710*/  LEA R170, P6, R174, R4, 0x2 ;  /* 0x00000004aeaa7211 */ /* 0x000fe400078c10ff */
[----:B------:R-:W-:-:S02]  /*2e720*/  LEA.HI.X.SX32 R169, R172, R2, 0x2, P5 ;  /* 0x00000002aca97211 */ /* 0x000fc400028f16ff */
[----:B------:R-:W-:Y:S01]  /*2e730*/  LEA.HI.X.SX32 R171, R174, R2, 0x2, P6 ;  /* 0x00000002aeab7211 */ /* 0x000fe200030f16ff */
[----:B------:R-:W-:Y:S01]  /*2e740*/  IMAD R26, R175, UR39, RZ ;  /* 0x00000027af1a7c24 */ /* 0x000fe2000f8e02ff */
[----:B------:R-:W2:Y:S01]  /*2e750*/  LDCU UR39, c[0x0][0x3b0] ;  /* 0x00007600ff2777ac */ /* 0x000ea20008000800 */
[-C--:B------:R-:W-:Y:S02]  /*2e760*/  LEA R172, P5, R176, R4.reuse, 0x2 ;  /* 0x00000004b0ac7211 */ /* 0x080fe400078a10ff */
[----:B------:R-:W-:Y:S02]  /*2e770*/  LEA R174, P6, R178, R4, 0x2 ;  /* 0x00000004b2ae7211 */ /* 0x000fe400078c10ff */
[-C--:B------:R-:W-:Y:S02]  /*2e780*/  LEA.HI.X.SX32 R173, R176, R2.reuse, 0x2, P5 ;  /* 0x00000002b0ad7211 */ /* 0x080fe400028f16ff */
[----:B------:R-:W-:Y:S02]  /*2e790*/  LEA.HI.X.SX32 R175, R178, R2, 0x2, P6 ;  /* 0x00000002b2af7211 */ /* 0x000fe400030f16ff */
[----:B------:R-:W-:-:S02]  /*2e7a0*/  LEA R176, P5, R180, R4, 0x2 ;  /* 0x00000004b4b07211 */ /* 0x000fc400078a10ff */
[----:B------:R-:W-:Y:S02]  /*2e7b0*/  LEA R178, P6, R182, R4, 0x2 ;  /* 0x00000004b6b27211 */ /* 0x000fe400078c10ff */
[-C--:B------:R-:W-:Y:S02]  /*2e7c0*/  LEA.HI.X.SX32 R177, R180, R2.reuse, 0x2, P5 ;  /* 0x00000002b4b17211 */ /* 0x080fe400028f16ff */
[----:B------:R-:W-:Y:S01]  /*2e7d0*/  LEA.HI.X.SX32 R179, R182, R2, 0x2, P6 ;  /* 0x00000002b6b37211 */ /* 0x000fe200030f16ff */
[----:B------:R-:W-:Y:S01]  /*2e7e0*/  IMAD R27, R183, UR38, RZ ;  /* 0x00000026b71b7c24 */ /* 0x000fe2000f8e02ff */
[----:B------:R-:W3:Y:S01]  /*2e7f0*/  LDCU UR38, c[0x0][0x3b0] ;  /* 0x00007600ff2677ac */ /* 0x000ee20008000800 */
[-C--:B------:R-:W-:Y:S02]  /*2e800*/  LEA R180, P5, R184, R4.reuse, 0x2 ;  /* 0x00000004b8b47211 */ /* 0x080fe400078a10ff */
[----:B------:R-:W-:Y:S02]  /*2e810*/  LEA R182, P6, R186, R4, 0x2 ;  /* 0x00000004bab67211 */ /* 0x000fe400078c10ff */
[----:B------:R-:W-:-:S02]  /*2e820*/  LEA.HI.X.SX32 R181, R184, R2, 0x2, P5 ;  /* 0x00000002b8b57211 */ /* 0x000fc400028f16ff */
[----:B------:R-:W-:Y:S02]  /*2e830*/  LEA.HI.X.SX32 R183, R186, R2, 0x2, P6 ;  /* 0x00000002bab77211 */ /* 0x000fe400030f16ff */
[-C--:B------:R-:W-:Y:S02]  /*2e840*/  LEA R184, P5, R188, R4.reuse, 0x2 ;  /* 0x00000004bcb87211 */ /* 0x080fe400078a10ff */
[----:B------:R-:W-:Y:S02]  /*2e850*/  LEA R186, P6, R190, R4, 0x2 ;  /* 0x00000004beba7211 */ /* 0x000fe400078c10ff */
[-C--:B------:R-:W-:Y:S02]  /*2e860*/  LEA.HI.X.SX32 R185, R188, R2.reuse, 0x2, P5 ;  /* 0x00000002bcb97211 */ /* 0x080fe400028f16ff */
[----:B------:R-:W-:Y:S01]  /*2e870*/  LEA.HI.X.SX32 R187, R190, R2, 0x2, P6 ;  /* 0x00000002bebb7211 */ /* 0x000fe200030f16ff */
[----:B------:R-:W-:Y:S01]  /*2e880*/  IMAD R222, R191, UR37, RZ ;  /* 0x00000025bfde7c24 */ /* 0x000fe2000f8e02ff */
[----:B------:R-:W4:Y:S01]  /*2e890*/  LDCU UR37, c[0x0][0x3b0] ;  /* 0x00007600ff2577ac */ /* 0x000f220008000800 */
[----:B------:R-:W-:-:S02]  /*2e8a0*/  LEA R188, P5, R192, R4, 0x2 ;  /* 0x00000004c0bc7211 */ /* 0x000fc400078a10ff */
[----:B------:R-:W-:Y:S02]  /*2e8b0*/  LEA R190, P6, R194, R4, 0x2 ;  /* 0x00000004c2be7211 */ /* 0x000fe400078c10ff */
[-C--:B------:R-:W-:Y:S02]  /*2e8c0*/  LEA.HI.X.SX32 R189, R192, R2.reuse, 0x2, P5 ;  /* 0x00000002c0bd7211 */ /* 0x080fe400028f16ff */
[----:B------:R-:W-:Y:S02]  /*2e8d0*/  LEA.HI.X.SX32 R191, R194, R2, 0x2, P6 ;  /* 0x00000002c2bf7211 */ /* 0x000fe400030f16ff */
[-C--:B------:R-:W-:Y:S02]  /*2e8e0*/  LEA R192, P5, R196, R4.reuse, 0x2 ;  /* 0x00000004c4c07211 */ /* 0x080fe400078a10ff */
[----:B------:R-:W-:Y:S02]  /*2e8f0*/  LEA R194, P6, R198, R4, 0x2 ;  /* 0x00000004c6c27211 */ /* 0x000fe400078c10ff */
[----:B------:R-:W-:-:S02]  /*2e900*/  LEA.HI.X.SX32 R193, R196, R2, 0x2, P5 ;  /* 0x00000002c4c17211 */ /* 0x000fc400028f16ff */
[----:B------:R-:W-:Y:S02]  /*2e910*/  LEA.HI.X.SX32 R195, R198, R2, 0x2, P6 ;  /* 0x00000002c6c37211 */ /* 0x000fe400030f16ff */
[-C--:B------:R-:W-:Y:S01]  /*2e920*/  LEA R196, P5, R200, R4.reuse, 0x2 ;  /* 0x00000004c8c47211 */ /* 0x080fe200078a10ff */
[----:B------:R-:W-:Y:S01]  /*2e930*/  IMAD R230, R199, UR36, RZ ;  /* 0x00000024c7e67c24 */ /* 0x000fe2000f8e02ff */
[----:B------:R-:W1:Y:S01]  /*2e940*/  LDCU UR36, c[0x0][0x3b0] ;  /* 0x00007600ff2477ac */ /* 0x000e620008000800 */
        /* <DEDUP_REMOVED lines=8> */
[----:B------:R-:W1:Y:S01]  /*2e9d0*/  LDCU UR35, c[0x0][0x3b0] ;  /* 0x00007600ff2377ac */ /* 0x000e620008000800 */
[CC--:B------:R-:W-:Y:S02]  /*2e9e0*/  LEA R204, P5, R209.reuse, R4.reuse, 0x2 ;  /* 0x00000004d1cc7211 */ /* 0x0c0fe400078a10ff */
[----:B------:R-:W-:Y:S02]  /*2e9f0*/  LEA R206, P6, R210, R4, 0x2 ;  /* 0x00000004d2ce7211 */ /* 0x000fe400078c10ff */
[----:B------:R-:W-:-:S02]  /*2ea00*/  LEA.HI.X.SX32 R205, R209, R2, 0x2, P5 ;  /* 0x00000002d1cd7211 */ /* 0x000fc400028f16ff */
[----:B------:R-:W-:Y:S02]  /*2ea10*/  LEA.HI.X.SX32 R207, R210, R2, 0x2, P6 ;  /* 0x00000002d2cf7211 */ /* 0x000fe400030f16ff */
[-C--:B------:R-:W-:Y:S02]  /*2ea20*/  LEA R208, P5, R212, R4.reuse, 0x2 ;  /* 0x00000004d4d07211 */ /* 0x080fe400078a10ff */
[----:B------:R-:W-:Y:S02]  /*2ea30*/  LEA R210, P6, R214, R4, 0x2 ;  /* 0x00000004d6d27211 */ /* 0x000fe400078c10ff */
[-C--:B------:R-:W-:Y:S02]  /*2ea40*/  LEA.HI.X.SX32 R209, R212, R2.reuse, 0x2, P5 ;  /* 0x00000002d4d17211 */ /* 0x080fe400028f16ff */
[----:B------:R-:W-:Y:S02]  /*2ea50*/  LEA.HI.X.SX32 R211, R214, R2, 0x2, P6 ;  /* 0x00000002d6d37211 */ /* 0x000fe400030f16ff */
[-C--:B------:R-:W-:Y:S01]  /*2ea60*/  LEA R212, P5, R216, R4.reuse, 0x2 ;  /* 0x00000004d8d47211 */ /* 0x080fe200078a10ff */
[----:B------:R-:W-:Y:S01]  /*2ea70*/  IMAD R25, R215, UR34, RZ ;  /* 0x00000022d7197c24 */ /* 0x000fe2000f8e02ff */
[----:B------:R-:W1:Y:S01]  /*2ea80*/  LDCU UR34, c[0x0][0x3b0] ;  /* 0x00007600ff2277ac */ /* 0x000e620008000800 */
[----:B------:R-:W-:-:S02]  /*2ea90*/  LEA R214, P6, R218, R4, 0x2 ;  /* 0x00000004dad67211 */ /* 0x000fc400078c10ff */
[-C--:B------:R-:W-:Y:S02]  /*2eaa0*/  LEA.HI.X.SX32 R213, R216, R2.reuse, 0x2, P5 ;  /* 0x00000002d8d57211 */ /* 0x080fe400028f16ff */
[----:B------:R-:W-:Y:S02]  /*2eab0*/  LEA.HI.X.SX32 R215, R218, R2, 0x2, P6 ;  /* 0x00000002dad77211 */ /* 0x000fe400030f16ff */
[CC--:B------:R-:W-:Y:S02]  /*2eac0*/  LEA R216, P5, R220.reuse, R4.reuse, 0x2 ;  /* 0x00000004dcd87211 */ /* 0x0c0fe400078a10ff */
[C---:B------:R-:W-:Y:S02]  /*2ead0*/  LEA R218, P6, R251.reuse, R4, 0x2 ;  /* 0x00000004fbda7211 */ /* 0x040fe400078c10ff */
[-C--:B------:R-:W-:Y:S02]  /*2eae0*/  LEA.HI.X.SX32 R217, R220, R2.reuse, 0x2, P5 ;  /* 0x00000002dcd97211 */ /* 0x080fe400028f16ff */
[----:B------:R-:W-:-:S02]  /*2eaf0*/  LEA.HI.X.SX32 R219, R251, R2, 0x2, P6 ;  /* 0x00000002fbdb7211 */ /* 0x000fc400030f16ff */
[----:B------:R-:W2:Y:S01]  /*2eb00*/  LDL.LU R251, [R1+0x74c] ;  /* 0x00074c0001fb7983 */ /* 0x000ea20000300800 */
[----:B------:R-:W-:-:S04]  /*2eb10*/  LEA R220, P5, R228, R4, 0x2 ;  /* 0x00000004e4dc7211 */ /* 0x000fc800078a10ff */
[----:B------:R-:W-:Y:S02]  /*2eb20*/  LEA.HI.X.SX32 R221, R228, R2, 0x2, P5 ;  /* 0x00000002e4dd7211 */ /* 0x000fe400028f16ff */
[----:B------:R-:W3:Y:S01]  /*2eb30*/  LDL.LU R228, [R1+0x748] ;  /* 0x0007480001e47983 */ /* 0x000ee20000300800 */
[----:B------:R-:W-:-:S04]  /*2eb40*/  LEA R18, P6, R229, R4, 0x2 ;  /* 0x00000004e5127211 */ /* 0x000fc800078c10ff */
[----:B------:R-:W-:Y:S02]  /*2eb50*/  LEA.HI.X.SX32 R19, R229, R2, 0x2, P6 ;  /* 0x00000002e5137211 */ /* 0x000fe400030f16ff */
[----:B------:R-:W4:Y:S01]  /*2eb60*/  LDL.LU R229, [R1+0x770] ;  /* 0x0007700001e57983 */ /* 0x000f220000300800 */
[----:B------:R-:W-:-:S03]  /*2eb70*/  LEA R16, P5, R15, R4, 0x2 ;  /* 0x000000040f107211 */ /* 0x000fc600078a10ff */
[----:B------:R1:W-:Y:S01]  /*2eb80*/  STL.64 [R1+0x5a8], R18 ;  /* 0x0005a81201007387 */ /* 0x0003e20000100a00 */
[----:B------:R-:W-:-:S03]  /*2eb90*/  LEA.HI.X.SX32 R17, R15, R2, 0x2, P5 ;  /* 0x000000020f117211 */ /* 0x000fc600028f16ff */
[----:B------:R-:W4:Y:S04]  /*2eba0*/  LDL.LU R15, [R1+0x76c] ;  /* 0x00076c00010f7983 */ /* 0x000f280000300800 */
[----:B------:R1:W-:Y:S02]  /*2ebb0*/  STL.64 [R1+0x5a0], R16 ;  /* 0x0005a01001007387 */ /* 0x0003e40000100a00 */
[C---:B-1----:R-:W-:Y:S02]  /*2ebc0*/  LEA R18, P6, R244.reuse, R4, 0x2 ;  /* 0x00000004f4127211 */ /* 0x042fe400078c10ff */
[----:B------:R-:W4:Y:S02]  /*2ebd0*/  LDL.LU R242, [R1+0x5c0] ;  /* 0x0005c00001f27983 */ /* 0x000f240000300800 */
[----:B------:R-:W-:-:S02]  /*2ebe0*/  LEA.HI.X.SX32 R19, R244, R2, 0x2, P6 ;  /* 0x00000002f4137211 */ /* 0x000fc400030f16ff */
        /* <DEDUP_REMOVED lines=13> */
[----:B------:R-:W-:Y:S01]  /*2ecc0*/  IMAD R22, R250, UR31, RZ ;  /* 0x0000001ffa167c24 */ /* 0x000fe2000f8e02ff */
[----:B------:R-:W2:Y:S02]  /*2ecd0*/  LDCU UR31, c[0x0][0x3b0] ;  /* 0x00007600ff1f77ac */ /* 0x000ea40008000800 */
[----:B------:R-:W4:Y:S04]  /*2ece0*/  LDL.LU R247, [R1+0x780] ;  /* 0x0007800001f77983 */ /* 0x000f280000300800 */
[----:B------:R1:W-:Y:S04]  /*2ecf0*/  STL.64 [R1+0x580], R16 ;  /* 0x0005801001007387 */ /* 0x0003e80000100a00 */
[----:B------:R-:W4:Y:S01]  /*2ed00*/  LDL.LU R250, [R1+0x77c] ;  /* 0x00077c0001fa7983 */ /* 0x000f220000300800 */
[----:B-1----:R-:W-:-:S04]  /*2ed10*/  LEA R18, P6, R227, R4, 0x2 ;  /* 0x00000004e3127211 */ /* 0x002fc800078c10ff */
[----:B------:R-:W-:Y:S02]  /*2ed20*/  LEA.HI.X.SX32 R19, R227, R2, 0x2, P6 ;  /* 0x00000002e3137211 */ /* 0x000fe400030f16ff */
[----:B------:R-:W-:-:S03]  /*2ed30*/  LEA R16, P5, R14, R4, 0x2 ;  /* 0x000000040e107211 */ /* 0x000fc600078a10ff */
[----:B------:R2:W-:Y:S01]  /*2ed40*/  STL.64 [R1+0x578], R18 ;  /* 0x0005781201007387 */ /* 0x0005e20000100a00 */
[----:B------:R-:W-:-:S03]  /*2ed50*/  LEA.HI.X.SX32 R17, R14, R2, 0x2, P5 ;  /* 0x000000020e117211 */ /* 0x000fc600028f16ff */
[----:B------:R-:W4:Y:S04]  /*2ed60*/  LDL.LU R227, [R1+0x778] ;  /* 0x0007780001e37983 */ /* 0x000f280000300800 */
[----:B------:R-:W4:Y:S04]  /*2ed70*/  LDL.LU R14, [R1+0x7b8] ;  /* 0x0007b800010e7983 */ /* 0x000f280000300800 */
[----:B------:R3:W-:Y:S01]  /*2ed80*/  STL.64 [R1+0x570], R16 ;  /* 0x0005701001007387 */ /* 0x0007e20000100a00 */
[----:B--2---:R-:W-:-:S04]  /*2ed90*/  LEA R18, P6, R251, R4, 0x2 ;  /* 0x00000004fb127211 */ /* 0x004fc800078c10ff */
[----:B------:R-:W-:Y:S02]  /*2eda0*/  LEA.HI.X.SX32 R19, R251, R2, 0x2, P6 ;  /* 0x00000002fb137211 */ /* 0x000fe400030f16ff */
[----:B---3--:R-:W-:-:S03]  /*2edb0*/  LEA R16, P5, R228, R4, 0x2 ;  /* 0x00000004e4107211 */ /* 0x008fc600078a10ff */
[----:B------:R4:W-:Y:S01]  /*2edc0*/  STL.64 [R1+0x5b0], R18 ;  /* 0x0005b01201007387 */ /* 0x0009e20000100a00 */
[----:B------:R-:W-:-:S03]  /*2edd0*/  LEA.HI.X.SX32 R17, R228, R2, 0x2, P5 ;  /* 0x00000002e4117211 */ /* 0x000fc600028f16ff */
[----:B------:R-:W2:Y:S04]  /*2ede0*/  LDL.LU R228, [R1+0x604] ;  /* 0x0006040001e47983 */ /* 0x000ea80000300800 */
[----:B------:R-:W3:Y:S01]  /*2edf0*/  LDL.LU R251, [R1+0x7b4] ;  /* 0x0007b40001fb7983 */ /* 0x000ee20000300800 */
[----:B----4-:R-:W-:-:S03]  /*2ee00*/  LEA R18, P6, R229, R4, 0x2 ;  /* 0x00000004e5127211 */ /* 0x010fc600078c10ff */
[----:B------:R1:W-:Y:S01]  /*2ee10*/  STL.64 [R1+0x5b8], R16 ;  /* 0x0005b81001007387 */ /* 0x0003e20000100a00 */
[----:B------:R-:W-:-:S03]  /*2ee20*/  LEA.HI.X.SX32 R19, R229, R2, 0x2, P6 ;  /* 0x00000002e5137211 */ /* 0x000fc600030f16ff */
        /* <DEDUP_REMOVED lines=11> */
[----:B------:R-:W-:Y:S01]  /*2eee0*/  LEA.HI.X.SX32 R17, R226, R2, 0x2, P5 ;  /* 0x00000002e2117211 */ /* 0x000fe200028f16ff */
[----:B------:R-:W-:Y:S02]  /*2eef0*/  IMAD R23, R242, UR30, RZ ;  /* 0x0000001ef2177c24 */ /* 0x000fe4000f8e02ff */
[----:B------:R-:W4:Y:S01]  /*2ef00*/  LDL.LU R226, [R1+0x7d0] ;  /* 0x0007d00001e27983 */ /* 0x000f220000300800 */
[----:B------:R-:W-:Y:S01]  /*2ef10*/  IMAD R224, R224, UR32, RZ ;  /* 0x00000020e0e07c24 */ /* 0x000fe2000f8e02ff */
[----:B------:R-:W2:Y:S02]  /*2ef20*/  LDCU UR32, c[0x0][0x3b0] ;  /* 0x00007600ff2077ac */ /* 0x000ea40008000800 */
[----:B------:R1:W-:Y:S01]  /*2ef30*/  STL.64 [R1+0x5d0], R16 ;  /* 0x0005d01001007387 */ /* 0x0003e20000100a00 */
[----:B------:R-:W-:Y:S01]  /*2ef40*/  IMAD R231, R231, UR33, RZ ;  /* 0x00000021e7e77c24 */ /* 0x000fe2000f8e02ff */
[----:B------:R-:W2:Y:S01]  /*2ef50*/  LDCU UR33, c[0x0][0x3b0] ;  /* 0x00007600ff2177ac */ /* 0x000ea20008000800 */
[C---:B-1----:R-:W-:Y:S01]  /*2ef60*/  LEA R18, P6, R3.reuse, R4, 0x2 ;  /* 0x0000000403127211 */ /* 0x042fe200078c10ff */
[----:B------:R-:W4:Y:S01]  /*2ef70*/  LDL.LU R242, [R1+0x60c] ;  /* 0x00060c0001f27983 */ /* 0x000f220000300800 */
[----:B------:R-:W-:Y:S01]  /*2ef80*/  IMAD R20, R244, UR29, RZ ;  /* 0x0000001df4147c24 */ /* 0x000fe2000f8e02ff */
[----:B------:R-:W1:Y:S01]  /*2ef90*/  LDCU UR30, c[0x0][0x3b0] ;  /* 0x00007600ff1e77ac */ /* 0x000e620008000800 */
[----:B------:R-:W-:-:S02]  /*2efa0*/  LEA.HI.X.SX32 R19, R3, R2, 0x2, P6 ;  /* 0x0000000203137211 */ /* 0x000fc400030f16ff */
[----:B------:R-:W4:Y:S01]  /*2efb0*/  LDL.LU R3, [R1+0x7c8] ;  /* 0x0007c80001037983 */ /* 0x000f220000300800 */
[----:B------:R-:W1:Y:S01]  /*2efc0*/  LDCU UR29, c[0x0][0x3b0] ;  /* 0x00007600ff1d77ac */ /* 0x000e620008000800 */
[C---:B------:R-:W-:Y:S02]  /*2efd0*/  LEA R16, P5, R247.reuse, R4, 0x2 ;  /* 0x00000004f7107211 */ /* 0x040fe400078a10ff */
[----:B------:R1:W-:Y:S02]  /*2efe0*/  STL.64 [R1+0x5c8], R18 ;  /* 0x0005c81201007387 */ /* 0x0003e40000100a00 */
        /* <DEDUP_REMOVED lines=8> */
[----:B------:R-:W4:Y:S01]  /*2f070*/  LDL.LU R244, [R1+0x808] ;  /* 0x0008080001f47983 */ /* 0x000f220000300800 */
[----:B------:R-:W-:Y:S02]  /*2f080*/  LEA.HI.X.SX32 R17, R227, R2, 0x2, P5 ;  /* 0x00000002e3117211 */ /* 0x000fe400028f16ff */
[----:B------:R-:W-:-:S03]  /*2f090*/  LEA R18, P6, R14, R4, 0x2 ;  /* 0x000000040e127211 */ /* 0x000fc600078c10ff */
[----:B------:R3:W-:Y:S01]  /*2f0a0*/  STL.64 [R1+0x5f8], R16 ;  /* 0x0005f81001007387 */ /* 0x0007e20000100a00 */
[----:B------:R-:W-:Y:S01]  /*2f0b0*/  LEA.HI.X.SX32 R19, R14, R2, 0x2, P6 ;  /* 0x000000020e137211 */ /* 0x000fe200030f16ff */
[----:B--2---:R-:W-:Y:S01]  /*2f0c0*/  IMAD R227, R228, UR28, RZ ;  /* 0x0000001ce4e37c24 */ /* 0x004fe2000f8e02ff */
[----:B------:R-:W1:Y:S01]  /*2f0d0*/  LDCU UR28, c[0x0][0x3b0] ;  /* 0x00007600ff1c77ac */ /* 0x000e620008000800 */
[----:B------:R-:W2:Y:S01]  /*2f0e0*/  LDL.LU R228, [R1+0x644] ;  /* 0x0006440001e47983 */ /* 0x000ea20000300800 */
[----:B---3--:R-:W-:-:S03]  /*2f0f0*/  LEA R16, P5, R251, R4, 0x2 ;  /* 0x00000004fb107211 */ /* 0x008fc600078a10ff */
[----:B------:R-:W3:Y:S01]  /*2f100*/  LDL.LU R14, [R1+0x800] ;  /* 0x00080000010e7983 */ /* 0x000ee20000300800 */
[----:B------:R-:W-:-:S03]  /*2f110*/  LEA.HI.X.SX32 R17, R251, R2, 0x2, P5 ;  /* 0x00000002fb117211 */ /* 0x000fc600028f16ff */
[----:B------:R4:W-:Y:S04]  /*2f120*/  STL.64 [R1+0x600], R18 ;  /* 0x0006001201007387 */ /* 0x0009e80000100a00 */
[----:B------:R-:W2:Y:S04]  /*2f130*/  LDL.LU R247, [R1+0x7f0] ;  /* 0x0007f00001f77983 */ /* 0x000ea80000300800 */
[----:B------:R1:W-:Y:S01]  /*2f140*/  STL.64 [R1+0x628], R16 ;  /* 0x0006281001007387 */ /* 0x0003e20000100a00 */
[----:B----4-:R-:W-:-:S04]  /*2f150*/  LEA R18, P6, R229, R4, 0x2 ;  /* 0x00000004e5127211 */ /* 0x010fc800078c10ff */
[----:B------:R-:W-:Y:S02]  /*2f160*/  LEA.HI.X.SX32 R19, R229, R2, 0x2, P6 ;  /* 0x00000002e5137211 */ /* 0x000fe400030f16ff */
[----:B------:R-:W4:Y:S04]  /*2f170*/  LDL.LU R229, [R1+0x860] ;  /* 0x0008600001e57983 */ /* 0x000f280000300800 */
[----:B------:R-:W4:Y:S01]  /*2f180*/  LDL.LU R251, [R1+0x854] ;  /* 0x0008540001fb7983 */ /* 0x000f220000300800 */
[----:B-1----:R-:W-:-:S04]  /*2f190*/  LEA R16, P5, R15, R4, 0x2 ;  /* 0x000000040f107211 */ /* 0x002fc800078a10ff */
[----:B------:R-:W-:Y:S01]  /*2f1a0*/  LEA.HI.X.SX32 R17, R15, R2, 0x2, P5 ;  /* 0x000000020f117211 */ /* 0x000fe200028f16ff */
[----:B------:R1:W-:Y:S04]  /*2f1b0*/  STL.64 [R1+0x620], R18 ;  /* 0x0006201201007387 */ /* 0x0003e80000100a00 */
[----:B------:R-:W4:Y:S04]  /*2f1c0*/  LDL.LU R15, [R1+0x654] ;  /* 0x00065400010f7983 */ /* 0x000f280000300800 */
[----:B------:R1:W-:Y:S02]  /*2f1d0*/  STL.64 [R1+0x618], R16 ;  /* 0x0006181001007387 */ /* 0x0003e40000100a00 */
[----:B-1----:R-:W-:-:S02]  /*2f1e0*/  LEA R18, P6, R245, R4, 0x2 ;  /* 0x00000004f5127211 */ /* 0x002fc400078c10ff */
[----:B------:R-:W4:Y:S02]  /*2f1f0*/  LDL.LU R243, [R1+0x850] ;  /* 0x0008500001f37983 */ /* 0x000f240000300800 */
[----:B------:R-:W-:Y:S01]  /*2f200*/  LEA.HI.X.SX32 R19, R245, R2, 0x2, P6 ;  /* 0x00000002f5137211 */ /* 0x000fe200030f16ff */
[----:B------:R-:W-:Y:S01]  /*2f210*/  IMAD R21, R242, UR27, RZ ;  /* 0x0000001bf2157c24 */ /* 0x000fe2000f8e02ff */
[----:B------:R-:W1:Y:S01]  /*2f220*/  LDCU UR27, c[0x0][0x3b0] ;  /* 0x00007600ff1b77ac */ /* 0x000e620008000800 */
[C---:B------:R-:W-:Y:S01]  /*2f230*/  LEA R16, P5, R226.reuse, R4, 0x2 ;  /* 0x00000004e2107211 */ /* 0x040fe200078a10ff */
[----:B------:R-:W4:Y:S03]  /*2f240*/  LDL.LU R242, [R1+0x830] ;  /* 0x0008300001f27983 */ /* 0x000f260000300800 */
[----:B------:R-:W-:Y:S01]  /*2f250*/  LEA.HI.X.SX32 R17, R226, R2, 0x2, P5 ;  /* 0x00000002e2117211 */ /* 0x000fe200028f16ff */
[----:B------:R1:W-:Y:S04]  /*2f260*/  STL.64 [R1+0x610], R18 ;  /* 0x0006101201007387 */ /* 0x0003e80000100a00 */
[----:B------:R-:W4:Y:S04]  /*2f270*/  LDL.LU R226, [R1+0x970] ;  /* 0x0009700001e27983 */ /* 0x000f280000300800 */
[----:B------:R1:W-:Y:S02]  /*2f280*/  STL.64 [R1+0x608], R16 ;  /* 0x0006081001007387 */ /* 0x0003e40000100a00 */
[----:B-1----:R-:W-:-:S04]  /*2f290*/  LEA R18, P6, R3, R4, 0x2 ;  /* 0x0000000403127211 */ /* 0x002fc800078c10ff */
[----:B------:R-:W-:Y:S02]  /*2f2a0*/  LEA.HI.X.SX32 R19, R3, R2, 0x2, P6 ;  /* 0x0000000203137211 */ /* 0x000fe400030f16ff */
[----:B------:R-:W4:Y:S01]  /*2f2b0*/  LDL.LU R3, [R1+0x684] ;  /* 0x0006840001037983 */ /* 0x000f220000300800 */
[----:B------:R-:W-:-:S03]  /*2f2c0*/  LEA R16, P5, R234, R4, 0x2 ;  /* 0x00000004ea107211 */ /* 0x000fc600078a10ff */
[----:B------:R-:W4:Y:S01]  /*2f2d0*/  LDL.LU R245, [R1+0x96c] ;  /* 0x00096c0001f57983 */ /* 0x000f220000300800 */
[----:B------:R-:W-:-:S03]  /*2f2e0*/  LEA.HI.X.SX32 R17, R234, R2, 0x2, P5 ;  /* 0x00000002ea117211 */ /* 0x000fc600028f16ff */
[----:B------:R1:W-:Y:S04]  /*2f2f0*/  STL.64 [R1+0x630], R18 ;  /* 0x0006301201007387 */ /* 0x0003e80000100a00 */
        /* <DEDUP_REMOVED lines=9> */
[----:B---3--:R-:W-:-:S04]  /*2f390*/  LEA R18, P6, R14, R4, 0x2 ;  /* 0x000000040e127211 */ /* 0x008fc800078c10ff */
[----:B------:R-:W-:Y:S02]  /*2f3a0*/  LEA.HI.X.SX32 R19, R14, R2, 0x2, P6 ;  /* 0x000000020e137211 */ /* 0x000fe400030f16ff */
[----:B------:R-:W3:Y:S01]  /*2f3b0*/  LDL.LU R14, [R1+0x984] ;  /* 0x00098400010e7983 */ /* 0x000ee20000300800 */
[----:B--2---:R-:W-:-:S03]  /*2f3c0*/  LEA R16, P5, R247, R4, 0x2 ;  /* 0x00000004f7107211 */ /* 0x004fc600078a10ff */
[----:B------:R4:W-:Y:S01]  /*2f3d0*/  STL.64 [R1+0x668], R18 ;  /* 0x0006681201007387 */ /* 0x0009e20000100a00 */
[----:B------:R-:W-:-:S05]  /*2f3e0*/  LEA.HI.X.SX32 R17, R247, R2, 0x2, P5 ;  /* 0x00000002f7117211 */ /* 0x000fca00028f16ff */
[----:B------:R1:W-:Y:S04]  /*2f3f0*/  STL.64 [R1+0x660], R16 ;  /* 0x0006601001007387 */ /* 0x0003e80000100a00 */
[----:B------:R-:W2:Y:S01]  /*2f400*/  LDL.LU R247, [R1+0x980] ;  /* 0x0009800001f77983 */ /* 0x000ea20000300800 */
        /* <DEDUP_REMOVED lines=10> */
[----:B------:R-:W-:-:S03]  /*2f4b0*/  LEA R16, P5, R242, R4, 0x2 ;  /* 0x00000004f2107211 */ /* 0x000fc600078a10ff */
[----:B------:R1:W-:Y:S01]  /*2f4c0*/  STL.64 [R1+0x670], R18 ;  /* 0x0006701201007387 */ /* 0x0003e20000100a00 */
[----:B------:R-:W-:-:S03]  /*2f4d0*/  LEA.HI.X.SX32 R17, R242, R2, 0x2, P5 ;  /* 0x00000002f2117211 */ /* 0x000fc600028f16ff */
[----:B------:R-:W4:Y:S01]  /*2f4e0*/  LDL.LU R43, [R1+0x974] ;  /* 0x00097400012b7983 */ /* 0x000f220000300800 */
[----:B------:R-:W-:-:S03]  /*2f4f0*/  LEA R38, P6, R226, R4, 0x2 ;  /* 0x00000004e2267211 */ /* 0x000fc600078c10ff */
[----:B------:R1:W-:Y:S01]  /*2f500*/  STL.64 [R1+0x678], R16 ;  /* 0x0006781001007387 */ /* 0x0003e20000100a00 */
[----:B------:R-:W-:Y:S01]  /*2f510*/  LEA.HI.X.SX32 R39, R226, R2, 0x2, P6 ;  /* 0x00000002e2277211 */ /* 0x000fe200030f16ff */
[----:B-1----:R-:W-:Y:S01]  /*2f520*/  IMAD R18, R3, UR24, RZ ;  /* 0x0000001803127c24 */ /* 0x002fe2000f8e02ff */
[----:B------:R-:W1:Y:S01]  /*2f530*/  LDCU UR24, c[0x0][0x3b0] ;  /* 0x00007600ff1877ac */ /* 0x000e620008000800 */
[----:B------:R-:W4:Y:S04]  /*2f540*/  LDL.LU R3, [R1+0x9b8] ;  /* 0x0009b80001037983 */ /* 0x000f280000300800 */
[----:B------:R-:W4:Y:S04]  /*2f550*/  LDL.LU R226, [R1+0x6c4] ;  /* 0x0006c40001e27983 */ /* 0x000f280000300800 */
[----:B------:R-:W4:Y:S01]  /*2f560*/  LDL.LU R41, [R1+0x9b4] ;  /* 0x0009b40001297983 */ /* 0x000f220000300800 */
[----:B------:R-:W-:-:S03]  /*2f570*/  LEA R16, P5, R245, R4, 0x2 ;  /* 0x00000004f5107211 */ /* 0x000fc600078a10ff */
[----:B------:R1:W-:Y:S04]  /*2f580*/  STL.64 [R1+0x680], R38 ;  /* 0x0006802601007387 */ /* 0x0003e80000100a00 */
[----:B------:R-:W4:Y:S01]  /*2f590*/  LDL.LU R37, [R1+0x994] ;  /* 0x0009940001257983 */ /* 0x000f220000300800 */
[----:B------:R-:W-:-:S03]  /*2f5a0*/  LEA.HI.X.SX32 R17, R245, R2, 0x2, P5 ;  /* 0x00000002f5117211 */ /* 0x000fc600028f16ff */
[----:B------:R-:W4:Y:S04]  /*2f5b0*/  LDL.LU R19, [R1+0x98c] ;  /* 0x00098c0001137983 */ /* 0x000f280000300800 */
[----:B------:R1:W-:Y:S02]  /*2f5c0*/  STL.64 [R1+0x688], R16 ;  /* 0x0006881001007387 */ /* 0x0003e40000100a00 */
[C---:B-1----:R-:W-:Y:S02]  /*2f5d0*/  LEA R38, P6, R250.reuse, R4, 0x2 ;  /* 0x00000004fa267211 */ /* 0x042fe400078c10ff */
[----:B------:R-:W4:Y:S02]  /*2f5e0*/  LDL.LU R234, [R1+0x9c0] ;  /* 0x0009c00001ea7983 */ /* 0x000f240000300800 */
[----:B------:R-:W-:-:S02]  /*2f5f0*/  LEA.HI.X.SX32 R39, R250, R2, 0x2, P6 ;  /* 0x00000002fa277211 */ /* 0x000fc400030f16ff */
[----:B------:R-:W4:Y:S04]  /*2f600*/  LDL.LU R250, [R1+0x9bc] ;  /* 0x0009bc0001fa7983 */ /* 0x000f280000300800 */
[----:B------:R3:W-:Y:S01]  /*2f610*/  STL.64 [R1+0x6a8], R38 ;  /* 0x0006a82601007387 */ /* 0x0007e20000100a00 */
[----:B------:R-:W-:-:S03]  /*2f620*/  LEA R16, P5, R244, R4, 0x2 ;  /* 0x00000004f4107211 */ /* 0x000fc600078a10ff */
[----:B------:R-:W4:Y:S01]  /*2f630*/  LDL.LU R235, [R1+0x6dc] ;  /* 0x0006dc0001eb7983 */ /* 0x000f220000300800 */
[----:B------:R-:W-:-:S03]  /*2f640*/  LEA.HI.X.SX32 R17, R244, R2, 0x2, P5 ;  /* 0x00000002f4117211 */ /* 0x000fc600028f16ff */
[----:B------:R-:W4:Y:S04]  /*2f650*/  LDL.LU R243, [R1+0x990] ;  /* 0x0009900001f37983 */ /* 0x000f280000300800 */
[----:B------:R2:W-:Y:S04]  /*2f660*/  STL.64 [R1+0x6a0], R16 ;  /* 0x0006a01001007387 */ /* 0x0005e80000100a00 */
[----:B------:R-:W4:Y:S04]  /*2f670*/  LDL.LU R242, [R1+0x988] ;  /* 0x0009880001f27983 */ /* 0x000f280000300800 */
[----:B------:R-:W4:Y:S01]  /*2f680*/  LDL.LU R244, [R1+0x704] ;  /* 0x0007040001f47983 */ /* 0x000f220000300800 */
[----:B---3--:R-:W-:-:S04]  /*2f690*/  LEA R38, P6, R14, R4, 0x2 ;  /* 0x000000040e267211 */ /* 0x008fc800078c10ff */
[----:B------:R-:W-:Y:S02]  /*2f6a0*/  LEA.HI.X.SX32 R39, R14, R2, 0x2, P6 ;  /* 0x000000020e277211 */ /* 0x000fe400030f16ff */
[----:B------:R-:W3:Y:S04]  /*2f6b0*/  LDL.LU R14, [R1+0x70c] ;  /* 0x00070c00010e7983 */ /* 0x000ee80000300800 */
[----:B------:R4:W-:Y:S04]  /*2f6c0*/  STL.64 [R1+0x698], R38 ;  /* 0x0006982601007387 */ /* 0x0009e80000100a00 */
[----:B------:R-:W3:Y:S01]  /*2f6d0*/  LDL.LU R245, [R1+0x710] ;  /* 0x0007100001f57983 */ /* 0x000ee20000300800 */
[----:B--2---:R-:W-:-:S04]  /*2f6e0*/  LEA R16, P5, R247, R4, 0x2 ;  /* 0x00000004f7107211 */ /* 0x004fc800078a10ff */
[----:B------:R-:W-:Y:S02]  /*2f6f0*/  LEA.HI.X.SX32 R17, R247, R2, 0x2, P5 ;  /* 0x00000002f7117211 */ /* 0x000fe400028f16ff */
[----:B------:R-:W2:Y:S04]  /*2f700*/  LDL.LU R247, [R1+0x714] ;  /* 0x0007140001f77983 */ /* 0x000ea80000300800 */
[----:B------:R1:W-:Y:S01]  /*2f710*/  STL.64 [R1+0x690], R16 ;  /* 0x0006901001007387 */ /* 0x0003e20000100a00 */
[----:B----4-:R-:W-:-:S04]  /*2f720*/  LEA R38, P6, R251, R4, 0x2 ;  /* 0x00000004fb267211 */ /* 0x010fc800078c10ff */
[----:B------:R-:W-:Y:S02]  /*2f730*/  LEA.HI.X.SX32 R39, R251, R2, 0x2, P6 ;  /* 0x00000002fb277211 */ /* 0x000fe400030f16ff */
[----:B------:R-:W4:Y:S04]  /*2f740*/  LDL.LU R251, [R1+0x71c] ;  /* 0x00071c0001fb7983 */ /* 0x000f280000300800 */
[----:B------:R1:W-:Y:S02]  /*2f750*/  STL.64 [R1+0x6b0], R38 ;  /* 0x0006b02601007387 */ /* 0x0003e40000100a00 */
[----:B-1----:R-:W-:-:S04]  /*2f760*/  LEA R16, P5, R43, R4, 0x2 ;  /* 0x000000042b107211 */ /* 0x002fc800078a10ff */
[----:B------:R-:W-:-:S05]  /*2f770*/  LEA.HI.X.SX32 R17, R43, R2, 0x2, P5 ;  /* 0x000000022b117211 */ /* 0x000fca00028f16ff */
[----:B------:R1:W-:Y:S01]  /*2f780*/  STL.64 [R1+0x6b8], R16 ;  /* 0x0006b81001007387 */ /* 0x0003e20000100a00 */
[----:B------:R-:W-:-:S04]  /*2f790*/  LEA R38, P6, R3, R4, 0x2 ;  /* 0x0000000403267211 */ /* 0x000fc800078c10ff */
[----:B------:R-:W-:Y:S02]  /*2f7a0*/  LEA.HI.X.SX32 R39, R3, R2, 0x2, P6 ;  /* 0x0000000203277211 */ /* 0x000fe400030f16ff */
[----:B------:R-:W4:Y:S01]  /*2f7b0*/  LDL.LU R3, [R1+0x724] ;  /* 0x0007240001037983 */ /* 0x000f220000300800 */
[----:B-1----:R-:W-:-:S03]  /*2f7c0*/  LEA R16, P5, R41, R4, 0x2 ;  /* 0x0000000429107211 */ /* 0x002fc600078a10ff */
[----:B------:R1:W-:Y:S01]  /*2f7d0*/  STL.64 [R1+0x6c0], R38 ;  /* 0x0006c02601007387 */ /* 0x0003e20000100a00 */
[----:B------:R-:W-:-:S05]  /*2f7e0*/  LEA.HI.X.SX32 R17, R41, R2, 0x2, P5 ;  /* 0x0000000229117211 */ /* 0x000fca00028f16ff */
[----:B------:R1:W-:Y:S02]  /*2f7f0*/  STL.64 [R1+0x6c8], R16 ;  /* 0x0006c81001007387 */ /* 0x0003e40000100a00 */
[----:B-1----:R-:W-:-:S04]  /*2f800*/  LEA R38, P6, R37, R4, 0x2 ;  /* 0x0000000425267211 */ /* 0x002fc800078c10ff */
[----:B------:R-:W-:Y:S02]  /*2f810*/  LEA.HI.X.SX32 R39, R37, R2, 0x2, P6 ;  /* 0x0000000225277211 */ /* 0x000fe400030f16ff */
[----:B------:R-:W-:-:S03]  /*2f820*/  LEA R16, P5, R19, R4, 0x2 ;  /* 0x0000000413107211 */ /* 0x000fc600078a10ff */
[----:B------:R1:W-:Y:S01]  /*2f830*/  STL.64 [R1+0x6d0], R38 ;  /* 0x0006d02601007387 */ /* 0x0003e20000100a00 */
[----:B------:R-:W-:-:S05]  /*2f840*/  LEA.HI.X.SX32 R17, R19, R2, 0x2, P5 ;  /* 0x0000000213117211 */ /* 0x000fca00028f16ff */
[----:B------:R1:W-:Y:S02]  /*2f850*/  STL.64 [R1+0x6e8], R16 ;  /* 0x0006e81001007387 */ /* 0x0003e40000100a00 */
[----:B-1----:R-:W-:-:S04]  /*2f860*/  LEA R38, P6, R234, R4, 0x2 ;  /* 0x00000004ea267211 */ /* 0x002fc800078c10ff */
[----:B------:R-:W-:Y:S02]  /*2f870*/  LEA.HI.X.SX32 R39, R234, R2, 0x2, P6 ;  /* 0x00000002ea277211 */ /* 0x000fe400030f16ff */
[----:B------:R-:W-:-:S03]  /*2f880*/  LEA R16, P5, R250, R4, 0x2 ;  /* 0x00000004fa107211 */ /* 0x000fc600078a10ff */
[----:B------:R1:W-:Y:S01]  /*2f890*/  STL.64 [R1+0x6e0], R38 ;  /* 0x0006e02601007387 */ /* 0x0003e20000100a00 */
[----:B------:R-:W-:-:S03]  /*2f8a0*/  LEA.HI.X.SX32 R17, R250, R2, 0x2, P5 ;  /* 0x00000002fa117211 */ /* 0x000fc600028f16ff */
[----:B------:R-:W4:Y:S01]  /*2f8b0*/  LDL.LU R250, [R1+0x744] ;  /* 0x0007440001fa7983 */ /* 0x000f220000300800 */
[----:B-1----:R-:W-:-:S04]  /*2f8c0*/  LEA R38, P6, R243, R4, 0x2 ;  /* 0x00000004f3267211 */ /* 0x002fc800078c10ff */
[----:B------:R-:W-:Y:S01]  /*2f8d0*/  LEA.HI.X.SX32 R39, R243, R2, 0x2, P6 ;  /* 0x00000002f3277211 */ /* 0x000fe200030f16ff */
[----:B------:R1:W-:Y:S04]  /*2f8e0*/  STL.64 [R1+0x6d8], R16 ;  /* 0x0006d81001007387 */ /* 0x0003e80000100a00 */
[----:B------:R1:W-:Y:S02]  /*2f8f0*/  STL.64 [R1+0x6f0], R38 ;  /* 0x0006f02601007387 */ /* 0x0003e40000100a00 */
[-C--:B-1----:R-:W-:Y:S02]  /*2f900*/  LEA R16, P5, R242, R4.reuse, 0x2 ;  /* 0x00000004f2107211 */ /* 0x082fe400078a10ff */
[----:B------:R-:W-:Y:S02]  /*2f910*/  LEA R38, P6, R244, R4, 0x2 ;  /* 0x00000004f4267211 */ /* 0x000fe400078c10ff */
[----:B------:R-:W-:-:S02]  /*2f920*/  LEA.HI.X.SX32 R17, R242, R2, 0x2, P5 ;  /* 0x00000002f2117211 */ /* 0x000fc400028f16ff */
[----:B------:R-:W-:-:S03]  /*2f930*/  LEA.HI.X.SX32 R39, R244, R2, 0x2, P6 ;  /* 0x00000002f4277211 */ /* 0x000fc600030f16ff */
[----:B------:R-:W-:Y:S04]  /*2f940*/  STL.64 [R1+0x6f8], R16 ;  /* 0x0006f81001007387 */ /* 0x000fe80000100a00 */
[----:B------:R2:W-:Y:S01]  /*2f950*/  STL.64 [R1+0x700], R38 ;  /* 0x0007002601007387 */ /* 0x0005e20000100a00 */
[----:B---3--:R-:W-:-:S04]  /*2f960*/  LEA R42, P5, R14, R4, 0x2 ;  /* 0x000000040e2a7211 */ /* 0x008fc800078a10ff */
[----:B------:R-:W-:Y:S02]  /*2f970*/  LEA.HI.X.SX32 R43, R14, R2, 0x2, P5 ;  /* 0x000000020e2b7211 */ /* 0x000fe400028f16ff */
[----:B------:R-:W3:Y:S04]  /*2f980*/  LDL.LU R14, [R1+0x764] ;  /* 0x00076400010e7983 */ /* 0x000ee80000300800 */
[----:B------:R4:W-:Y:S01]  /*2f990*/  STL.64 [R1+0x708], R42 ;  /* 0x0007082a01007387 */ /* 0x0009e20000100a00 */
[----:B--2---:R-:W-:-:S04]  /*2f9a0*/  LEA R38, P6, R247, R4, 0x2 ;  /* 0x00000004f7267211 */ /* 0x004fc800078c10ff */
[----:B------:R-:W-:-:S05]  /*2f9b0*/  LEA.HI.X.SX32 R39, R247, R2, 0x2, P6 ;  /* 0x00000002f7277211 */ /* 0x000fca00030f16ff */
[----:B------:R1:W-:Y:S01]  /*2f9c0*/  STL.64 [R1+0x710], R38 ;  /* 0x0007102601007387 */ /* 0x0003e20000100a00 */
[----:B----4-:R-:W-:-:S04]  /*2f9d0*/  LEA R42, P5, R251, R4, 0x2 ;  /* 0x00000004fb2a7211 */ /* 0x010fc800078a10ff */
[----:B------:R-:W-:Y:S02]  /*2f9e0*/  LEA.HI.X.SX32 R43, R251, R2, 0x2, P5 ;  /* 0x00000002fb2b7211 */ /* 0x000fe400028f16ff */
[----:B-1----:R-:W-:-:S03]  /*2f9f0*/  LEA R38, P6, R5, R4, 0x2 ;  /* 0x0000000405267211 */ /* 0x002fc600078c10ff */
[----:B------:R1:W-:Y:S01]  /*2fa00*/  STL.64 [R1+0x718], R42 ;  /* 0x0007182a01007387 */ /* 0x0003e20000100a00 */
[----:B------:R-:W-:-:S05]  /*2fa10*/  LEA.HI.X.SX32 R39, R5, R2, 0x2, P6 ;  /* 0x0000000205277211 */ /* 0x000fca00030f16ff */
[----:B------:R2:W-:Y:S01]  /*2fa20*/  STL.64 [R1+0x728], R38 ;  /* 0x0007282601007387 */ /* 0x0005e20000100a00 */
[----:B-1----:R-:W-:-:S04]  /*2fa30*/  LEA R42, P5, R6, R4, 0x2 ;  /* 0x00000004062a7211 */ /* 0x002fc800078a10ff */
[----:B------:R-:W-:Y:S02]  /*2fa40*/  LEA.HI.X.SX32 R43, R6, R2, 0x2, P5 ;  /* 0x00000002062b7211 */ /* 0x000fe400028f16ff */
[----:B--2---:R-:W-:-:S03]  /*2fa50*/  LEA R38, P6, R7, R4, 0x2 ;  /* 0x0000000407267211 */ /* 0x004fc600078c10ff */
[----:B------:R1:W-:Y:S01]  /*2fa60*/  STL.64 [R1+0x720], R42 ;  /* 0x0007202a01007387 */ /* 0x0003e20000100a00 */
[----:B------:R-:W-:-:S03]  /*2fa70*/  LEA.HI.X.SX32 R39, R7, R2, 0x2, P6 ;  /* 0x0000000207277211 */ /* 0x000fc600030f16ff */
[----:B------:R-:W2:Y:S04]  /*2fa80*/  LDL.LU R251, [R1+0x784] ;  /* 0x0007840001fb7983 */ /* 0x000ea80000300800 */
[----:B------:R4:W-:Y:S01]  /*2fa90*/  STL.64 [R1+0x730], R38 ;  /* 0x0007302601007387 */ /* 0x0009e20000100a00 */
[----:B-1----:R-:W-:-:S03]  /*2faa0*/  LEA R42, P5, R8, R4, 0x2 ;  /* 0x00000004082a7211 */ /* 0x002fc600078a10ff */
[----:B------:R-:W3:Y:S01]  /*2fab0*/  LDL.LU R242, [R1+0x794] ;  /* 0x0007940001f27983 */ /* 0x000ee20000300800 */
[----:B------:R-:W-:Y:S02]  /*2fac0*/  LEA.HI.X.SX32 R43, R8, R2, 0x2, P5 ;  /* 0x00000002082b7211 */ /* 0x000fe400028f16ff */
[----:B----4-:R-:W-:-:S03]  /*2fad0*/  LEA R38, P6, R9, R4, 0x2 ;  /* 0x0000000409267211 */ /* 0x010fc600078c10ff */
[----:B------:R-:W-:Y:S01]  /*2fae0*/  STL.64 [R1+0x738], R42 ;  /* 0x0007382a01007387 */ /* 0x000fe20000100a00 */
[----:B------:R-:W-:-:S03]  /*2faf0*/  LEA.HI.X.SX32 R39, R9, R2, 0x2, P6 ;  /* 0x0000000209277211 */ /* 0x000fc600030f16ff */
[----:B------:R-:W4:Y:S01]  /*2fb00*/  LDL.LU R244, [R1+0x79c] ;  /* 0x00079c0001f47983 */ /* 0x000f220000300800 */
[----:B------:R-:W-:-:S03]  /*2fb10*/  LEA R6, P5, R10, R4, 0x2 ;  /* 0x000000040a067211 */ /* 0x000fc600078a10ff */
[----:B------:R1:W-:Y:S01]  /*2fb20*/  STL.64 [R1+0x740], R38 ;  /* 0x0007402601007387 */ /* 0x0003e20000100a00 */
[----:B------:R-:W-:Y:S02]  /*2fb30*/  LEA.HI.X.SX32 R7, R10, R2, 0x2, P5 ;  /* 0x000000020a077211 */ /* 0x000fe400028f16ff */
[----:B-1----:R-:W-:-:S04]  /*2fb40*/  LEA R38, P6, R236, R4, 0x2 ;  /* 0x00000004ec267211 */ /* 0x002fc800078c10ff */
[----:B------:R-:W-:Y:S01]  /*2fb50*/  LEA.HI.X.SX32 R39, R236, R2, 0x2, P6 ;  /* 0x00000002ec277211 */ /* 0x000fe200030f16ff */
[----:B------:R1:W-:Y:S04]  /*2fb60*/  STL.64 [R1+0x748], R6 ;  /* 0x0007480601007387 */ /* 0x0003e80000100a00 */
[----:B------:R-:W-:Y:S04]  /*2fb70*/  STL.64 [R1+0x750], R38 ;  /* 0x0007502601007387 */ /* 0x000fe80000100a00 */
[----:B------:R-:W4:Y:S01]  /*2fb80*/  LDL.LU R247, [R1+0x7ac] ;  /* 0x0007ac0001f77983 */ /* 0x000f220000300800 */
[----:B------:R-:W-:-:S02]  /*2fb90*/  LEA R8, P6, R237, R4, 0x2 ;  /* 0x00000004ed087211 */ /* 0x000fc400078c10ff */
[----:B-1----:R-:W-:Y:S02]  /*2fba0*/  LEA R6, P5, R11, R4, 0x2 ;  /* 0x000000040b067211 */ /* 0x002fe400078a10ff */
[-C--:B------:R-:W-:Y:S02]  /*2fbb0*/  LEA.HI.X.SX32 R9, R237, R2.reuse, 0x2, P6 ;  /* 0x00000002ed097211 */ /* 0x080fe400030f16ff */
[----:B------:R-:W-:Y:S01]  /*2fbc0*/  LEA.HI.X.SX32 R7, R11, R2, 0x2, P5 ;  /* 0x000000020b077211 */ /* 0x000fe200028f16ff */
[----:B------:R-:W-:Y:S01]  /*2fbd0*/  IMAD R17, R250, UR13, RZ ;  /* 0x0000000dfa117c24 */ /* 0x000fe2000f8e02ff */
[----:B------:R-:W1:Y:S03]  /*2fbe0*/  LDCU UR13, c[0x0][0x3b0] ;  /* 0x00007600ff0d77ac */ /* 0x000e660008000800 */
[----:B------:R1:W-:Y:S04]  /*2fbf0*/  STL.64 [R1+0x758], R6 ;  /* 0x0007580601007387 */ /* 0x0003e80000100a00 */
[----:B------:R1:W-:Y:S04]  /*2fc00*/  STL.64 [R1+0x768], R8 ;  /* 0x0007680801007387 */ /* 0x0003e80000100a00 */
[----:B------:R-:W4:Y:S01]  /*2fc10*/  LDL.LU R250, [R1+0x7a4] ;  /* 0x0007a40001fa7983 */ /* 0x000f220000300800 */
[----:B-1----:R-:W-:-:S04]  /*2fc20*/  LEA R6, P5, R238, R4, 0x2 ;  /* 0x00000004ee067211 */ /* 0x002fc800078a10ff */
[----:B------:R-:W-:Y:S02]  /*2fc30*/  LEA.HI.X.SX32 R7, R238, R2, 0x2, P5 ;  /* 0x00000002ee077211 */ /* 0x000fe400028f16ff */
[----:B------:R-:W-:-:S03]  /*2fc40*/  LEA R8, P6, R239, R4, 0x2 ;  /* 0x00000004ef087211 */ /* 0x000fc600078c10ff */
[----:B------:R1:W-:Y:S01]  /*2fc50*/  STL.64 [R1+0x760], R6 ;  /* 0x0007600601007387 */ /* 0x0003e20000100a00 */
[----:B------:R-:W-:-:S03]  /*2fc60*/  LEA.HI.X.SX32 R9, R239, R2, 0x2, P6 ;  /* 0x00000002ef097211 */ /* 0x000fc600030f16ff */
[----:B------:R-:W4:Y:S01]  /*2fc70*/  LDL.LU R37, [R1+0x7cc] ;  /* 0x0007cc0001257983 */ /* 0x000f220000300800 */
[----:B------:R-:W-:Y:S01]  /*2fc80*/  IMAD R16, R245, UR18, RZ ;  /* 0x00000012f5107c24 */ /* 0x000fe2000f8e02ff */
[----:B------:R-:W2:Y:S02]  /*2fc90*/  LDCU UR18, c[0x0][0x3b0] ;  /* 0x00007600ff1277ac */ /* 0x000ea40008000800 */
[----:B------:R1:W-:Y:S04]  /*2fca0*/  STL.64 [R1+0x770], R8 ;  /* 0x0007700801007387 */ /* 0x0003e80000100a00 */
[----:B------:R-:W4:Y:S01]  /*2fcb0*/  LDL.LU R245, [R1+0x7d4] ;  /* 0x0007d40001f57983 */ /* 0x000f220000300800 */
[----:B-1----:R-:W-:-:S04]  /*2fcc0*/  LEA R6, P5, R240, R4, 0x2 ;  /* 0x00000004f0067211 */ /* 0x002fc800078a10ff */
[----:B------:R-:W-:Y:S02]  /*2fcd0*/  LEA.HI.X.SX32 R7, R240, R2, 0x2, P5 ;  /* 0x00000002f0077211 */ /* 0x000fe400028f16ff */
[----:B------:R-:W-:-:S03]  /*2fce0*/  LEA R8, P6, R241, R4, 0x2 ;  /* 0x00000004f1087211 */ /* 0x000fc600078c10ff */
[----:B------:R1:W-:Y:S01]  /*2fcf0*/  STL.64 [R1+0x778], R6 ;  /* 0x0007780601007387 */ /* 0x0003e20000100a00 */
[----:B------:R-:W-:Y:S02]  /*2fd00*/  LEA.HI.X.SX32 R9, R241, R2, 0x2, P6 ;  /* 0x00000002f1097211 */ /* 0x000fe400030f16ff */
[----:B-1----:R-:W-:-:S04]  /*2fd10*/  LEA R6, P5, R252, R4, 0x2 ;  /* 0x00000004fc067211 */ /* 0x002fc800078a10ff */
[----:B------:R-:W-:Y:S01]  /*2fd20*/  LEA.HI.X.SX32 R7, R252, R2, 0x2, P5 ;  /* 0x00000002fc077211 */ /* 0x000fe200028f16ff */
[----:B------:R-:W-:Y:S01]  /*2fd30*/  IMAD R19, R235, UR19, RZ ;  /* 0x00000013eb137c24 */ /* 0x000fe2000f8e02ff */
[----:B------:R-:W1:Y:S01]  /*2fd40*/  LDCU UR19, c[0x0][0x3b0] ;  /* 0x00007600ff1377ac */ /* 0x000e620008000800 */
[----:B--2---:R-:W-:Y:S01]  /*2fd50*/  IMAD R234, R251, UR9, RZ ;  /* 0x00000009fbea7c24 */ /* 0x004fe2000f8e02ff */
[----:B------:R-:W2:Y:S01]  /*2fd60*/  LDCU UR9, c[0x0][0x3b0] ;  /* 0x00007600ff0977ac */ /* 0x000ea20008000800 */
[----:B------:R-:W2:Y:S04]  /*2fd70*/  LDL.LU R251, [R1+0x7e0] ;  /* 0x0007e00001fb7983 */ /* 0x000ea80000300800 */
[----:B------:R-:W2:Y:S04]  /*2fd80*/  LDL.LU R43, [R1+0x7d8] ;  /* 0x0007d800012b7983 */ /* 0x000ea80000300800 */
[----:B------:R3:W-:Y:S04]  /*2fd90*/  STL.64 [R1+0x780], R8 ;  /* 0x0007800801007387 */ /* 0x0007e80000100a00 */
[----:B------:R-:W2:Y:S04]  /*2fda0*/  LDL.LU R41, [R1+0x7dc] ;  /* 0x0007dc0001297983 */ /* 0x000ea80000300800 */
[----:B------:R-:W2:Y:S01]  /*2fdb0*/  LDL.LU R38, [R1+0x7f4] ;  /* 0x0007f40001267983 */ /* 0x000ea20000300800 */
[----:B---3--:R-:W-:-:S03]  /*2fdc0*/  LEA R8, P6, R242, R4, 0x2 ;  /* 0x00000004f2087211 */ /* 0x008fc600078c10ff */
[----:B------:R4:W-:Y:S01]  /*2fdd0*/  STL.64 [R1+0x788], R6 ;  /* 0x0007880601007387 */ /* 0x0009e20000100a00 */
[----:B------:R-:W-:-:S03]  /*2fde0*/  LEA.HI.X.SX32 R9, R242, R2, 0x2, P6 ;  /* 0x00000002f2097211 */ /* 0x000fc600030f16ff */
[----:B------:R-:W3:Y:S04]  /*2fdf0*/  LDL.LU R39, [R1+0x7f8] ;  /* 0x0007f80001277983 */ /* 0x000ee80000300800 */
[----:B------:R1:W-:Y:S01]  /*2fe00*/  STL.64 [R1+0x790], R8 ;  /* 0x0007900801007387 */ /* 0x0003e20000100a00 */
[----:B----4-:R-:W-:-:S03]  /*2fe10*/  LEA R6, P5, R244, R4, 0x2 ;  /* 0x00000004f4067211 */ /* 0x010fc600078a10ff */
[----:B------:R-:W4:Y:S01]  /*2fe20*/  LDL.LU R242, [R1+0x804] ;  /* 0x0008040001f27983 */ /* 0x000f220000300800 */
[----:B------:R-:W-:Y:S02]  /*2fe30*/  LEA.HI.X.SX32 R7, R244, R2, 0x2, P5 ;  /* 0x00000002f4077211 */ /* 0x000fe400028f16ff */
[----:B-1----:R-:W-:-:S03]  /*2fe40*/  LEA R8, P6, R13, R4, 0x2 ;  /* 0x000000040d087211 */ /* 0x002fc600078c10ff */
[----:B------:R1:W-:Y:S01]  /*2fe50*/  STL.64 [R1+0x798], R6 ;  /* 0x0007980601007387 */ /* 0x0003e20000100a00 */
[----:B------:R-:W-:-:S03]  /*2fe60*/  LEA.HI.X.SX32 R9, R13, R2, 0x2, P6 ;  /* 0x000000020d097211 */ /* 0x000fc600030f16ff */
[----:B------:R-:W4:Y:S01]  /*2fe70*/  LDL.LU R243, [R1+0x7fc] ;  /* 0x0007fc0001f37983 */ /* 0x000f220000300800 */
[----:B------:R-:W-:Y:S01]  /*2fe80*/  IMAD R235, R247, UR8, RZ ;  /* 0x00000008f7eb7c24 */ /* 0x000fe2000f8e02ff */
[----:B------:R-:W2:Y:S02]  /*2fe90*/  LDCU UR8, c[0x0][0x3b0] ;  /* 0x00007600ff0877ac */ /* 0x000ea40008000800 */
[----:B------:R1:W-:Y:S04]  /*2fea0*/  STL.64 [R1+0x7a8], R8 ;  /* 0x0007a80801007387 */ /* 0x0003e80000100a00 */
[----:B------:R-:W4:Y:S04]  /*2feb0*/  LDL.LU R13, [R1+0x80c] ;  /* 0x00080c00010d7983 */ /* 0x000f280000300800 */
[----:B------:R-:W4:Y:S01]  /*2fec0*/  LDL.LU R247, [R1+0x814] ;  /* 0x0008140001f77983 */ /* 0x000f220000300800 */
[----:B-1----:R-:W-:-:S04]  /*2fed0*/  LEA R6, P5, R108, R4, 0x2 ;  /* 0x000000046c067211 */ /* 0x002fc800078a10ff */
[----:B------:R-:W-:Y:S02]  /*2fee0*/  LEA.HI.X.SX32 R7, R108, R2, 0x2, P5 ;  /* 0x000000026c077211 */ /* 0x000fe400028f16ff */
[----:B------:R-:W-:-:S03]  /*2fef0*/  LEA R8, P6, R109, R4, 0x2 ;  /* 0x000000046d087211 */ /* 0x000fc600078c10ff */
[----:B------:R1:W-:Y:S04]  /*2ff00*/  STL.64 [R1+0x7b0], R6 ;  /* 0x0007b00601007387 */ /* 0x0003e80000100a00 */
[----:B------:R-:W4:Y:S01]  /*2ff10*/  LDL.LU R244, [R1+0x81c] ;  /* 0x00081c0001f47983 */ /* 0x000f220000300800 */
[----:B------:R-:W-:Y:S02]  /*2ff20*/  LEA.HI.X.SX32 R9, R109, R2, 0x2, P6 ;  /* 0x000000026d097211 */ /* 0x000fe400030f16ff */
        /* <DEDUP_REMOVED lines=12> */
[----:B------:R-:W4:Y:S04]  /*2fff0*/  LDL.LU R5, [R1+0x834] ;  /* 0x0008340001057983 */ /* 0x000f280000300800 */
[----:B------:R1:W-:Y:S01]  /*30000*/  STL.64 [R1+0x7d0], R6 ;  /* 0x0007d00601007387 */ /* 0x0003e20000100a00 */
[----:B--2---:R-:W-:-:S04]  /*30010*/  LEA R8, P6, R43, R4, 0x2 ;  /* 0x000000042b087211 */ /* 0x004fc800078c10ff */
[----:B------:R-:W-:Y:S02]  /*30020*/  LEA.HI.X.SX32 R9, R43, R2, 0x2, P6 ;  /* 0x000000022b097211 */ /* 0x000fe400030f16ff */
[----:B-1----:R-:W-:-:S03]  /*30030*/  LEA R6, P5, R41, R4, 0x2 ;  /* 0x0000000429067211 */ /* 0x002fc600078a10ff */
[----:B------:R1:W-:Y:S01]  /*30040*/  STL.64 [R1+0x7e0], R8 ;  /* 0x0007e00801007387 */ /* 0x0003e20000100a00 */
[----:B------:R-:W-:Y:S02]  /*30050*/  LEA.HI.X.SX32 R7, R41, R2, 0x2, P5 ;  /* 0x0000000229077211 */ /* 0x000fe400028f16ff */
[C---:B------:R-:W-:Y:S01]  /*30060*/  LEA R10, P6, R38.reuse, R4, 0x2 ;  /* 0x00000004260a7211 */ /* 0x040fe200078c10ff */
[----:B-1----:R-:W2:Y:S03]  /*30070*/  LDL.LU R8, [R1+0x83c] ;  /* 0x00083c0001087983 */ /* 0x002ea60000300800 */
[----:B------:R-:W-:Y:S01]  /*30080*/  LEA.HI.X.SX32 R11, R38, R2, 0x2, P6 ;  /* 0x00000002260b7211 */ /* 0x000fe200030f16ff */
[----:B------:R3:W-:Y:S01]  /*30090*/  STL.64 [R1+0x7e8], R6 ;  /* 0x0007e80601007387 */ /* 0x0007e20000100a00 */
[----:B------:R-:W-:-:S03]  /*300a0*/  IMAD.MOV.U32 R41, RZ, RZ, R246 ;  /* 0x000000ffff297224 */ /* 0x000fc600078e00f6 */
        /* <DEDUP_REMOVED lines=9> */
[----:B-1----:R-:W-:-:S04]  /*30140*/  LEA R6, P5, R247, R4, 0x2 ;  /* 0x00000004f7067211 */ /* 0x002fc800078a10ff */
[----:B------:R-:W-:Y:S01]  /*30150*/  LEA.HI.X.SX32 R7, R247, R2, 0x2, P5 ;  /* 0x00000002f7077211 */ /* 0x000fe200028f16ff */
[----:B------:R1:W-:Y:S04]  /*30160*/  STL.64 [R1+0x808], R10 ;  /* 0x0008080a01007387 */ /* 0x0003e80000100a00 */
[----:B------:R1:W-:Y:S02]  /*30170*/  STL.64 [R1+0x810], R6 ;  /* 0x0008100601007387 */ /* 0x0003e40000100a00 */
[C---:B-1----:R-:W-:Y:S02]  /*30180*/  LEA R10, P6, R244.reuse, R4, 0x2 ;  /* 0x00000004f40a7211 */ /* 0x042fe400078c10ff */
[----:B------:R-:W4:Y:S02]  /*30190*/  LDL.LU R6, [R1+0x84c] ;  /* 0x00084c0001067983 */ /* 0x000f240000300800 */
[----:B------:R-:W-:-:S02]  /*301a0*/  LEA.HI.X.SX32 R11, R244, R2, 0x2, P6 ;  /* 0x00000002f40b7211 */ /* 0x000fc400030f16ff */
[----:B------:R-:W4:Y:S04]  /*301b0*/  LDL.LU R247, [R1+0x858] ;  /* 0x0008580001f77983 */ /* 0x000f280000300800 */
[----:B------:R-:W4:Y:S04]  /*301c0*/  LDL.LU R244, [R1+0x910] ;  /* 0x0009100001f47983 */ /* 0x000f280000300800 */
[----:B------:R-:W4:Y:S01]  /*301d0*/  LDL.LU R39, [R1+0x85c] ;  /* 0x00085c0001277983 */ /* 0x000f220000300800 */
[----:B------:R-:W-:-:S03]  /*301e0*/  LEA R42, P5, R250, R4, 0x2 ;  /* 0x00000004fa2a7211 */ /* 0x000fc600078a10ff */
[----:B------:R1:W-:Y:S01]  /*301f0*/  STL.64 [R1+0x818], R10 ;  /* 0x0008180a01007387 */ /* 0x0003e20000100a00 */
[----:B------:R-:W-:-:S03]  /*30200*/  LEA.HI.X.SX32 R43, R250, R2, 0x2, P5 ;  /* 0x00000002fa2b7211 */ /* 0x000fc600028f16ff */
[----:B------:R-:W4:Y:S04]  /*30210*/  LDL.LU R250, [R1+0x868] ;  /* 0x0008680001fa7983 */ /* 0x000f280000300800 */
[----:B------:R1:W-:Y:S02]  /*30220*/  STL.64 [R1+0x820], R42 ;  /* 0x0008202a01007387 */ /* 0x0003e40000100a00 */
[----:B-1----:R-:W-:Y:S01]  /*30230*/  LEA R10, P6, R37, R4, 0x2 ;  /* 0x00000004250a7211 */ /* 0x002fe200078c10ff */
[----:B------:R-:W-:Y:S02]  /*30240*/  IMAD R243, R245, UR11, RZ ;  /* 0x0000000bf5f37c24 */ /* 0x000fe4000f8e02ff */
[----:B------:R-:W4:Y:S01]  /*30250*/  LDL.LU R245, [R1+0x914] ;  /* 0x0009140001f57983 */ /* 0x000f220000300800 */
[----:B------:R-:W-:-:S03]  /*30260*/  LEA.HI.X.SX32 R11, R37, R2, 0x2, P6 ;  /* 0x00000002250b7211 */ /* 0x000fc600030f16ff */
[----:B------:R-:W4:Y:S04]  /*30270*/  LDL.LU R7, [R1+0x86c] ;  /* 0x00086c0001077983 */ /* 0x000f280000300800 */
[----:B------:R-:W4:Y:S01]  /*30280*/  LDL.LU R37, [R1+0x870] ;  /* 0x0008700001257983 */ /* 0x000f220000300800 */
[----:B------:R-:W-:-:S03]  /*30290*/  LEA R42, P5, R5, R4, 0x2 ;  /* 0x00000004052a7211 */ /* 0x000fc600078a10ff */
[----:B------:R2:W-:Y:S01]  /*302a0*/  STL.64 [R1+0x828], R10 ;  /* 0x0008280a01007387 */ /* 0x0005e20000100a00 */
[----:B------:R-:W-:-:S03]  /*302b0*/  LEA.HI.X.SX32 R43, R5, R2, 0x2, P5 ;  /* 0x00000002052b7211 */ /* 0x000fc600028f16ff */
[----:B------:R-:W4:Y:S04]  /*302c0*/  LDL.LU R5, [R1+0x9ac] ;  /* 0x0009ac0001057983 */ /* 0x000f280000300800 */
[----:B------:R1:W-:Y:S01]  /*302d0*/  STL.64 [R1+0x830], R42 ;  /* 0x0008302a01007387 */ /* 0x0003e20000100a00 */
[----:B--2---:R-:W-:-:S04]  /*302e0*/  LEA R10, P6, R8, R4, 0x2 ;  /* 0x00000004080a7211 */ /* 0x004fc800078c10ff */
[----:B------:R-:W-:Y:S02]  /*302f0*/  LEA.HI.X.SX32 R11, R8, R2, 0x2, P6 ;  /* 0x00000002080b7211 */ /* 0x000fe400030f16ff */
[----:B------:R-:W2:Y:S01]  /*30300*/  LDL.LU R8, [R1+0x874] ;  /* 0x0008740001087983 */ /* 0x000ea20000300800 */
[----:B-1----:R-:W-:-:S03]  /*30310*/  LEA R42, P5, R9, R4, 0x2 ;  /* 0x00000004092a7211 */ /* 0x002fc600078a10ff */
[----:B------:R3:W-:Y:S01]  /*30320*/  STL.64 [R1+0x838], R10 ;  /* 0x0008380a01007387 */ /* 0x0007e20000100a00 */
[----:B------:R-:W-:-:S03]  /*30330*/  LEA.HI.X.SX32 R43, R9, R2, 0x2, P5 ;  /* 0x00000002092b7211 */ /* 0x000fc600028f16ff */
[----:B------:R-:W2:Y:S04]  /*30340*/  LDL.LU R236, [R1+0x878] ;  /* 0x0008780001ec7983 */ /* 0x000ea80000300800 */
[----:B------:R4:W-:Y:S01]  /*30350*/  STL.64 [R1+0x850], R42 ;  /* 0x0008502a01007387 */ /* 0x0009e20000100a00 */
[----:B---3--:R-:W-:-:S04]  /*30360*/  LEA R10, P6, R246, R4, 0x2 ;  /* 0x00000004f60a7211 */ /* 0x008fc800078c10ff */
[----:B------:R-:W-:Y:S02]  /*30370*/  LEA.HI.X.SX32 R11, R246, R2, 0x2, P6 ;  /* 0x00000002f60b7211 */ /* 0x000fe400030f16ff */
[----:B------:R-:W3:Y:S01]  /*30380*/  LDL.LU R246, [R1+0x920] ;  /* 0x0009200001f67983 */ /* 0x000ee20000300800 */
[----:B----4-:R-:W-:-:S03]  /*30390*/  LEA R42, P5, R38, R4, 0x2 ;  /* 0x00000004262a7211 */ /* 0x010fc600078a10ff */
        /* <DEDUP_REMOVED lines=15> */
[----:B------:R-:W-:Y:S02]  /*30490*/  IMAD.MOV.U32 R9, RZ, RZ, R40 ;  /* 0x000000ffff097224 */ /* 0x000fe400078e0028 */
[----:B------:R-:W3:Y:S01]  /*304a0*/  LDL.LU R40, [R1+0x884] ;  /* 0x0008840001287983 */ /* 0x000ee20000300800 */
[----:B------:R-:W-:-:S03]  /*304b0*/  LEA.HI.X.SX32 R43, R250, R2, 0x2, P5 ;  /* 0x00000002fa2b7211 */ /* 0x000fc600028f16ff */
[----:B------:R1:W-:Y:S04]  /*304c0*/  STL.64 [R1+0xc18], R10 ;  /* 0x000c180a01007387 */ /* 0x0003e80000100a00 */
[----:B------:R-:W3:Y:S04]  /*304d0*/  LDL.LU R250, [R1+0x930] ;  /* 0x0009300001fa7983 */ /* 0x000ee80000300800 */
[----:B------:R1:W-:Y:S04]  /*304e0*/  STL.64 [R1+0xc20], R42 ;  /* 0x000c202a01007387 */ /* 0x0003e80000100a00 */
[----:B------:R-:W3:Y:S01]  /*304f0*/  LDL.LU R6, [R1+0x888] ;  /* 0x0008880001067983 */ /* 0x000ee20000300800 */
[----:B-1----:R-:W-:-:S03]  /*30500*/  LEA R10, P6, R7, R4, 0x2 ;  /* 0x00000004070a7211 */ /* 0x002fc600078c10ff */
[----:B------:R-:W3:Y:S01]  /*30510*/  LDL.LU R241, [R1+0x88c] ;  /* 0x00088c0001f17983 */ /* 0x000ee20000300800 */
[----:B------:R-:W-:Y:S02]  /*30520*/  LEA.HI.X.SX32 R11, R7, R2, 0x2, P6 ;  /* 0x00000002070b7211 */ /* 0x000fe400030f16ff */
[----:B------:R-:W-:-:S03]  /*30530*/  LEA R42, P5, R37, R4, 0x2 ;  /* 0x00000004252a7211 */ /* 0x000fc600078a10ff */
[----:B------:R2:W-:Y:S01]  /*30540*/  STL.64 [R1+0xc28], R10 ;  /* 0x000c280a01007387 */ /* 0x0005e20000100a00 */
[----:B------:R-:W-:-:S03]  /*30550*/  LEA.HI.X.SX32 R43, R37, R2, 0x2, P5 ;  /* 0x00000002252b7211 */ /* 0x000fc600028f16ff */
[----:B------:R-:W3:Y:S04]  /*30560*/  LDL.LU R252, [R1+0x934] ;  /* 0x0009340001fc7983 */ /* 0x000ee80000300800 */
[----:B------:R-:W3:Y:S04]  /*30570*/  LDL.LU R7, [R1+0x890] ;  /* 0x0008900001077983 */ /* 0x000ee80000300800 */
[----:B------:R1:W-:Y:S04]  /*30580*/  STL.64 [R1+0x868], R42 ;  /* 0x0008682a01007387 */ /* 0x0003e80000100a00 */
[----:B------:R-:W3:Y:S01]  /*30590*/  LDL.LU R37, [R1+0x894] ;  /* 0x0008940001257983 */ /* 0x000ee20000300800 */
[----:B------:R-:W-:Y:S01]  /*305a0*/  IMAD R5, R5, UR76, RZ ;  /* 0x0000004c05057c24 */ /* 0x000fe2000f8e02ff */
[----:B--2---:R-:W-:-:S04]  /*305b0*/  LEA R10, P6, R8, R4, 0x2 ;  /* 0x00000004080a7211 */ /* 0x004fc800078c10ff */
[----:B------:R-:W-:Y:S02]  /*305c0*/  LEA.HI.X.SX32 R11, R8, R2, 0x2, P6 ;  /* 0x00000002080b7211 */ /* 0x000fe400030f16ff */
[----:B------:R-:W2:Y:S01]  /*305d0*/  LDL.LU R8, [R1+0x938] ;  /* 0x0009380001087983 */ /* 0x000ea20000300800 */
[----:B-1----:R-:W-:-:S03]  /*305e0*/  LEA R42, P5, R236, R4, 0x2 ;  /* 0x00000004ec2a7211 */ /* 0x002fc600078a10ff */
[----:B------:R-:W2:Y:S01]  /*305f0*/  LDL.LU R237, [R1+0x898] ;  /* 0x0008980001ed7983 */ /* 0x000ea20000300800 */
[----:B------:R-:W-:-:S03]  /*30600*/  LEA.HI.X.SX32 R43, R236, R2, 0x2, P5 ;  /* 0x00000002ec2b7211 */ /* 0x000fc600028f16ff */
[----:B------:R4:W-:Y:S04]  /*30610*/  STL.64 [R1+0x910], R10 ;  /* 0x0009100a01007387 */ /* 0x0009e80000100a00 */
[----:B------:R-:W2:Y:S04]  /*30620*/  LDL.LU R109, [R1+0x89c] ;  /* 0x00089c00016d7983 */ /* 0x000ea80000300800 */
[----:B------:R1:W-:Y:S04]  /*30630*/  STL.64 [R1+0x9d0], R42 ;  /* 0x0009d02a01007387 */ /* 0x0003e80000100a00 */
[----:B------:R-:W2:Y:S01]  /*30640*/  LDL.LU R240, [R1+0x93c] ;  /* 0x00093c0001f07983 */ /* 0x000ea20000300800 */
[----:B----4-:R-:W-:-:S03]  /*30650*/  LEA R10, P6, R38, R4, 0x2 ;  /* 0x00000004260a7211 */ /* 0x010fc600078c10ff */
[----:B------:R-:W4:Y:S01]  /*30660*/  LDL.LU R108, [R1+0x8a0] ;  /* 0x0008a000016c7983 */ /* 0x000f220000300800 */
        /* <DEDUP_REMOVED lines=9> */
[----:B-1----:R-:W-:-:S03]  /*30700*/  LEA R42, P5, R40, R4, 0x2 ;  /* 0x00000004282a7211 */ /* 0x002fc600078a10ff */
[----:B------:R1:W-:Y:S01]  /*30710*/  STL.64 [R1+0xc30], R10 ;  /* 0x000c300a01007387 */ /* 0x0003e20000100a00 */
[----:B------:R-:W-:-:S03]  /*30720*/  LEA.HI.X.SX32 R43, R40, R2, 0x2, P5 ;  /* 0x00000002282b7211 */ /* 0x000fc600028f16ff */
[----:B-1----:R-:W3:Y:S04]  /*30730*/  LDL.LU R11, [R1+0x944] ;  /* 0x00094400010b7983 */ /* 0x002ee80000300800 */
[----:B------:R-:W3:Y:S01]  /*30740*/  LDL.LU R10, [R1+0x8ac] ;  /* 0x0008ac00010a7983 */ /* 0x000ee20000300800 */
[----:B------:R-:W-:-:S03]  /*30750*/  LEA R38, P6, R6, R4, 0x2 ;  /* 0x0000000406267211 */ /* 0x000fc600078c10ff */
[----:B------:R1:W-:Y:S01]  /*30760*/  STL.64 [R1+0xc40], R42 ;  /* 0x000c402a01007387 */ /* 0x0003e20000100a00 */
[----:B------:R-:W-:-:S03]  /*30770*/  LEA.HI.X.SX32 R39, R6, R2, 0x2, P6 ;  /* 0x0000000206277211 */ /* 0x000fc600030f16ff */
[----:B-1----:R1:W5:Y:S04]  /*30780*/  LDL.LU.64 R42, [R1+0x1a08] ;  /* 0x001a0800012a7983 */ /* 0x0023680000300a00 */
[----:B------:R-:W3:Y:S01]  /*30790*/  LDL.LU R6, [R1+0x950] ;  /* 0x0009500001067983 */ /* 0x000ee20000300800 */
[C---:B------:R-:W-:Y:S01]  /*307a0*/  LEA R40, P5, R241.reuse, R4, 0x2 ;  /* 0x00000004f1287211 */ /* 0x040fe200078a10ff */
[----:B------:R-:W-:Y:S02]  /*307b0*/  IMAD.MOV.U32 R236, RZ, RZ, R9 ;  /* 0x000000ffffec7224 */ /* 0x000fe400078e0009 */
[----:B------:R-:W-:Y:S01]  /*307c0*/  IMAD.MOV.U32 R9, RZ, RZ, R41 ;  /* 0x000000ffff097224 */ /* 0x000fe200078e0029 */
[----:B------:R-:W-:Y:S01]  /*307d0*/  LEA.HI.X.SX32 R41, R241, R2, 0x2, P5 ;  /* 0x00000002f1297211 */ /* 0x000fe200028f16ff */
[----:B------:R1:W-:Y:S04]  /*307e0*/  STL.64 [R1+0xcf8], R38 ;  /* 0x000cf82601007387 */ /* 0x0003e80000100a00 */
[----:B------:R1:W-:Y:S02]  /*307f0*/  STL.64 [R1+0x870], R40 ;  /* 0x0008702801007387 */ /* 0x0003e40000100a00 */
[----:B-1----:R-:W-:-:S02]  /*30800*/  LEA R38, P6, R7, R4, 0x2 ;  /* 0x0000000407267211 */ /* 0x002fc400078c10ff */
[----:B------:R-:W-:Y:S02]  /*30810*/  LEA R40, P5, R37, R4, 0x2 ;  /* 0x0000000425287211 */ /* 0x000fe400078a10ff */
[-C--:B------:R-:W-:Y:S02]  /*30820*/  LEA.HI.X.SX32 R39, R7, R2.reuse, 0x2, P6 ;  /* 0x0000000207277211 */ /* 0x080fe400030f16ff */
[----:B------:R-:W-:-:S03]  /*30830*/  LEA.HI.X.SX32 R41, R37, R2, 0x2, P5 ;  /* 0x0000000225297211 */ /* 0x000fc600028f16ff */
[----:B------:R-:W-:Y:S04]  /*30840*/  STL.64 [R1+0x920], R38 ;  /* 0x0009202601007387 */ /* 0x000fe80000100a00 */
[----:B------:R1:W-:Y:S04]  /*30850*/  STL.64 [R1+0x9e8], R40 ;  /* 0x0009e82801007387 */ /* 0x0003e80000100a00 */
[----:B-1----:R1:W5:Y:S04]  /*30860*/  LDL.LU.64 R40, [R1+0x1a00] ;  /* 0x001a000001287983 */ /* 0x0023680000300a00 */
[----:B------:R-:W3:Y:S01]  /*30870*/  LDL.LU R7, [R1+0x954] ;  /* 0x0009540001077983 */ /* 0x000ee20000300800 */
[----:B------:R-:W-:-:S02]  /*30880*/  IMAD.MOV.U32 R5, RZ, RZ, R236 ;  /* 0x000000ffff057224 */ /* 0x000fc400078e00ec */
[----:B--2---:R-:W-:Y:S02]  /*30890*/  IMAD R241, R8, UR71, RZ ;  /* 0x0000004708f17c24 */ /* 0x004fe4000f8e02ff */
[----:B------:R-:W-:Y:S01]  /*308a0*/  IMAD.MOV.U32 R8, RZ, RZ, R36 ;  /* 0x000000ffff087224 */ /* 0x000fe200078e0024 */
[----:B------:R-:W-:-:S04]  /*308b0*/  LEA R38, P6, R237, R4, 0x2 ;  /* 0x00000004ed267211 */ /* 0x000fc800078c10ff */
[----:B------:R-:W-:Y:S02]  /*308c0*/  LEA.HI.X.SX32 R39, R237, R2, 0x2, P6 ;  /* 0x00000002ed277211 */ /* 0x000fe400030f16ff */
[----:B------:R-:W-:-:S03]  /*308d0*/  LEA R36, P5, R109, R4, 0x2 ;  /* 0x000000046d247211 */ /* 0x000fc600078a10ff */
[----:B------:R2:W-:Y:S01]  /*308e0*/  STL.64 [R1+0xaa8], R38 ;  /* 0x000aa82601007387 */ /* 0x0005e20000100a00 */
[----:B------:R-:W-:-:S03]  /*308f0*/  LEA.HI.X.SX32 R37, R109, R2, 0x2, P5 ;  /* 0x000000026d257211 */ /* 0x000fc600028f16ff */
[----:B--2---:R1:W5:Y:S01]  /*30900*/  LDL.LU.64 R38, [R1+0x19f8] ;  /* 0x0019f80001267983 */ /* 0x0043620000300a00 */
[----:B----4-:R-:W-:-:S03]  /*30910*/  LEA R236, P6, R108, R4, 0x2 ;  /* 0x000000046cec7211 */ /* 0x010fc600078c10ff */
[----:B------:R-:W2:Y:S01]  /*30920*/  LDL.LU R109, [R1+0x998] ;  /* 0x00099800016d7983 */ /* 0x000ea20000300800 */
[----:B------:R-:W-:-:S03]  /*30930*/  LEA.HI.X.SX32 R237, R108, R2, 0x2, P6 ;  /* 0x000000026ced7211 */ /* 0x000fc600030f16ff */
[----:B------:R4:W-:Y:S04]  /*30940*/  STL.64 [R1+0xb68], R36 ;  /* 0x000b682401007387 */ /* 0x0009e80000100a00 */
[----:B------:R1:W-:Y:S04]  /*30950*/  STL.64 [R1+0xc50], R236 ;  /* 0x000c50ec01007387 */ /* 0x0003e80000100a00 */
[----:B------:R-:W2:Y:S01]  /*30960*/  LDL.LU R108, [R1+0x99c] ;  /* 0x00099c00016c7983 */ /* 0x000ea20000300800 */
[----:B----4-:R-:W-:-:S04]  /*30970*/  LEA R36, P5, R238, R4, 0x2 ;  /* 0x00000004ee247211 */ /* 0x010fc800078a10ff */
[----:B------:R-:W-:Y:S02]  /*30980*/  LEA.HI.X.SX32 R37, R238, R2, 0x2, P5 ;  /* 0x00000002ee257211 */ /* 0x000fe400028f16ff */
[----:B-1----:R-:W-:-:S03]  /*30990*/  LEA R236, P6, R249, R4, 0x2 ;  /* 0x00000004f9ec7211 */ /* 0x002fc600078c10ff */
[----:B------:R3:W-:Y:S01]  /*309a0*/  STL.64 [R1+0xd08], R36 ;  /* 0x000d082401007387 */ /* 0x0007e20000100a00 */
[----:B------:R-:W-:-:S05]  /*309b0*/  LEA.HI.X.SX32 R237, R249, R2, 0x2, P6 ;  /* 0x00000002f9ed7211 */ /* 0x000fca00030f16ff */
[----:B------:R1:W-:Y:S01]  /*309c0*/  STL.64 [R1+0xd10], R236 ;  /* 0x000d10ec01007387 */ /* 0x0003e20000100a00 */
[----:B---3--:R-:W-:-:S04]  /*309d0*/  LEA R36, P5, R10, R4, 0x2 ;  /* 0x000000040a247211 */ /* 0x008fc800078a10ff */
[----:B------:R-:W-:Y:S01]  /*309e0*/  LEA.HI.X.SX32 R37, R10, R2, 0x2, P5 ;  /* 0x000000020a257211 */ /* 0x000fe200028f16ff */
[----:B------:R-:W-:Y:S02]  /*309f0*/  IMAD R238, R11, UR68, RZ ;  /* 0x000000440bee7c24 */ /* 0x000fe4000f8e02ff */
[----:B------:R-:W-:Y:S02]  /*30a00*/  IMAD.MOV.U32 R11, RZ, RZ, R248 ;  /* 0x000000ffff0b7224 */ /* 0x000fe400078e00f8 */
[----:B------:R3:W-:Y:S01]  /*30a10*/  STL.64 [R1+0x880], R36 ;  /* 0x0008802401007387 */ /* 0x0007e20000100a00 */
[----:B------:R-:W-:-:S04]  /*30a20*/  LEA R248, P6, R9, R4, 0x2 ;  /* 0x0000000409f87211 */ /* 0x000fc800078c10ff */
[----:B------:R-:W-:Y:S01]  /*30a30*/  LEA.HI.X.SX32 R249, R9, R2, 0x2, P6 ;  /* 0x0000000209f97211 */ /* 0x000fe200030f16ff */
[----:B-1----:R-:W-:Y:S02]  /*30a40*/  IMAD R237, R6, UR67, RZ ;  /* 0x0000004306ed7c24 */ /* 0x002fe4000f8e02ff */
[----:B------:R-:W4:Y:S01]  /*30a50*/  LDL.LU R6, [R1+0x9a0] ;  /* 0x0009a00001067983 */ /* 0x000f220000300800 */
[----:B---3--:R-:W-:-:S04]  /*30a60*/  LEA R36, P5, R35, R4, 0x2 ;  /* 0x0000000423247211 */ /* 0x008fc800078a10ff */
[----:B------:R-:W-:Y:S01]  /*30a70*/  LEA.HI.X.SX32 R37, R35, R2, 0x2, P5 ;  /* 0x0000000223257211 */ /* 0x000fe200028f16ff */
[----:B------:R1:W-:Y:S01]  /*30a80*/  STL.64 [R1+0x930], R248 ;  /* 0x000930f801007387 */ /* 0x0003e20000100a00 */
[----:B------:R-:W-:Y:S01]  /*30a90*/  IMAD.MOV.U32 R10, RZ, RZ, R34 ;  /* 0x000000ffff0a7224 */ /* 0x000fe200078e0022 */
[C---:B------:R-:W-:Y:S01]  /*30aa0*/  LEA R34, P5, R33.reuse, R4, 0x2 ;  /* 0x0000000421227211 */ /* 0x040fe200078a10ff */
[----:B------:R-:W-:Y:S01]  /*30ab0*/  IMAD.MOV.U32 R9, RZ, RZ, R225 ;  /* 0x000000ffff097224 */ /* 0x000fe200078e00e1 */
[----:B------:R3:W-:Y:S02]  /*30ac0*/  STL.64 [R1+0x9f0], R36 ;  /* 0x0009f02401007387 */ /* 0x0007e40000100a00 */
[----:B------:R-:W-:Y:S02]  /*30ad0*/  LEA.HI.X.SX32 R35, R33, R2, 0x2, P5 ;  /* 0x0000000221237211 */ /* 0x000fe400028f16ff */
[C---:B-1----:R-:W-:Y:S01]  /*30ae0*/  LEA R248, P6, R233.reuse, R4, 0x2 ;  /* 0x00000004e9f87211 */ /* 0x042fe200078c10ff */
[----:B---3--:R1:W5:Y:S03]  /*30af0*/  LDL.LU.64 R36, [R1+0x19f0] ;  /* 0x0019f00001247983 */ /* 0x0083660000300a00 */
[----:B------:R-:W-:Y:S01]  /*30b00*/  LEA.HI.X.SX32 R249, R233, R2, 0x2, P6 ;  /* 0x00000002e9f97211 */ /* 0x000fe200030f16ff */
[----:B------:R-:W3:Y:S04]  /*30b10*/  LDL.LU R225, [R1+0x9a4] ;  /* 0x0009a40001e17983 */ /* 0x000ee80000300800 */
[----:B------:R-:W-:Y:S04]  /*30b20*/  STL.64 [R1+0xab8], R248 ;  /* 0x000ab8f801007387 */ /* 0x000fe80000100a00 */
[----:B------:R1:W-:Y:S04]  /*30b30*/  STL.64 [R1+0xb80], R34 ;  /* 0x000b802201007387 */ /* 0x0003e80000100a00 */
[----:B-1----:R1:W5:Y:S04]  /*30b40*/  LDL.LU.64 R34, [R1+0x19e8] ;  /* 0x0019e80001227983 */ /* 0x0023680000300a00 */
[----:B------:R-:W2:Y:S01]  /*30b50*/  LDL.LU R233, [R1+0x9a8] ;  /* 0x0009a80001e97983 */ /* 0x000ea20000300800 */
[----:B------:R-:W-:Y:S01]  /*30b60*/  LEA R248, P6, R8, R4, 0x2 ;  /* 0x0000000408f87211 */ /* 0x000fe200078c10ff */
[----:B------:R-:W-:-:S02]  /*30b70*/  IMAD R236, R7, UR66, RZ ;  /* 0x0000004207ec7c24 */ /* 0x000fc4000f8e02ff */
[----:B------:R-:W-:Y:S01]  /*30b80*/  IMAD.MOV.U32 R7, RZ, RZ, R32 ;  /* 0x000000ffff077224 */ /* 0x000fe200078e0020 */
[----:B------:R-:W-:Y:S01]  /*30b90*/  LEA.HI.X.SX32 R249, R8, R2, 0x2, P6 ;  /* 0x0000000208f97211 */ /* 0x000fe200030f16ff */
[----:B------:R-:W-:Y:S01]  /*30ba0*/  IMAD.MOV.U32 R8, RZ, RZ, R232 ;  /* 0x000000ffff087224 */ /* 0x000fe200078e00e8 */
[C---:B------:R-:W-:Y:S01]  /*30bb0*/  LEA R32, P5, R5.reuse, R4, 0x2 ;  /* 0x0000000405207211 */ /* 0x040fe200078a10ff */
[----:B------:R-:W2:Y:S03]  /*30bc0*/  LDL.LU R232, [R1+0x9b0] ;  /* 0x0009b00001e87983 */ /* 0x000ea60000300800 */
[----:B------:R-:W-:Y:S01]  /*30bd0*/  LEA.HI.X.SX32 R33, R5, R2, 0x2, P5 ;  /* 0x0000000205217211 */ /* 0x000fe200028f16ff */
[----:B------:R1:W-:Y:S04]  /*30be0*/  STL.64 [R1+0xc68], R248 ;  /* 0x000c68f801007387 */ /* 0x0003e80000100a00 */
[----:B------:R1:W-:Y:S02]  /*30bf0*/  STL.64 [R1+0xd28], R32 ;  /* 0x000d282001007387 */ /* 0x0003e40000100a00 */
[----:B-1----:R-:W-:-:S04]  /*30c00*/  LEA R248, P6, R0, R4, 0x2 ;  /* 0x0000000400f87211 */ /* 0x002fc800078c10ff */
[----:B------:R-:W-:Y:S02]  /*30c10*/  LEA.HI.X.SX32 R249, R0, R2, 0x2, P6 ;  /* 0x0000000200f97211 */ /* 0x000fe400030f16ff */
[----:B------:R-:W2:Y:S01]  /*30c20*/  LDL.LU R0, [R1+0x9c4] ;  /* 0x0009c40001007983 */ /* 0x000ea20000300800 */
[----:B------:R-:W-:-:S03]  /*30c30*/  LEA R32, P5, R223, R4, 0x2 ;  /* 0x00000004df207211 */ /* 0x000fc600078a10ff */
[----:B------:R1:W-:Y:S01]  /*30c40*/  STL.64 [R1+0xd30], R248 ;  /* 0x000d30f801007387 */ /* 0x0003e20000100a00 */
[----:B------:R-:W-:Y:S01]  /*30c50*/  LEA.HI.X.SX32 R33, R223, R2, 0x2, P5 ;  /* 0x00000002df217211 */ /* 0x000fe200028f16ff */
[----:B------:R-:W-:Y:S01]  /*30c60*/  IMAD.MOV.U32 R5, RZ, RZ, R222 ;  /* 0x000000ffff057224 */ /* 0x000fe200078e00de */
[----:B------:R-:W-:-:S03]  /*30c70*/  LEA R222, P5, R30, R4, 0x2 ;  /* 0x000000041ede7211 */ /* 0x000fc600078a10ff */
[----:B------:R1:W-:Y:S02]  /*30c80*/  STL.64 [R1+0x888], R32 ;  /* 0x0008882001007387 */ /* 0x0003e40000100a00 */
[----:B-1----:R-:W-:Y:S01]  /*30c90*/  IMAD.MOV.U32 R249, RZ, RZ, R11 ;  /* 0x000000fffff97224 */ /* 0x002fe200078e000b */
[----:B------:R-:W-:-:S04]  /*30ca0*/  LEA R248, P6, R11, R4, 0x2 ;  /* 0x000000040bf87211 */ /* 0x000fc800078c10ff */
[-C--:B------:R-:W-:Y:S01]  /*30cb0*/  LEA.HI.X.SX32 R249, R249, R2.reuse, 0x2, P6 ;  /* 0x00000002f9f97211 */ /* 0x080fe200030f16ff */
[----:B------:R1:W5:Y:S01]  /*30cc0*/  LDL.LU.64 R32, [R1+0x19e0] ;  /* 0x0019e00001207983 */ /* 0x0003620000300a00 */
[----:B------:R-:W-:Y:S01]  /*30cd0*/  LEA.HI.X.SX32 R223, R30, R2, 0x2, P5 ;  /* 0x000000021edf7211 */ /* 0x000fe200028f16ff */
[----:B----4-:R-:W-:Y:S02]  /*30ce0*/  IMAD R11, R6, UR63, RZ ;  /* 0x0000003f060b7c24 */ /* 0x010fe4000f8e02ff */
[----:B------:R-:W-:Y:S02]  /*30cf0*/  IMAD.MOV.U32 R6, RZ, RZ, R230 ;  /* 0x000000ffff067224 */ /* 0x000fe400078e00e6 */
[----:B------:R-:W4:Y:S04]  /*30d00*/  LDL.LU R230, [R1+0x9d8] ;  /* 0x0009d80001e67983 */ /* 0x000f280000300800 */
[----:B------:R1:W-:Y:S04]  /*30d10*/  STL.64 [R1+0x938], R248 ;  /* 0x000938f801007387 */ /* 0x0003e80000100a00 */
[----:B------:R1:W5:Y:S04]  /*30d20*/  LDL.LU R30, [R1+0x19dc] ;  /* 0x0019dc00011e7983 */ /* 0x0003680000300800 */
[----:B------:R3:W-:Y:S01]  /*30d30*/  STL.64 [R1+0x9f8], R222 ;  /* 0x0009f8de01007387 */ /* 0x0007e20000100a00 */
[----:B-1----:R-:W-:-:S04]  /*30d40*/  LEA R248, P6, R31, R4, 0x2 ;  /* 0x000000041ff87211 */ /* 0x002fc800078c10ff */
[----:B------:R-:W-:Y:S01]  /*30d50*/  LEA.HI.X.SX32 R249, R31, R2, 0x2, P6 ;  /* 0x000000021ff97211 */ /* 0x000fe200030f16ff */
[----:B---3--:R-:W-:Y:S01]  /*30d60*/  IMAD.MOV.U32 R223, RZ, RZ, R10 ;  /* 0x000000ffffdf7224 */ /* 0x008fe200078e000a */
[-C--:B------:R-:W-:Y:S01]  /*30d70*/  LEA R222, P5, R9, R4.reuse, 0x2 ;  /* 0x0000000409de7211 */ /* 0x080fe200078a10ff */
[----:B------:R-:W-:Y:S02]  /*30d80*/  IMAD R10, R225, UR62, RZ ;  /* 0x0000003ee10a7c24 */ /* 0x000fe4000f8e02ff */
[----:B------:R-:W3:Y:S04]  /*30d90*/  LDL.LU R225, [R1+0x9dc] ;  /* 0x0009dc0001e17983 */ /* 0x000ee80000300800 */
[----:B------:R1:W5:Y:S04]  /*30da0*/  LDL.LU R31, [R1+0x19d8] ;  /* 0x0019d800011f7983 */ /* 0x0003680000300800 */
[----:B------:R1:W-:Y:S02]  /*30db0*/  STL.64 [R1+0xac0], R248 ;  /* 0x000ac0f801007387 */ /* 0x0003e40000100a00 */
[----:B-1----:R-:W-:Y:S01]  /*30dc0*/  LEA R248, P6, R223, R4, 0x2 ;  /* 0x00000004dff87211 */ /* 0x002fe200078c10ff */
[----:B------:R-:W-:Y:S01]  /*30dd0*/  IMAD.MOV.U32 R249, RZ, RZ, R223 ;  /* 0x000000fffff97224 */ /* 0x000fe200078e00df */
[----:B------:R-:W-:Y:S01]  /*30de0*/  LEA.HI.X.SX32 R223, R9, R2, 0x2, P5 ;  /* 0x0000000209df7211 */ /* 0x000fe200028f16ff */
[----:B--2---:R-:W-:-:S03]  /*30df0*/  IMAD R9, R233, UR61, RZ ;  /* 0x0000003de9097c24 */ /* 0x004fc6000f8e02ff */
[----:B------:R-:W-:Y:S01]  /*30e00*/  LEA.HI.X.SX32 R249, R249, R2, 0x2, P6 ;  /* 0x00000002f9f97211 */ /* 0x000fe200030f16ff */
[----:B------:R1:W-:Y:S04]  /*30e10*/  STL.64 [R1+0xb90], R222 ;  /* 0x000b90de01007387 */ /* 0x0003e80000100a00 */
[----:B------:R-:W2:Y:S04]  /*30e20*/  LDL.LU R233, [R1+0x9e0] ;  /* 0x0009e00001e97983 */ /* 0x000ea80000300800 */
[----:B------:R1:W-:Y:S02]  /*30e30*/  STL.64 [R1+0xc70], R248 ;  /* 0x000c70f801007387 */ /* 0x0003e40000100a00 */
[----:B-1----:R-:W-:-:S04]  /*30e40*/  LEA R222, P5, R28, R4, 0x2 ;  /* 0x000000041cde7211 */ /* 0x002fc800078a10ff */
[----:B------:R-:W-:Y:S02]  /*30e50*/  LEA.HI.X.SX32 R223, R28, R2, 0x2, P5 ;  /* 0x000000021cdf7211 */ /* 0x000fe400028f16ff */
[----:B------:R1:W5:Y:S01]  /*30e60*/  LDL.LU R28, [R1+0x19d4] ;  /* 0x0019d400011c7983 */ /* 0x0003620000300800 */
[----:B------:R-:W-:-:S03]  /*30e70*/  LEA R248, P6, R29, R4, 0x2 ;  /* 0x000000041df87211 */ /* 0x000fc600078c10ff */
[----:B------:R1:W-:Y:S01]  /*30e80*/  STL.64 [R1+0xd40], R222 ;  /* 0x000d40de01007387 */ /* 0x0003e20000100a00 */
[----:B------:R-:W-:Y:S01]  /*30e90*/  LEA.HI.X.SX32 R249, R29, R2, 0x2, P6 ;  /* 0x000000021df97211 */ /* 0x000fe200030f16ff */
[----:B-1----:R-:W-:Y:S01]  /*30ea0*/  IMAD.MOV.U32 R223, RZ, RZ, R8 ;  /* 0x000000ffffdf7224 */ /* 0x002fe200078e0008 */
[-C--:B------:R-:W-:Y:S01]  /*30eb0*/  LEA R222, P5, R7, R4.reuse, 0x2 ;  /* 0x0000000407de7211 */ /* 0x080fe200078a10ff */
[----:B------:R-:W-:Y:S02]  /*30ec0*/  IMAD R8, R232, UR60, RZ ;  /* 0x0000003ce8087c24 */ /* 0x000fe4000f8e02ff */
[----:B------:R-:W2:Y:S04]  /*30ed0*/  LDL.LU R232, [R1+0x9e4] ;  /* 0x0009e40001e87983 */ /* 0x000ea80000300800 */
[----:B------:R1:W5:Y:S04]  /*30ee0*/  LDL.LU R29, [R1+0x19d0] ;  /* 0x0019d000011d7983 */ /* 0x0003680000300800 */
[----:B------:R1:W-:Y:S02]  /*30ef0*/  STL.64 [R1+0xd50], R248 ;  /* 0x000d50f801007387 */ /* 0x0003e40000100a00 */
[----:B-1----:R-:W-:Y:S01]  /*30f00*/  LEA R248, P6, R223, R4, 0x2 ;  /* 0x00000004dff87211 */ /* 0x002fe200078c10ff */
[----:B------:R-:W-:Y:S01]  /*30f10*/  IMAD.MOV.U32 R249, RZ, RZ, R223 ;  /* 0x000000fffff97224 */ /* 0x000fe200078e00df */
[----:B------:R-:W-:Y:S01]  /*30f20*/  LEA.HI.X.SX32 R223, R7, R2, 0x2, P5 ;  /* 0x0000000207df7211 */ /* 0x000fe200028f16ff */
[----:B------:R-:W-:-:S04]  /*30f30*/  IMAD R7, R0, UR59, RZ ;  /* 0x0000003b00077c24 */ /* 0x000fc8000f8e02ff */
[----:B------:R1:W-:Y:S04]  /*30f40*/  STL.64 [R1+0x890], R222 ;  /* 0x000890de01007387 */ /* 0x0003e80000100a00 */
[----:B------:R-:W2:Y:S01]  /*30f50*/  LDL.LU R0, [R1+0xa00] ;  /* 0x000a000001007983 */ /* 0x000ea20000300800 */
[----:B------:R-:W-:Y:S02]  /*30f60*/  LEA.HI.X.SX32 R249, R249, R2, 0x2, P6 ;  /* 0x00000002f9f97211 */ /* 0x000fe400030f16ff */
[----:B-1----:R-:W-:-:S03]  /*30f70*/  LEA R222, P5, R26, R4, 0x2 ;  /* 0x000000041ade7211 */ /* 0x002fc600078a10ff */
[----:B------:R1:W-:Y:S01]  /*30f80*/  STL.64 [R1+0x940], R248 ;  /* 0x000940f801007387 */ /* 0x0003e20000100a00 */
[----:B------:R-:W-:-:S03]  /*30f90*/  LEA.HI.X.SX32 R223, R26, R2, 0x2, P5 ;  /* 0x000000021adf7211 */ /* 0x000fc600028f16ff */
[----:B------:R2:W5:Y:S01]  /*30fa0*/  LDL.LU R26, [R1+0x19cc] ;  /* 0x0019cc00011a7983 */ /* 0x0005620000300800 */
[----:B-1----:R-:W-:-:S03]  /*30fb0*/  LEA R248, P6, R27, R4, 0x2 ;  /* 0x000000041bf87211 */ /* 0x002fc600078c10ff */
[----:B------:R1:W-:Y:S01]  /*30fc0*/  STL.64 [R1+0xa08], R222 ;  /* 0x000a08de01007387 */ /* 0x0003e20000100a00 */
[----:B------:R-:W-:Y:S01]  /*30fd0*/  LEA.HI.X.SX32 R249, R27, R2, 0x2, P6 ;  /* 0x000000021bf97211 */ /* 0x000fe200030f16ff */
[----:B-1----:R-:W-:Y:S01]  /*30fe0*/  IMAD.MOV.U32 R223, RZ, RZ, R6 ;  /* 0x000000ffffdf7224 */ /* 0x002fe200078e0006 */
[-C--:B------:R-:W-:Y:S01]  /*30ff0*/  LEA R222, P5, R5, R4.reuse, 0x2 ;  /* 0x0000000405de7211 */ /* 0x080fe200078a10ff */
[----:B------:R-:W-:Y:S01]  /*31000*/  IMAD R15, R15, UR25, RZ ;  /* 0x000000190f0f7c24 */ /* 0x000fe2000f8e02ff */
[----:B------:R-:W1:Y:S01]  /*31010*/  LDCU UR25, c[0x0][0x3b0] ;  /* 0x00007600ff1977ac */ /* 0x000e620008000800 */
[----:B----4-:R-:W-:Y:S02]  /*31020*/  IMAD R6, R230, UR58, RZ ;  /* 0x0000003ae6067c24 */ /* 0x010fe4000f8e02ff */
[----:B------:R-:W4:Y:S04]  /*31030*/  LDL.LU R230, [R1+0xa10] ;  /* 0x000a100001e67983 */ /* 0x000f280000300800 */
[----:B------:R1:W5:Y:S04]  /*31040*/  LDL.LU R27, [R1+0x19c8] ;  /* 0x0019c800011b7983 */ /* 0x0003680000300800 */
[----:B------:R1:W-:Y:S02]  /*31050*/  STL.64 [R1+0xac8], R248 ;  /* 0x000ac8f801007387 */ /* 0x0003e40000100a00 */
[----:B-1----:R-:W-:Y:S01]  /*31060*/  LEA R248, P6, R223, R4, 0x2 ;  /* 0x00000004dff87211 */ /* 0x002fe200078c10ff */
[----:B------:R-:W-:Y:S01]  /*31070*/  IMAD.MOV.U32 R249, RZ, RZ, R223 ;  /* 0x000000fffff97224 */ /* 0x000fe200078e00df */
[----:B------:R-:W-:-:S04]  /*31080*/  LEA.HI.X.SX32 R223, R5, R2, 0x2, P5 ;  /* 0x0000000205df7211 */ /* 0x000fc800028f16ff */
[----:B------:R-:W-:Y:S01]  /*31090*/  LEA.HI.X.SX32 R249, R249, R2, 0x2, P6 ;  /* 0x00000002f9f97211 */ /* 0x000fe200030f16ff */
[----:B------:R1:W-:Y:S01]  /*310a0*/  STL.64 [R1+0xb98], R222 ;  /* 0x000b98de01007387 */ /* 0x0003e20000100a00 */
[----:B---3--:R-:W-:-:S03]  /*310b0*/  IMAD R5, R225, UR57, RZ ;  /* 0x00000039e1057c24 */ /* 0x008fc6000f8e02ff */
[----:B------:R-:W3:Y:S04]  /*310c0*/  LDL.LU R225, [R1+0xa30] ;  /* 0x000a300001e17983 */ /* 0x000ee80000300800 */
        /* <DEDUP_REMOVED lines=9> */
[----:B--2---:R-:W-:Y:S02]  /*31160*/  IMAD R224, R233, UR56, RZ ;  /* 0x00000038e9e07c24 */ /* 0x004fe4000f8e02ff */
[----:B------:R-:W2:Y:S04]  /*31170*/  LDL.LU R233, [R1+0xa58] ;  /* 0x000a580001e97983 */ /* 0x000ea80000300800 */
[----:B------:R1:W5:Y:S04]  /*31180*/  LDL.LU R25, [R1+0x19c0] ;  /* 0x0019c00001197983 */ /* 0x0003680000300800 */
[----:B------:R1:W-:Y:S02]  /*31190*/  STL.64 [R1+0xd60], R248 ;  /* 0x000d60f801007387 */ /* 0x0003e40000100a00 */
[----:B-1----:R-:W-:Y:S01]  /*311a0*/  LEA R248, P6, R223, R4, 0x2 ;  /* 0x00000004dff87211 */ /* 0x002fe200078c10ff */
[----:B------:R-:W-:Y:S01]  /*311b0*/  IMAD.MOV.U32 R249, RZ, RZ, R223 ;  /* 0x000000fffff97224 */ /* 0x000fe200078e00df */
[----:B------:R-:W-:-:S05]  /*311c0*/  LEA.HI.X.SX32 R223, R231, R2, 0x2, P5 ;  /* 0x00000002e7df7211 */ /* 0x000fca00028f16ff */
[----:B------:R1:W-:Y:S01]  /*311d0*/  STL.64 [R1+0x898], R222 ;  /* 0x000898de01007387 */ /* 0x0003e20000100a00 */
[----:B------:R-:W-:-:S03]  /*311e0*/  LEA.HI.X.SX32 R249, R249, R2, 0x2, P6 ;  /* 0x00000002f9f97211 */ /* 0x000fc600030f16ff */
[----:B------:R-:W3:Y:S01]  /*311f0*/  LDL.LU R231, [R1+0xa6c] ;  /* 0x000a6c0001e77983 */ /* 0x000ee20000300800 */
[----:B-1----:R-:W-:-:S03]  /*31200*/  LEA R222, P5, R22, R4, 0x2 ;  /* 0x0000000416de7211 */ /* 0x002fc600078a10ff */
[----:B------:R-:W-:Y:S01]  /*31210*/  STL.64 [R1+0x950], R248 ;  /* 0x000950f801007387 */ /* 0x000fe20000100a00 */
[----:B------:R-:W-:-:S03]  /*31220*/  LEA.HI.X.SX32 R223, R22, R2, 0x2, P5 ;  /* 0x0000000216df7211 */ /* 0x000fc600028f16ff */
[----:B------:R1:W5:Y:S04]  /*31230*/  LDL.LU R22, [R1+0x19bc] ;  /* 0x0019bc0001167983 */ /* 0x0003680000300800 */
[----:B------:R1:W-:Y:S02]  /*31240*/  STL.64 [R1+0xa18], R222 ;  /* 0x000a18de01007387 */ /* 0x0003e40000100a00 */
[----:B-1----:R-:W-:Y:S02]  /*31250*/  IMAD.MOV.U32 R223, RZ, RZ, R15 ;  /* 0x000000ffffdf7224 */ /* 0x002fe400078e000f */
[----:B------:R-:W-:Y:S02]  /*31260*/  IMAD R15, R0, UR54, RZ ;  /* 0x00000036000f7c24 */ /* 0x000fe4000f8e02ff */
[----:B------:R-:W3:Y:S01]  /*31270*/  LDL.LU R0, [R1+0xa90] ;  /* 0x000a900001007983 */ /* 0x000ee20000300800 */
[----:B------:R-:W-:-:S04]  /*31280*/  LEA R248, P6, R23, R4, 0x2 ;  /* 0x0000000417f87211 */ /* 0x000fc800078c10ff */
[----:B------:R-:W-:Y:S02]  /*31290*/  LEA.HI.X.SX32 R249, R23, R2, 0x2, P6 ;  /* 0x0000000217f97211 */ /* 0x000fe400030f16ff */
[C---:B------:R-:W-:Y:S01]  /*312a0*/  LEA R222, P5, R20.reuse, R4, 0x2 ;  /* 0x0000000414de7211 */ /* 0x040fe200078a10ff */
[----:B------:R1:W5:Y:S04]  /*312b0*/  LDL.LU R23, [R1+0x19b8] ;  /* 0x0019b80001177983 */ /* 0x0003680000300800 */
[----:B------:R1:W-:Y:S02]  /*312c0*/  STL.64 [R1+0xad0], R248 ;  /* 0x000ad0f801007387 */ /* 0x0003e40000100a00 */
[----:B-1----:R-:W-:Y:S01]  /*312d0*/  IMAD.MOV.U32 R249, RZ, RZ, R223 ;  /* 0x000000fffff97224 */ /* 0x002fe200078e00df */
[----:B------:R-:W-:-:S02]  /*312e0*/  LEA.HI.X.SX32 R223, R20, R2, 0x2, P5 ;  /* 0x0000000214df7211 */ /* 0x000fc400028f16ff */
[C---:B------:R-:W-:Y:S01]  /*312f0*/  LEA R248, P6, R227.reuse, R4, 0x2 ;  /* 0x00000004e3f87211 */ /* 0x040fe200078c10ff */
[----:B------:R1:W5:Y:S04]  /*31300*/  LDL.LU R20, [R1+0x19b4] ;  /* 0x0019b40001147983 */ /* 0x0003680000300800 */
[----:B------:R1:W-:Y:S01]  /*31310*/  STL.64 [R1+0xba0], R222 ;  /* 0x000ba0de01007387 */ /* 0x0003e20000100a00 */
[----:B------:R-:W-:Y:S01]  /*31320*/  IMAD R228, R228, UR26, RZ ;  /* 0x0000001ae4e47c24 */ /* 0x000fe2000f8e02ff */
[----:B------:R-:W2:Y:S01]  /*31330*/  LDCU UR26, c[0x0][0x3b0] ;  /* 0x00007600ff1a77ac */ /* 0x000ea20008000800 */
[----:B-1----:R-:W-:Y:S01]  /*31340*/  IMAD.MOV.U32 R223, RZ, RZ, R249 ;  /* 0x000000ffffdf7224 */ /* 0x002fe200078e00f9 */
[----:B------:R-:W-:Y:S02]  /*31350*/  LEA.HI.X.SX32 R249, R227, R2, 0x2, P6 ;  /* 0x00000002e3f97211 */ /* 0x000fe400030f16ff */
[C---:B------:R-:W-:Y:S01]  /*31360*/  LEA R222, P5, R21.reuse, R4, 0x2 ;  /* 0x0000000415de7211 */ /* 0x040fe200078a10ff */
[----:B------:R-:W4:Y:S04]  /*31370*/  LDL.LU R227, [R1+0xab4] ;  /* 0x000ab40001e37983 */ /* 0x000f280000300800 */
[----:B------:R1:W-:Y:S02]  /*31380*/  STL.64 [R1+0xc80], R248 ;  /* 0x000c80f801007387 */ /* 0x0003e40000100a00 */
[----:B-1----:R-:W-:Y:S01]  /*31390*/  IMAD.MOV.U32 R249, RZ, RZ, R223 ;  /* 0x000000fffff97224 */ /* 0x002fe200078e00df */
[----:B------:R-:W-:-:S02]  /*313a0*/  LEA.HI.X.SX32 R223, R21, R2, 0x2, P5 ;  /* 0x0000000215df7211 */ /* 0x000fc400028f16ff */
[-C--:B------:R-:W-:Y:S01]  /*313b0*/  LEA R248, P6, R228, R4.reuse, 0x2 ;  /* 0x00000004e4f87211 */ /* 0x080fe200078c10ff */
[----:B------:R1:W5:Y:S04]  /*313c0*/  LDL.LU R21, [R1+0x19b0] ;  /* 0x0019b00001157983 */ /* 0x0003680000300800 */
[----:B------:R1:W-:Y:S01]  /*313d0*/  STL.64 [R1+0xd70], R222 ;  /* 0x000d70de01007387 */ /* 0x0003e20000100a00 */
[----:B------:R-:W-:Y:S01]  /*313e0*/  IMAD R226, R226, UR20, RZ ;  /* 0x00000014e2e27c24 */ /* 0x000fe2000f8e02ff */
[----:B------:R-:W2:Y:S01]  /*313f0*/  LDCU UR20, c[0x0][0x3b0] ;  /* 0x00007600ff1477ac */ /* 0x000ea20008000800 */
[----:B------:R-:W-:Y:S02]  /*31400*/  IMAD R229, R229, UR21, RZ ;  /* 0x00000015e5e57c24 */ /* 0x000fe4000f8e02ff */
[----:B------:R-:W-:Y:S01]  /*31410*/  IMAD R250, R250, UR73, RZ ;  /* 0x00000049fafa7c24 */ /* 0x000fe2000f8e02ff */
[----:B------:R-:W2:Y:S01]  /*31420*/  LDCU UR21, c[0x0][0x3b0] ;  /* 0x00007600ff1577ac */ /* 0x000ea20008000800 */
[----:B-1----:R-:W-:Y:S01]  /*31430*/  LEA R222, P5, R249, R4, 0x2 ;  /* 0x00000004f9de7211 */ /* 0x002fe200078a10ff */
[----:B------:R-:W-:Y:S01]  /*31440*/  IMAD.MOV.U32 R223, RZ, RZ, R249 ;  /* 0x000000ffffdf7224 */ /* 0x000fe200078e00f9 */
[----:B------:R-:W-:-:S02]  /*31450*/  LEA.HI.X.SX32 R249, R228, R2, 0x2, P6 ;  /* 0x00000002e4f97211 */ /* 0x000fc400030f16ff */
[----:B------:R-:W4:Y:S02]  /*31460*/  LDL.LU R228, [R1+0xae0] ;  /* 0x000ae00001e47983 */ /* 0x000f240000300800 */
[----:B------:R-:W-:Y:S02]  /*31470*/  LEA.HI.X.SX32 R223, R223, R2, 0x2, P5 ;  /* 0x00000002dfdf7211 */ /* 0x000fe400028f16ff */
[----:B------:R1:W-:Y:S04]  /*31480*/  STL.64 [R1+0xd78], R248 ;  /* 0x000d78f801007387 */ /* 0x0003e80000100a00 */
[----:B------:R1:W-:Y:S02]  /*31490*/  STL.64 [R1+0x8a0], R222 ;  /* 0x0008a0de01007387 */ /* 0x0003e40000100a00 */
[----:B-1----:R-:W-:-:S04]  /*314a0*/  LEA R248, P6, R18, R4, 0x2 ;  /* 0x0000000412f87211 */ /* 0x002fc800078c10ff */
[----:B------:R-:W-:Y:S01]  /*314b0*/  LEA.HI.X.SX32 R249, R18, R2, 0x2, P6 ;  /* 0x0000000212f97211 */ /* 0x000fe200030f16ff */
[----:B------:R-:W-:Y:S01]  /*314c0*/  IMAD.MOV.U32 R223, RZ, RZ, R226 ;  /* 0x000000ffffdf7224 */ /* 0x000fe200078e00e2 */
[----:B------:R-:W-:Y:S01]  /*314d0*/  LEA R222, P5, R229, R4, 0x2 ;  /* 0x00000004e5de7211 */ /* 0x000fe200078a10ff */
        /* <DEDUP_REMOVED lines=8> */
[----:B------:R-:W-:-:S02]  /*31560*/  IMAD R244, R244, UR5, RZ ;  /* 0x00000005f4f47c24 */ /* 0x000fc4000f8e02ff */
[----:B------:R-:W-:Y:S02]  /*31570*/  IMAD R245, R245, UR77, RZ ;  /* 0x0000004df5f57c24 */ /* 0x000fe4000f8e02ff */
[----:B------:R-:W-:Y:S02]  /*31580*/  IMAD R246, R246, UR75, RZ ;  /* 0x0000004bf6f67c24 */ /* 0x000fe4000f8e02ff */
[----:B------:R-:W-:Y:S02]  /*31590*/  IMAD R247, R247, UR74, RZ ;  /* 0x0000004af7f77c24 */ /* 0x000fe4000f8e02ff */
[----:B--2---:R-:W-:Y:S02]  /*315a0*/  IMAD R226, R233, UR51, RZ ;  /* 0x00000033e9e27c24 */ /* 0x004fe4000f8e02ff */
[----:B------:R-:W2:Y:S04]  /*315b0*/  LDL.LU R233, [R1+0xae4] ;  /* 0x000ae40001e97983 */ /* 0x000ea80000300800 */
[----:B------:R1:W5:Y:S04]  /*315c0*/  LDL.LU R18, [R1+0x19ac] ;  /* 0x0019ac0001127983 */ /* 0x0003680000300800 */
[----:B------:R1:W-:Y:S02]  /*315d0*/  STL.64 [R1+0x958], R248 ;  /* 0x000958f801007387 */ /* 0x0003e40000100a00 */
[----:B-1----:R-:W-:Y:S01]  /*315e0*/  LEA R248, P6, R223, R4, 0x2 ;  /* 0x00000004dff87211 */ /* 0x002fe200078c10ff */
[----:B------:R-:W-:Y:S01]  /*315f0*/  IMAD.MOV.U32 R249, RZ, RZ, R223 ;  /* 0x000000fffff97224 */ /* 0x000fe200078e00df */
[----:B------:R-:W-:-:S04]  /*31600*/  LEA.HI.X.SX32 R223, R229, R2, 0x2, P5 ;  /* 0x00000002e5df7211 */ /* 0x000fc800028f16ff */
        /* <DEDUP_REMOVED lines=11> */
[C---:B------:R-:W-:Y:S01]  /*316c0*/  LEA R222, P5, R3.reuse, R4, 0x2 ;  /* 0x0000000403de7211 */ /* 0x040fe200078a10ff */
[----:B---3--:R-:W-:Y:S02]  /*316d0*/  IMAD R250, R0, UR49, RZ ;  /* 0x0000003100fa7c24 */ /* 0x008fe4000f8e02ff */
[----:B------:R-:W3:Y:S04]  /*316e0*/  LDL.LU R0, [R1+0xaf4] ;  /* 0x000af40001007983 */ /* 0x000ee80000300800 */
[----:B------:R1:W5:Y:S04]  /*316f0*/  LDL.LU R16, [R1+0x19a4] ;  /* 0x0019a40001107983 */ /* 0x0003680000300800 */
[----:B------:R1:W-:Y:S02]  /*31700*/  STL.64 [R1+0xc90], R248 ;  /* 0x000c90f801007387 */ /* 0x0003e40000100a00 */
[----:B-1----:R-:W-:Y:S01]  /*31710*/  IMAD.MOV.U32 R249, RZ, RZ, R223 ;  /* 0x000000fffff97224 */ /* 0x002fe200078e00df */
[----:B------:R-:W-:-:S02]  /*31720*/  LEA.HI.X.SX32 R223, R3, R2, 0x2, P5 ;  /* 0x0000000203df7211 */ /* 0x000fc400028f16ff */
[C---:B------:R-:W-:Y:S01]  /*31730*/  LEA R248, P6, R17.reuse, R4, 0x2 ;  /* 0x0000000411f87211 */ /* 0x040fe200078c10ff */
[----:B------:R-:W2:Y:S04]  /*31740*/  LDL.LU R3, [R1+0xaf8] ;  /* 0x000af80001037983 */ /* 0x000ea80000300800 */
[----:B------:R1:W-:Y:S02]  /*31750*/  STL.64 [R1+0xd80], R222 ;  /* 0x000d80de01007387 */ /* 0x0003e40000100a00 */
[----:B-1----:R-:W-:Y:S01]  /*31760*/  IMAD.MOV.U32 R223, RZ, RZ, R249 ;  /* 0x000000ffffdf7224 */ /* 0x002fe200078e00f9 */
[----:B------:R-:W-:Y:S02]  /*31770*/  LEA.HI.X.SX32 R249, R17, R2, 0x2, P6 ;  /* 0x0000000211f97211 */ /* 0x000fe400030f16ff */
[C---:B------:R-:W-:Y:S01]  /*31780*/  LEA R222, P5, R14.reuse, R4, 0x2 ;  /* 0x000000040ede7211 */ /* 0x040fe200078a10ff */
        /* <DEDUP_REMOVED lines=16> */
[----:B------:R1:W-:Y:S02]  /*31890*/  STL.64 [R1+0xa28], R222 ;  /* 0x000a28de01007387 */ /* 0x0003e40000100a00 */
[----:B-1----:R-:W-:Y:S01]  /*318a0*/  IMAD.MOV.U32 R223, RZ, RZ, R249 ;  /* 0x000000ffffdf7224 */ /* 0x002fe200078e00f9 */
[----:B------:R-:W-:Y:S02]  /*318b0*/  LEA.HI.X.SX32 R249, R251, R2, 0x2, P6 ;  /* 0x00000002fbf97211 */ /* 0x000fe400030f16ff */
[C---:B------:R-:W-:Y:S01]  /*318c0*/  LEA R222, P5, R242.reuse, R4, 0x2 ;  /* 0x00000004f2de7211 */ /* 0x040fe200078a10ff */
[----:B------:R-:W2:Y:S04]  /*318d0*/  LDL.LU R251, [R1+0xb04] ;  /* 0x000b040001fb7983 */ /* 0x000ea80000300800 */
        /* <DEDUP_REMOVED lines=9> */
[----:B------:R-:W3:Y:S04]  /*31970*/  LDL.LU R13, [R1+0xb08] ;  /* 0x000b0800010d7983 */ /* 0x000ee80000300800 */
        /* <DEDUP_REMOVED lines=18> */
[----:B------:R1:W5:Y:S01]  /*31aa0*/  LDL.LU R246, [R1+0x1984] ;  /* 0x0019840001f67983 */ /* 0x0003620000300800 */
[----:B------:R-:W-:-:S03]  /*31ab0*/  LEA R222, P5, R247, R4, 0x2 ;  /* 0x00000004f7de7211 */ /* 0x000fc600078a10ff */
[----:B------:R1:W-:Y:S02]  /*31ac0*/  STL.64 [R1+0x968], R248 ;  /* 0x000968f801007387 */ /* 0x0003e40000100a00 */
[----:B-1----:R-:W-:Y:S01]  /*31ad0*/  IMAD.MOV.U32 R249, RZ, RZ, R223 ;  /* 0x000000fffff97224 */ /* 0x002fe200078e00df */
[----:B------:R-:W-:Y:S02]  /*31ae0*/  LEA R248, P6, R223, R4, 0x2 ;  /* 0x00000004dff87211 */ /* 0x000fe400078c10ff */
[-C--:B------:R-:W-:Y:S02]  /*31af0*/  LEA.HI.X.SX32 R223, R247, R2.reuse, 0x2, P5 ;  /* 0x00000002f7df7211 */ /* 0x080fe400028f16ff */
[----:B------:R-:W-:Y:S01]  /*31b00*/  LEA.HI.X.SX32 R249, R249, R2, 0x2, P6 ;  /* 0x00000002f9f97211 */ /* 0x000fe200030f16ff */
[----:B------:R1:W5:Y:S04]  /*31b10*/  LDL.LU R247, [R1+0x1980] ;  /* 0x0019800001f77983 */ /* 0x0003680000300800 */
[----:B------:R-:W-:Y:S04]  /*31b20*/  STL.64 [R1+0xa30], R222 ;  /* 0x000a30de01007387 */ /* 0x000fe80000100a00 */
[----:B------:R1:W-:Y:S04]  /*31b30*/  STL.64 [R1+0xaf8], R248 ;  /* 0x000af8f801007387 */ /* 0x0003e80000100a00 */
[----:B-1----:R-:W3:Y:S01]  /*31b40*/  LDL.LU R249, [R1+0xb00] ;  /* 0x000b000001f97983 */ /* 0x002ee20000300800 */
[----:B------:R-:W-:-:S05]  /*31b50*/  IMAD R252, R252, UR72, RZ ;  /* 0x00000048fcfc7c24 */ /* 0x000fca000f8e02ff */
[-C--:B------:R-:W-:Y:S01]  /*31b60*/  LEA R222, P5, R252, R4.reuse, 0x2 ;  /* 0x00000004fcde7211 */ /* 0x080fe200078a10ff */
[----:B------:R-:W-:Y:S01]  /*31b70*/  IMAD R240, R240, UR70, RZ ;  /* 0x00000046f0f07c24 */ /* 0x000fe2000f8e02ff */
[----:B------:R-:W-:Y:S02]  /*31b80*/  LEA R248, P6, R241, R4, 0x2 ;  /* 0x00000004f1f87211 */ /* 0x000fe400078c10ff */
[----:B------:R-:W-:Y:S01]  /*31b90*/  LEA.HI.X.SX32 R223, R252, R2, 0x2, P5 ;  /* 0x00000002fcdf7211 */ /* 0x000fe200028f16ff */
[----:B------:R-:W-:-:S04]  /*31ba0*/  IMAD R239, R239, UR69, RZ ;  /* 0x00000045efef7c24 */ /* 0x000fc8000f8e02ff */
[----:B------:R1:W-:Y:S02]  /*31bb0*/  STL.64 [R1+0xbc0], R222 ;  /* 0x000bc0de01007387 */ /* 0x0003e40000100a00 */
[----:B-1----:R-:W-:-:S04]  /*31bc0*/  LEA R222, P5, R240, R4, 0x2 ;  /* 0x00000004f0de7211 */ /* 0x002fc800078a10ff */
[-C--:B------:R-:W-:Y:S01]  /*31bd0*/  LEA.HI.X.SX32 R223, R240, R2.reuse, 0x2, P5 ;  /* 0x00000002f0df7211 */ /* 0x080fe200028f16ff */
[----:B--2---:R-:W-:Y:S02]  /*31be0*/  IMAD R240, R251, UR40, RZ ;  /* 0x00000028fbf07c24 */ /* 0x004fe4000f8e02ff */
[----:B---3--:R-:W-:Y:S01]  /*31bf0*/  IMAD R252, R249, UR41, RZ ;  /* 0x00000029f9fc7c24 */ /* 0x008fe2000f8e02ff */
[----:B------:R-:W-:Y:S02]  /*31c00*/  LEA.HI.X.SX32 R249, R241, R2, 0x2, P6 ;  /* 0x00000002f1f97211 */ /* 0x000fe400030f16ff */
[----:B------:R-:W2:Y:S04]  /*31c10*/  LDL.LU R241, [R1+0xb10] ;  /* 0x000b100001f17983 */ /* 0x000ea80000300800 */
[----:B------:R1:W-:Y:S04]  /*31c20*/  STL.64 [R1+0xca8], R248 ;  /* 0x000ca8f801007387 */ /* 0x0003e80000100a00 */
[----:B------:R3:W-:Y:S01]  /*31c30*/  STL.64 [R1+0xda8], R222 ;  /* 0x000da8de01007387 */ /* 0x0007e20000100a00 */
[----:B-1----:R-:W-:-:S02]  /*31c40*/  LEA R248, P6, R239, R4, 0x2 ;  /* 0x00000004eff87211 */ /* 0x002fc400078c10ff */
[C---:B---3--:R-:W-:Y:S02]  /*31c50*/  LEA R222, P5, R238.reuse, R4, 0x2 ;  /* 0x00000004eede7211 */ /* 0x048fe400078a10ff */
[----:B------:R-:W-:Y:S01]  /*31c60*/  LEA.HI.X.SX32 R249, R239, R2, 0x2, P6 ;  /* 0x00000002eff97211 */ /* 0x000fe200030f16ff */
[----:B------:R-:W-:Y:S01]  /*31c70*/  IMAD.MOV.U32 R239, RZ, RZ, R250 ;  /* 0x000000ffffef7224 */ /* 0x000fe200078e00fa */
[C---:B------:R-:W-:Y:S02]  /*31c80*/  LEA R250, P6, R237.reuse, R4, 0x2 ;  /* 0x00000004edfa7211 */ /* 0x040fe400078c10ff */
[-C--:B------:R-:W-:Y:S01]  /*31c90*/  LEA.HI.X.SX32 R223, R238, R2.reuse, 0x2, P5 ;  /* 0x00000002eedf7211 */ /* 0x080fe200028f16ff */
[----:B------:R1:W-:Y:S01]  /*31ca0*/  STL.64 [R1+0xe18], R248 ;  /* 0x000e18f801007387 */ /* 0x0003e20000100a00 */
[----:B------:R-:W-:-:S03]  /*31cb0*/  LEA.HI.X.SX32 R251, R237, R2, 0x2, P6 ;  /* 0x00000002edfb7211 */ /* 0x000fc600030f16ff */
[----:B-1----:R1:W5:Y:S04]  /*31cc0*/  LDL.LU.64 R248, [R1+0x1978] ;  /* 0x0019780001f87983 */ /* 0x0023680000300a00 */
[----:B------:R-:W-:Y:S04]  /*31cd0*/  STL.64 [R1+0x8c8], R222 ;  /* 0x0008c8de01007387 */ /* 0x000fe80000100a00 */
[----:B------:R-:W3:Y:S04]  /*31ce0*/  LDL.LU R237, [R1+0xb14] ;  /* 0x000b140001ed7983 */ /* 0x000ee80000300800 */
[----:B------:R1:W-:Y:S04]  /*31cf0*/  STL.64 [R1+0x970], R250 ;  /* 0x000970fa01007387 */ /* 0x0003e80000100a00 */
[----:B-1----:R-:W3:Y:S01]  /*31d00*/  LDL.LU R251, [R1+0xb0c] ;  /* 0x000b0c0001fb7983 */ /* 0x002ee20000300800 */
[----:B------:R-:W-:Y:S01]  /*31d10*/  IMAD R109, R109, UR65, RZ ;  /* 0x000000416d6d7c24 */ /* 0x000fe2000f8e02ff */
[----:B------:R-:W-:Y:S01]  /*31d20*/  LEA R222, P5, R236, R4, 0x2 ;  /* 0x00000004ecde7211 */ /* 0x000fe200078a10ff */
[----:B------:R-:W-:-:S02]  /*31d30*/  IMAD R238, R13, UR39, RZ ;  /* 0x000000270dee7c24 */ /* 0x000fc4000f8e02ff */
[----:B------:R-:W4:Y:S01]  /*31d40*/  LDL.LU R13, [R1+0xb1c] ;  /* 0x000b1c00010d7983 */ /* 0x000f220000300800 */
[----:B------:R-:W-:Y:S02]  /*31d50*/  LEA.HI.X.SX32 R223, R236, R2, 0x2, P5 ;  /* 0x00000002ecdf7211 */ /* 0x000fe400028f16ff */
[----:B------:R-:W-:-:S03]  /*31d60*/  LEA R250, P6, R109, R4, 0x2 ;  /* 0x000000046dfa7211 */ /* 0x000fc600078c10ff */
[----:B------:R1:W-:Y:S01]  /*31d70*/  STL.64 [R1+0xa38], R222 ;  /* 0x000a38de01007387 */ /* 0x0003e20000100a00 */
[----:B------:R-:W-:-:S05]  /*31d80*/  IMAD R108, R108, UR64, RZ ;  /* 0x000000406c6c7c24 */ /* 0x000fca000f8e02ff */
        /* <DEDUP_REMOVED lines=8> */
[----:B-1----:R-:W-:-:S04]  /*31e10*/  LEA R250, P6, R11, R4, 0x2 ;  /* 0x000000040bfa7211 */ /* 0x002fc800078c10ff */
[----:B------:R-:W-:-:S05]  /*31e20*/  LEA.HI.X.SX32 R251, R11, R2, 0x2, P6 ;  /* 0x000000020bfb7211 */ /* 0x000fca00030f16ff */
[----:B------:R1:W-:Y:S04]  /*31e30*/  STL.64 [R1+0xcb0], R250 ;  /* 0x000cb0fa01007387 */ /* 0x0003e80000100a00 */
[----:B------:R-:W2:Y:S01]  /*31e40*/  LDL.LU R241, [R1+0xb24] ;  /* 0x000b240001f17983 */ /* 0x000ea20000300800 */
[----:B---3--:R-:W-:-:S04]  /*31e50*/  LEA R222, P5, R10, R4, 0x2 ;  /* 0x000000040ade7211 */ /* 0x008fc800078a10ff */
[----:B------:R-:W-:Y:S02]  /*31e60*/  LEA.HI.X.SX32 R223, R10, R2, 0x2, P5 ;  /* 0x000000020adf7211 */ /* 0x000fe400028f16ff */
[C---:B-1----:R-:W-:Y:S01]  /*31e70*/  LEA R250, P6, R9.reuse, R4, 0x2 ;  /* 0x0000000409fa7211 */ /* 0x042fe200078c10ff */
[----:B----4-:R-:W-:Y:S02]  /*31e80*/  IMAD R230, R230, UR53, RZ ;  /* 0x00000035e6e67c24 */ /* 0x010fe4000f8e02ff */
[----:B------:R1:W-:Y:S01]  /*31e90*/  STL.64 [R1+0xdc0], R222 ;  /* 0x000dc0de01007387 */ /* 0x0003e20000100a00 */
[----:B------:R-:W-:Y:S01]  /*31ea0*/  LEA.HI.X.SX32 R251, R9, R2, 0x2, P6 ;  /* 0x0000000209fb7211 */ /* 0x000fe200030f16ff */
[----:B------:R-:W-:Y:S02]  /*31eb0*/  IMAD R231, R231, UR50, RZ ;  /* 0x00000032e7e77c24 */ /* 0x000fe4000f8e02ff */
[----:B------:R-:W-:Y:S01]  /*31ec0*/  IMAD.MOV.U32 R9, RZ, RZ, R230 ;  /* 0x000000ffff097224 */ /* 0x000fe200078e00e6 */
[----:B------:R-:W-:-:S02]  /*31ed0*/  LEA R230, P6, R7, R4, 0x2 ;  /* 0x0000000407e67211 */ /* 0x000fc400078c10ff */
[C---:B-1----:R-:W-:Y:S01]  /*31ee0*/  LEA R222, P5, R8.reuse, R4, 0x2 ;  /* 0x0000000408de7211 */ /* 0x042fe200078a10ff */
[----:B------:R1:W-:Y:S03]  /*31ef0*/  STL.64 [R1+0xe20], R250 ;  /* 0x000e20fa01007387 */ /* 0x0003e60000100a00 */
[-C--:B------:R-:W-:Y:S01]  /*31f00*/  LEA.HI.X.SX32 R223, R8, R2.reuse, 0x2, P5 ;  /* 0x0000000208df7211 */ /* 0x080fe200028f16ff */
[----:B------:R-:W-:Y:S02]  /*31f10*/  IMAD R11, R237, UR36, RZ ;  /* 0x00000024ed0b7c24 */ /* 0x000fe4000f8e02ff */
[----:B------:R-:W-:Y:S01]  /*31f20*/  IMAD.MOV.U32 R237, RZ, RZ, R231 ;  /* 0x000000ffffed7224 */ /* 0x000fe200078e00e7 */
[----:B------:R-:W-:Y:S01]  /*31f30*/  LEA.HI.X.SX32 R231, R7, R2, 0x2, P6 ;  /* 0x0000000207e77211 */ /* 0x000fe200030f16ff */
[----:B-1----:R1:W5:Y:S04]  /*31f40*/  LDL.LU.64 R250, [R1+0x1970] ;  /* 0x0019700001fa7983 */ /* 0x0023680000300a00 */
[----:B------:R-:W3:Y:S04]  /*31f50*/  LDL.LU R8, [R1+0xb20] ;  /* 0x000b200001087983 */ /* 0x000ee80000300800 */
[----:B------:R4:W-:Y:S01]  /*31f60*/  STL.64 [R1+0x8d8], R222 ;  /* 0x0008d8de01007387 */ /* 0x0009e20000100a00 */
[----:B------:R-:W-:-:S03]  /*31f70*/  IMAD R14, R14, UR42, RZ ;  /* 0x0000002a0e0e7c24 */ /* 0x000fc6000f8e02ff */
[----:B------:R1:W-:Y:S01]  /*31f80*/  STL.64 [R1+0x980], R230 ;  /* 0x000980e601007387 */ /* 0x0003e20000100a00 */
[----:B----4-:R-:W-:-:S04]  /*31f90*/  LEA R222, P5, R6, R4, 0x2 ;  /* 0x0000000406de7211 */ /* 0x010fc800078a10ff */
[----:B------:R-:W-:Y:S02]  /*31fa0*/  LEA.HI.X.SX32 R223, R6, R2, 0x2, P5 ;  /* 0x0000000206df7211 */ /* 0x000fe400028f16ff */
[C---:B-1----:R-:W-:Y:S01]  /*31fb0*/  LEA R230, P6, R5.reuse, R4, 0x2 ;  /* 0x0000000405e67211 */ /* 0x042fe200078c10ff */
[----:B------:R-:W-:Y:S02]  /*31fc0*/  IMAD.MOV.U32 R7, RZ, RZ, R15 ;  /* 0x000000ffff077224 */ /* 0x000fe400078e000f */
[----:B------:R1:W-:Y:S01]  /*31fd0*/  STL.64 [R1+0xa48], R222 ;  /* 0x000a48de01007387 */ /* 0x0003e20000100a00 */
[----:B------:R-:W-:Y:S01]  /*31fe0*/  LEA.HI.X.SX32 R231, R5, R2, 0x2, P6 ;  /* 0x0000000205e77211 */ /* 0x000fe200030f16ff */
[----:B------:R-:W-:Y:S02]  /*31ff0*/  IMAD.MOV.U32 R15, RZ, RZ, R9 ;  /* 0x000000ffff0f7224 */ /* 0x000fe400078e0009 */
[----:B------:R-:W-:Y:S02]  /*32000*/  IMAD R9, R13, UR34, RZ ;  /* 0x000000220d097c24 */ /* 0x000fe4000f8e02ff */
[----:B------:R-:W-:Y:S01]  /*32010*/  IMAD R232, R232, UR55, RZ ;  /* 0x00000037e8e87c24 */ /* 0x000fe2000f8e02ff */
[----:B-1----:R1:W5:Y:S04]  /*32020*/  LDL.LU.64 R222, [R1+0x1968] ;  /* 0x0019680001de7983 */ /* 0x0023680000300a00 */
[----:B------:R-:W4:Y:S04]  /*32030*/  LDL.LU R6, [R1+0xb28] ;  /* 0x000b280001067983 */ /* 0x000f280000300800 */
[----:B------:R-:W3:Y:S04]  /*32040*/  LDL.LU R5, [R1+0xb2c] ;  /* 0x000b2c0001057983 */ /* 0x000ee80000300800 */
[----:B------:R-:W3:Y:S04]  /*32050*/  LDL.LU R13, [R1+0xb30] ;  /* 0x000b3000010d7983 */ /* 0x000ee80000300800 */
[----:B------:R1:W-:Y:S02]  /*32060*/  STL.64 [R1+0xb08], R230 ;  /* 0x000b08e601007387 */ /* 0x0003e40000100a00 */
[----:B-1----:R-:W-:Y:S01]  /*32070*/  IMAD.MOV.U32 R231, RZ, RZ, R15 ;  /* 0x000000ffffe77224 */ /* 0x002fe200078e000f */
[----:B------:R-:W-:Y:S01]  /*32080*/  LEA R230, P6, R232, R4, 0x2 ;  /* 0x00000004e8e67211 */ /* 0x000fe200078c10ff */
[----:B------:R-:W-:-:S02]  /*32090*/  IMAD R225, R225, UR52, RZ ;  /* 0x00000034e1e17c24 */ /* 0x000fc4000f8e02ff */
[----:B------:R-:W-:Y:S02]  /*320a0*/  IMAD R227, R227, UR48, RZ ;  /* 0x00000030e3e37c24 */ /* 0x000fe4000f8e02ff */
[----:B------:R-:W-:Y:S02]  /*320b0*/  IMAD R228, R228, UR47, RZ ;  /* 0x0000002fe4e47c24 */ /* 0x000fe4000f8e02ff */
[----:B------:R-:W-:Y:S02]  /*320c0*/  IMAD R233, R233, UR46, RZ ;  /* 0x0000002ee9e97c24 */ /* 0x000fe4000f8e02ff */
[----:B------:R-:W-:Y:S02]  /*320d0*/  IMAD R229, R229, UR45, RZ ;  /* 0x0000002de5e57c24 */ /* 0x000fe4000f8e02ff */
[----:B------:R-:W-:Y:S02]  /*320e0*/  IMAD R0, R0, UR44, RZ ;  /* 0x0000002c00007c24 */ /* 0x000fe4000f8e02ff */
[----:B------:R-:W-:-:S02]  /*320f0*/  IMAD R3, R3, UR43, RZ ;  /* 0x0000002b03037c24 */ /* 0x000fc4000f8e02ff */
[----:B--2---:R-:W-:Y:S02]  /*32100*/  IMAD R10, R109, UR35, RZ ;  /* 0x000000236d0a7c24 */ /* 0x004fe4000f8e02ff */
[----:B------:R-:W-:Y:S01]  /*32110*/  IMAD.MOV.U32 R109, RZ, RZ, R14 ;  /* 0x000000ffff6d7224 */ /* 0x000fe200078e000e */
[----:B------:R-:W-:-:S04]  /*32120*/  LEA R14, P5, R224, R4, 0x2 ;  /* 0x00000004e00e7211 */ /* 0x000fc800078a10ff */
[-C--:B------:R-:W-:Y:S02]  /*32130*/  LEA.HI.X.SX32 R15, R224, R2.reuse, 0x2, P5 ;  /* 0x00000002e00f7211 */ /* 0x080fe400028f16ff */
[----:B------:R1:W5:Y:S04]  /*32140*/  LDL.LU R224, [R1+0x1960] ;  /* 0x0019600001e07983 */ /* 0x0003680000300800 */
[----:B------:R2:W-:Y:S02]  /*32150*/  STL.64 [R1+0xbd0], R14 ;  /* 0x000bd00e01007387 */ /* 0x0005e40000100a00 */
[----:B--2---:R-:W-:Y:S01]  /*32160*/  IMAD.MOV.U32 R15, RZ, RZ, R231 ;  /* 0x000000ffff0f7224 */ /* 0x004fe200078e00e7 */
[----:B------:R-:W-:Y:S02]  /*32170*/  LEA.HI.X.SX32 R231, R232, R2, 0x2, P6 ;  /* 0x00000002e8e77211 */ /* 0x000fe400030f16ff */
[-C--:B------:R-:W-:Y:S01]  /*32180*/  LEA R14, P5, R7, R4.reuse, 0x2 ;  /* 0x00000004070e7211 */ /* 0x080fe200078a10ff */
[----:B------:R-:W2:Y:S04]  /*32190*/  LDL.LU R232, [R1+0xb34] ;  /* 0x000b340001e87983 */ /* 0x000ea80000300800 */
[----:B------:R1:W-:Y:S02]  /*321a0*/  STL.64 [R1+0xcc0], R230 ;  /* 0x000cc0e601007387 */ /* 0x0003e40000100a00 */
[----:B-1----:R-:W-:Y:S01]  /*321b0*/  LEA R230, P6, R15, R4, 0x2 ;  /* 0x000000040fe67211 */ /* 0x002fe200078c10ff */
[----:B------:R-:W-:Y:S01]  /*321c0*/  IMAD.MOV.U32 R231, RZ, RZ, R15 ;  /* 0x000000ffffe77224 */ /* 0x000fe200078e000f */
[----:B------:R-:W-:Y:S01]  /*321d0*/  LEA.HI.X.SX32 R15, R7, R2, 0x2, P5 ;  /* 0x00000002070f7211 */ /* 0x000fe200028f16ff */
[----:B------:R-:W-:-:S03]  /*321e0*/  IMAD R7, R241, UR32, RZ ;  /* 0x00000020f1077c24 */ /* 0x000fc6000f8e02ff */
[----:B------:R-:W-:Y:S01]  /*321f0*/  LEA.HI.X.SX32 R231, R231, R2, 0x2, P6 ;  /* 0x00000002e7e77211 */ /* 0x000fe200030f16ff */
[----:B------:R1:W-:Y:S04]  /*32200*/  STL.64 [R1+0xdd0], R14 ;  /* 0x000dd00e01007387 */ /* 0x0003e80000100a00 */
[----:B------:R-:W4:Y:S01]  /*32210*/  LDL.LU R241, [R1+0xb38] ;  /* 0x000b380001f17983 */ /* 0x000f220000300800 */
[----:B-1----:R-:W-:-:S03]  /*32220*/  LEA R14, P5, R225, R4, 0x2 ;  /* 0x00000004e10e7211 */ /* 0x002fc600078a10ff */
[----:B------:R1:W-:Y:S01]  /*32230*/  STL.64 [R1+0xe58], R230 ;  /* 0x000e58e601007387 */ /* 0x0003e20000100a00 */
[----:B------:R-:W-:-:S03]  /*32240*/  LEA.HI.X.SX32 R15, R225, R2, 0x2, P5 ;  /* 0x00000002e10f7211 */ /* 0x000fc600028f16ff */
[----:B------:R1:W5:Y:S02]  /*32250*/  LDL.LU R225, [R1+0x195c] ;  /* 0x00195c0001e17983 */ /* 0x0003640000300800 */
[----:B-1----:R-:W-:Y:S01]  /*32260*/  IMAD.MOV.U32 R231, RZ, RZ, R239 ;  /* 0x000000ffffe77224 */ /* 0x002fe200078e00ef */
[C---:B------:R-:W-:Y:S01]  /*32270*/  LEA R230, P6, R226.reuse, R4, 0x2 ;  /* 0x00000004e2e67211 */ /* 0x040fe200078c10ff */
[----:B------:R-:W4:Y:S04]  /*32280*/  LDL.LU R239, [R1+0xb3c] ;  /* 0x000b3c0001ef7983 */ /* 0x000f280000300800 */
[----:B------:R1:W-:Y:S02]  /*32290*/  STL.64 [R1+0x8e0], R14 ;  /* 0x0008e00e01007387 */ /* 0x0003e40000100a00 */
[----:B-1----:R-:W-:Y:S01]  /*322a0*/  IMAD.MOV.U32 R15, RZ, RZ, R231 ;  /* 0x000000ffff0f7224 */ /* 0x002fe200078e00e7 */
[----:B------:R-:W-:-:S02]  /*322b0*/  LEA.HI.X.SX32 R231, R226, R2, 0x2, P6 ;  /* 0x00000002e2e77211 */ /* 0x000fc400030f16ff */
[-C--:B------:R-:W-:Y:S01]  /*322c0*/  LEA R14, P5, R237, R4.reuse, 0x2 ;  /* 0x00000004ed0e7211 */ /* 0x080fe200078a10ff */
[----:B------:R1:W5:Y:S04]  /*322d0*/  LDL.LU R226, [R1+0x1958] ;  /* 0x0019580001e27983 */ /* 0x0003680000300800 */
[----:B------:R1:W-:Y:S02]  /*322e0*/  STL.64 [R1+0x988], R230 ;  /* 0x000988e601007387 */ /* 0x0003e40000100a00 */
[----:B-1----:R-:W-:Y:S01]  /*322f0*/  LEA R230, P6, R15, R4, 0x2 ;  /* 0x000000040fe67211 */ /* 0x002fe200078c10ff */
[----:B------:R-:W-:Y:S01]  /*32300*/  IMAD.MOV.U32 R231, RZ, RZ, R15 ;  /* 0x000000ffffe77224 */ /* 0x000fe200078e000f */
[-C--:B------:R-:W-:Y:S02]  /*32310*/  LEA.HI.X.SX32 R15, R237, R2.reuse, 0x2, P5 ;  /* 0x00000002ed0f7211 */ /* 0x080fe400028f16ff */
[----:B------:R-:W4:Y:S02]  /*32320*/  LDL.LU R237, [R1+0xb40] ;  /* 0x000b400001ed7983 */ /* 0x000f240000300800 */
[----:B------:R-:W-:-:S02]  /*32330*/  LEA.HI.X.SX32 R231, R231, R2, 0x2, P6 ;  /* 0x00000002e7e77211 */ /* 0x000fc400030f16ff */
[----:B------:R1:W-:Y:S04]  /*32340*/  STL.64 [R1+0xa50], R14 ;  /* 0x000a500e01007387 */ /* 0x0003e80000100a00 */
[----:B------:R3:W-:Y:S01]  /*32350*/  STL.64 [R1+0xb20], R230 ;  /* 0x000b20e601007387 */ /* 0x0007e20000100a00 */
[----:B-1----:R-:W-:-:S04]  /*32360*/  LEA R14, P5, R227, R4, 0x2 ;  /* 0x00000004e30e7211 */ /* 0x002fc800078a10ff */
[----:B------:R-:W-:Y:S01]  /*32370*/  LEA.HI.X.SX32 R15, R227, R2, 0x2, P5 ;  /* 0x00000002e30f7211 */ /* 0x000fe200028f16ff */
[----:B---3--:R-:W-:Y:S01]  /*32380*/  IMAD.MOV.U32 R231, RZ, RZ, R109 ;  /* 0x000000ffffe77224 */ /* 0x008fe200078e006d */
[C---:B------:R-:W-:Y:S01]  /*32390*/  LEA R230, P6, R228.reuse, R4, 0x2 ;  /* 0x00000004e4e67211 */ /* 0x040fe200078c10ff */
[----:B------:R1:W5:Y:S04]  /*323a0*/  LDL.LU R227, [R1+0x1954] ;  /* 0x0019540001e37983 */ /* 0x0003680000300800 */
        /* <DEDUP_REMOVED lines=19> */
[-C--:B------:R-:W-:Y:S01]  /*324e0*/  LEA R230, P6, R3, R4.reuse, 0x2 ;  /* 0x0000000403e67211 */ /* 0x080fe200078c10ff */
[----:B------:R-:W3:Y:S04]  /*324f0*/  LDL.LU R0, [R1+0x1948] ;  /* 0x0019480001007983 */ /* 0x000ee80000300800 */
[----:B------:R1:W-:Y:S02]  /*32500*/  STL.64 [R1+0x8e8], R14 ;  /* 0x0008e80e01007387 */ /* 0x0003e40000100a00 */
[----:B-1----:R-:W-:Y:S01]  /*32510*/  LEA R14, P5, R231, R4, 0x2 ;  /* 0x00000004e70e7211 */ /* 0x002fe200078a10ff */
[----:B------:R-:W-:Y:S01]  /*32520*/  IMAD.MOV.U32 R15, RZ, RZ, R231 ;  /* 0x000000ffff0f7224 */ /* 0x000fe200078e00e7 */
[----:B------:R-:W-:-:S04]  /*32530*/  LEA.HI.X.SX32 R231, R3, R2, 0x2, P6 ;  /* 0x0000000203e77211 */ /* 0x000fc800030f16ff */
[----:B------:R-:W-:Y:S01]  /*32540*/  LEA.HI.X.SX32 R15, R15, R2, 0x2, P5 ;  /* 0x000000020f0f7211 */ /* 0x000fe200028f16ff */
[----:B------:R1:W-:Y:S04]  /*32550*/  STL.64 [R1+0x998], R230 ;  /* 0x000998e601007387 */ /* 0x0003e80000100a00 */
[----:B------:R1:W-:Y:S02]  /*32560*/  STL.64 [R1+0xa58], R14 ;  /* 0x000a580e01007387 */ /* 0x0003e40000100a00 */
[----:B-1----:R-:W-:-:S04]  /*32570*/  LEA R230, P6, R252, R4, 0x2 ;  /* 0x00000004fce67211 */ /* 0x002fc800078c10ff */
[----:B------:R-:W-:Y:S02]  /*32580*/  LEA.HI.X.SX32 R231, R252, R2, 0x2, P6 ;  /* 0x00000002fce77211 */ /* 0x000fe400030f16ff */
[----:B------:R-:W-:-:S03]  /*32590*/  LEA R14, P5, R240, R4, 0x2 ;  /* 0x00000004f00e7211 */ /* 0x000fc600078a10ff */
[----:B------:R1:W-:Y:S01]  /*325a0*/  STL.64 [R1+0xb28], R230 ;  /* 0x000b28e601007387 */ /* 0x0003e20000100a00 */
[----:B------:R-:W-:-:S03]  /*325b0*/  LEA.HI.X.SX32 R15, R240, R2, 0x2, P5 ;  /* 0x00000002f00f7211 */ /* 0x000fc600028f16ff */
[----:B------:R-:W3:Y:S04]  /*325c0*/  LDL.LU R240, [R1+0xb4c] ;  /* 0x000b4c0001f07983 */ /* 0x000ee80000300800 */
[----:B------:R1:W-:Y:S04]  /*325d0*/  STL.64 [R1+0xbf0], R14 ;  /* 0x000bf00e01007387 */ /* 0x0003e80000100a00 */
[----:B------:R-:W3:Y:S01]  /*325e0*/  LDL.LU R252, [R1+0xb64] ;  /* 0x000b640001fc7983 */ /* 0x000ee20000300800 */
[----:B-1----:R-:W-:-:S04]  /*325f0*/  LEA R230, P6, R238, R4, 0x2 ;  /* 0x00000004eee67211 */ /* 0x002fc800078c10ff */
[----:B------:R-:W-:Y:S02]  /*32600*/  LEA.HI.X.SX32 R231, R238, R2, 0x2, P6 ;  /* 0x00000002eee77211 */ /* 0x000fe400030f16ff */
[----:B------:R-:W-:-:S03]  /*32610*/  LEA R14, P5, R236, R4, 0x2 ;  /* 0x00000004ec0e7211 */ /* 0x000fc600078a10ff */
[----:B------:R1:W-:Y:S01]  /*32620*/  STL.64 [R1+0xcd8], R230 ;  /* 0x000cd8e601007387 */ /* 0x0003e20000100a00 */
[----:B------:R-:W-:-:S03]  /*32630*/  LEA.HI.X.SX32 R15, R236, R2, 0x2, P5 ;  /* 0x00000002ec0f7211 */ /* 0x000fc600028f16ff */
[----:B------:R-:W3:Y:S01]  /*32640*/  LDL.LU R238, [R1+0xb70] ;  /* 0x000b700001ee7983 */ /* 0x000ee20000300800 */
[----:B-1----:R-:W-:-:S04]  /*32650*/  LEA R230, P6, R108, R4, 0x2 ;  /* 0x000000046ce67211 */ /* 0x002fc800078c10ff */
[----:B------:R-:W-:Y:S01]  /*32660*/  LEA.HI.X.SX32 R231, R108, R2, 0x2, P6 ;  /* 0x000000026ce77211 */ /* 0x000fe200030f16ff */
[----:B------:R1:W-:Y:S04]  /*32670*/  STL.64 [R1+0xde0], R14 ;  /* 0x000de00e01007387 */ /* 0x0003e80000100a00 */
[----:B------:R2:W-:Y:S04]  /*32680*/  STL.64 [R1+0xe68], R230 ;  /* 0x000e68e601007387 */ /* 0x0005e80000100a00 */
[----:B------:R-:W3:Y:S01]  /*32690*/  LDL.LU R236, [R1+0xb74] ;  /* 0x000b740001ec7983 */ /* 0x000ee20000300800 */
[----:B-1----:R-:W-:-:S04]  /*326a0*/  LEA R14, P5, R11, R4, 0x2 ;  /* 0x000000040b0e7211 */ /* 0x002fc800078a10ff */
[----:B------:R-:W-:Y:S02]  /*326b0*/  LEA.HI.X.SX32 R15, R11, R2, 0x2, P5 ;  /* 0x000000020b0f7211 */ /* 0x000fe400028f16ff */
[----:B--2---:R-:W-:Y:S01]  /*326c0*/  LEA R230, P6, R10, R4, 0x2 ;  /* 0x000000040ae67211 */ /* 0x004fe200078c10ff */
[----:B------:R-:W-:Y:S02]  /*326d0*/  IMAD R8, R8, UR33, RZ ;  /* 0x0000002108087c24 */ /* 0x000fe4000f8e02ff */
[----:B------:R1:W-:Y:S01]  /*326e0*/  STL.64 [R1+0x8f0], R14 ;  /* 0x0008f00e01007387 */ /* 0x0003e20000100a00 */
[----:B------:R-:W-:Y:S01]  /*326f0*/  IMAD R232, R232, UR28, RZ ;  /* 0x0000001ce8e87c24 */ /* 0x000fe2000f8e02ff */
[----:B------:R-:W-:-:S03]  /*32700*/  LEA.HI.X.SX32 R231, R10, R2, 0x2, P6 ;  /* 0x000000020ae77211 */ /* 0x000fc600030f16ff */
[----:B------:R-:W-:Y:S01]  /*32710*/  IMAD.MOV.U32 R10, RZ, RZ, R232 ;  /* 0x000000ffff0a7224 */ /* 0x000fe200078e00e8 */
[-C--:B------:R-:W-:Y:S02]  /*32720*/  LEA R232, P6, R8, R4.reuse, 0x2 ;  /* 0x0000000408e87211 */ /* 0x080fe400078c10ff */
[C---:B-1----:R-:W-:Y:S01]  /*32730*/  LEA R14, P5, R9.reuse, R4, 0x2 ;  /* 0x00000004090e7211 */ /* 0x042fe200078a10ff */
[----:B------:R1:W-:Y:S03]  /*32740*/  STL.64 [R1+0x9a0], R230 ;  /* 0x0009a0e601007387 */ /* 0x0003e60000100a00 */
[----:B------:R-:W-:Y:S01]  /*32750*/  LEA.HI.X.SX32 R15, R9, R2, 0x2, P5 ;  /* 0x00000002090f7211 */ /* 0x000fe200028f16ff */
[----:B----4-:R-:W-:Y:S01]  /*32760*/  IMAD R6, R6, UR31, RZ ;  /* 0x0000001f06067c24 */ /* 0x010fe2000f8e02ff */
[----:B-1----:R1:W5:Y:S04]  /*32770*/  LDL.LU.64 R230, [R1+0x1940] ;  /* 0x0019400001e67983 */ /* 0x0023680000300a00 */
[----:B------:R-:W2:Y:S04]  /*32780*/  LDL.LU R108, [R1+0xb78] ;  /* 0x000b7800016c7983 */ /* 0x000ea80000300800 */
[----:B------:R4:W-:Y:S01]  /*32790*/  STL.64 [R1+0xa70], R14 ;  /* 0x000a700e01007387 */ /* 0x0009e20000100a00 */
[----:B------:R-:W-:Y:S01]  /*327a0*/  IMAD R5, R5, UR30, RZ ;  /* 0x0000001e05057c24 */ /* 0x000fe2000f8e02ff */
[----:B----4-:R-:W-:-:S04]  /*327b0*/  LEA R14, P5, R7, R4, 0x2 ;  /* 0x00000004070e7211 */ /* 0x010fc800078a10ff */
[-C--:B------:R-:W-:Y:S01]  /*327c0*/  LEA.HI.X.SX32 R15, R7, R2.reuse, 0x2, P5 ;  /* 0x00000002070f7211 */ /* 0x080fe200028f16ff */
[----:B------:R-:W-:Y:S02]  /*327d0*/  IMAD R13, R13, UR29, RZ ;  /* 0x0000001d0d0d7c24 */ /* 0x000fe4000f8e02ff */
[----:B------:R-:W-:Y:S02]  /*327e0*/  IMAD R241, R241, UR27, RZ ;  /* 0x0000001bf1f17c24 */ /* 0x000fe4000f8e02ff */
[----:B------:R-:W-:Y:S02]  /*327f0*/  IMAD R239, R239, UR26, RZ ;  /* 0x0000001aefef7c24 */ /* 0x000fe4000f8e02ff */
[----:B---3--:R-:W-:Y:S01]  /*32800*/  IMAD R11, R233, UR21, RZ ;  /* 0x00000015e90b7c24 */ /* 0x008fe2000f8e02ff */
[----:B------:R-:W-:Y:S02]  /*32810*/  LEA.HI.X.SX32 R233, R8, R2, 0x2, P6 ;  /* 0x0000000208e97211 */ /* 0x000fe400030f16ff */
[----:B------:R-:W3:Y:S01]  /*32820*/  LDL.LU R8, [R1+0xb60] ;  /* 0x000b600001087983 */ /* 0x000ee20000300800 */
[----:B------:R-:W-:-:S03]  /*32830*/  IMAD R9, R240, UR20, RZ ;  /* 0x00000014f0097c24 */ /* 0x000fc6000f8e02ff */
[----:B------:R-:W4:Y:S04]  /*32840*/  LDL.LU R240, [R1+0xb7c] ;  /* 0x000b7c0001f07983 */ /* 0x000f280000300800 */
[----:B------:R1:W-:Y:S04]  /*32850*/  STL.64 [R1+0xb30], R232 ;  /* 0x000b30e801007387 */ /* 0x0003e80000100a00 */
[----:B------:R1:W-:Y:S02]  /*32860*/  STL.64 [R1+0xbf8], R14 ;  /* 0x000bf80e01007387 */ /* 0x0003e40000100a00 */
[----:B-1----:R-:W-:-:S02]  /*32870*/  LEA R232, P6, R6, R4, 0x2 ;  /* 0x0000000406e87211 */ /* 0x002fc400078c10ff */
[C---:B------:R-:W-:Y:S02]  /*32880*/  LEA R14, P5, R5.reuse, R4, 0x2 ;  /* 0x00000004050e7211 */ /* 0x040fe400078a10ff */
[-C--:B------:R-:W-:Y:S02]  /*32890*/  LEA.HI.X.SX32 R233, R6, R2.reuse, 0x2, P6 ;  /* 0x0000000206e97211 */ /* 0x080fe400030f16ff */
[----:B------:R-:W-:-:S03]  /*328a0*/  LEA.HI.X.SX32 R15, R5, R2, 0x2, P5 ;  /* 0x00000002050f7211 */ /* 0x000fc600028f16ff */
[----:B------:R1:W-:Y:S01]  /*328b0*/  STL.64 [R1+0xce0], R232 ;  /* 0x000ce0e801007387 */ /* 0x0003e20000100a00 */
[----:B------:R-:W-:Y:S02]  /*328c0*/  IMAD R5, R252, UR18, RZ ;  /* 0x00000012fc057c24 */ /* 0x000fe4000f8e02ff */
[----:B------:R-:W-:Y:S01]  /*328d0*/  IMAD.MOV.U32 R252, RZ, RZ, R12 ;  /* 0x000000fffffc7224 */ /* 0x000fe200078e000c */
[----:B------:R1:W-:Y:S02]  /*328e0*/  STL.64 [R1+0xde8], R14 ;  /* 0x000de80e01007387 */ /* 0x0003e40000100a00 */
[CC--:B-1----:R-:W-:Y:S02]  /*328f0*/  LEA R232, P6, R13.reuse, R4.reuse, 0x2 ;  /* 0x000000040de87211 */ /* 0x0c2fe400078c10ff */
[----:B------:R-:W-:Y:S02]  /*32900*/  LEA R14, P5, R10, R4, 0x2 ;  /* 0x000000040a0e7211 */ /* 0x000fe400078a10ff */
[----:B------:R-:W-:-:S02]  /*32910*/  LEA.HI.X.SX32 R233, R13, R2, 0x2, P6 ;  /* 0x000000020de97211 */ /* 0x000fc400030f16ff */
[C---:B------:R-:W-:Y:S02]  /*32920*/  LEA R12, P6, R241.reuse, R4, 0x2 ;  /* 0x00000004f10c7211 */ /* 0x040fe400078c10ff */
[-C--:B------:R-:W-:Y:S02]  /*32930*/  LEA.HI.X.SX32 R15, R10, R2.reuse, 0x2, P5 ;  /* 0x000000020a0f7211 */ /* 0x080fe400028f16ff */
[----:B------:R-:W-:Y:S01]  /*32940*/  LEA.HI.X.SX32 R13, R241, R2, 0x2, P6 ;  /* 0x00000002f10d7211 */ /* 0x000fe200030f16ff */
[----:B------:R1:W-:Y:S04]  /*32950*/  STL.64 [R1+0xe78], R232 ;  /* 0x000e78e801007387 */ /* 0x0003e80000100a00 */
[----:B-1----:R1:W5:Y:S04]  /*32960*/  LDL.LU.64 R232, [R1+0x1938] ;  /* 0x0019380001e87983 */ /* 0x0023680000300a00 */
[----:B------:R-:W-:Y:S04]  /*32970*/  STL.64 [R1+0x8f8], R14 ;  /* 0x0008f80e01007387 */ /* 0x000fe80000100a00 */
[----:B------:R1:W-:Y:S04]  /*32980*/  STL.64 [R1+0x9b8], R12 ;  /* 0x0009b80c01007387 */ /* 0x0003e80000100a00 */
[----:B-1----:R-:W4:Y:S01]  /*32990*/  LDL.LU R13, [R1+0x1930] ;  /* 0x00193000010d7983 */ /* 0x002f220000300800 */
[----:B------:R-:W-:Y:S01]  /*329a0*/  LEA R14, P5, R239, R4, 0x2 ;  /* 0x00000004ef0e7211 */ /* 0x000fe200078a10ff */
[----:B------:R-:W-:-:S03]  /*329b0*/  IMAD R237, R237, UR25, RZ ;  /* 0x00000019eded7c24 */ /* 0x000fc6000f8e02ff */
[----:B------:R-:W-:Y:S02]  /*329c0*/  LEA.HI.X.SX32 R15, R239, R2, 0x2, P5 ;  /* 0x00000002ef0f7211 */ /* 0x000fe400028f16ff */
[----:B------:R-:W-:Y:S01]  /*329d0*/  LEA R12, P6, R237, R4, 0x2 ;  /* 0x00000004ed0c7211 */ /* 0x000fe200078c10ff */
[----:B------:R-:W-:Y:S02]  /*329e0*/  IMAD R6, R236, UR13, RZ ;  /* 0x0000000dec067c24 */ /* 0x000fe4000f8e02ff */
[----:B------:R1:W-:Y:S04]  /*329f0*/  STL.64 [R1+0xa78], R14 ;  /* 0x000a780e01007387 */ /* 0x0003e80000100a00 */
[----:B-1----:R1:W5:Y:S04]  /*32a00*/  LDL.LU.64 R14, [R1+0x1928] ;  /* 0x00192800010e7983 */ /* 0x0023680000300a00 */
[----:B------:R1:W-:Y:S04]  /*32a10*/  STL [R1+0xb40], R12 ;  /* 0x000b400c01007387 */ /* 0x0003e80000100800 */
[----:B------:R-:W4:Y:S01]  /*32a20*/  LDL.LU R236, [R1+0xc38] ;  /* 0x000c380001ec7983 */ /* 0x000f220000300800 */
[----:B------:R-:W-:-:S02]  /*32a30*/  IMAD R109, R109, UR24, RZ ;  /* 0x000000186d6d7c24 */ /* 0x000fc4000f8e02ff */
[----:B--2---:R-:W-:Y:S01]  /*32a40*/  IMAD R10, R108, UR12, RZ ;  /* 0x0000000c6c0a7c24 */ /* 0x004fe2000f8e02ff */
[----:B------:R-:W2:Y:S01]  /*32a50*/  S2R R3, SR_TID.X ;  /* 0x0000000000037919 */ /* 0x000ea20000002100 */
[----:B------:R-:W-:-:S04]  /*32a60*/  USHF.L.U32 UR11, UR17, 0x15, URZ ;  /* 0x00000015110b7899 */ /* 0x000fc800080006ff */
[----:B------:R-:W-:Y:S01]  /*32a70*/  ULOP3.LUT UR11, UR11, 0x600000, URZ, 0xc0, !UPT ;  /* 0x006000000b0b7892 */ /* 0x000fe2000f8ec0ff */
[----:B------:R-:W1:Y:S03]  /*32a80*/  LDCU.64 UR22, c[0x0][0x358] ;  /* 0x00006b00ff1677ac */ /* 0x000e660008000a00 */
[----:B------:R-:W-:Y:S01]  /*32a90*/  UIADD3 UR11, UPT, UPT, UR10, UR11, URZ ;  /* 0x0000000b0a0b7290 */ /* 0x000fe2000fffe0ff */
[----:B---3--:R-:W-:Y:S02]  /*32aa0*/  IMAD R7, R8, UR19, RZ ;  /* 0x0000001308077c24 */ /* 0x008fe4000f8e02ff */
[----:B------:R-:W-:Y:S02]  /*32ab0*/  IMAD R8, R238, UR16, RZ ;  /* 0x00000010ee087c24 */ /* 0x000fe4000f8e02ff */
[----:B------:R-:W-:Y:S01]  /*32ac0*/  IMAD.MOV.U32 R238, RZ, RZ, R12 ;  /* 0x000000ffffee7224 */ /* 0x000fe200078e000c */
[----:B-1----:R-:W-:-:S02]  /*32ad0*/  LEA R12, P5, R109, R4, 0x2 ;  /* 0x000000046d0c7211 */ /* 0x002fc400078a10ff */
[----:B--2---:R-:W-:-:S04]  /*32ae0*/  SHF.R.U32.HI R3, RZ, 0x6, R3 ;  /* 0x00000006ff037819 */ /* 0x004fc80000011603 */
[----:B------:R-:W-:Y:S01]  /*32af0*/  SGXT.U32 R3, R3, 0x1 ;  /* 0x000000010303781a */ /* 0x000fe20000000000 */
[----:B------:R-:W-:Y:S01]  /*32b00*/  UIADD3 UR16, UPT, UPT, UR7, 0xd8000, URZ ;  /* 0x000d800007107890 */ /* 0x000fe2000fffe0ff */
[----:B----4-:R-:W-:Y:S01]  /*32b10*/  IMAD.MOV.U32 R239, RZ, RZ, R13 ;  /* 0x000000ffffef7224 */ /* 0x010fe200078e000d */
[-C--:B------:R-:W-:Y:S02]  /*32b20*/  LEA.HI.X.SX32 R239, R237, R2.reuse, 0x2, P6 ;  /* 0x00000002edef7211 */ /* 0x080fe400030f16ff */
[----:B------:R-:W-:Y:S02]  /*32b30*/  LEA.HI.X.SX32 R13, R109, R2, 0x2, P5 ;  /* 0x000000026d0d7211 */ /* 0x000fe400028f16ff */
[C---:B------:R-:W-:Y:S01]  /*32b40*/  LEA R238, P6, R11.reuse, R4, 0x2 ;  /* 0x000000040bee7211 */ /* 0x040fe200078c10ff */
[----:B------:R1:W-:Y:S04]  /*32b50*/  STL [R1+0xb44], R239 ;  /* 0x000b44ef01007387 */ /* 0x0003e80000100800 */
[----:B------:R2:W-:Y:S01]  /*32b60*/  STL.64 [R1+0xc08], R12 ;  /* 0x000c080c01007387 */ /* 0x0005e20000100a00 */
[----:B-1----:R-:W-:-:S02]  /*32b70*/  LEA.HI.X.SX32 R239, R11, R2, 0x2, P6 ;  /* 0x000000020bef7211 */ /* 0x002fc400030f16ff */
[----:B--2---:R-:W-:-:S03]  /*32b80*/  LEA R12, P5, R9, R4, 0x2 ;  /* 0x00000004090c7211 */ /* 0x004fc600078a10ff */
[----:B------:R1:W-:Y:S01]  /*32b90*/  STL.64 [R1+0xce8], R238 ;  /* 0x000ce8ee01007387 */ /* 0x0003e20000100a00 */
[----:B------:R-:W-:-:S05]  /*32ba0*/  LEA.HI.X.SX32 R13, R9, R2, 0x2, P5 ;  /* 0x00000002090d7211 */ /* 0x000fca00028f16ff */
[----:B------:R2:W-:Y:S01]  /*32bb0*/  STL.64 [R1+0xdf8], R12 ;  /* 0x000df80c01007387 */ /* 0x0005e20000100a00 */
[----:B-1----:R-:W-:-:S04]  /*32bc0*/  LEA R238, P6, R7, R4, 0x2 ;  /* 0x0000000407ee7211 */ /* 0x002fc800078c10ff */
[----:B------:R-:W-:Y:S02]  /*32bd0*/  LEA.HI.X.SX32 R239, R7, R2, 0x2, P6 ;  /* 0x0000000207ef7211 */ /* 0x000fe400030f16ff */
[----:B--2---:R-:W-:-:S03]  /*32be0*/  LEA R12, P5, R5, R4, 0x2 ;  /* 0x00000004050c7211 */ /* 0x004fc600078a10ff */
[----:B------:R1:W-:Y:S01]  /*32bf0*/  STL.64 [R1+0xe80], R238 ;  /* 0x000e80ee01007387 */ /* 0x0003e20000100a00 */
[----:B------:R-:W-:Y:S01]  /*32c00*/  LEA.HI.X.SX32 R13, R5, R2, 0x2, P5 ;  /* 0x00000002050d7211 */ /* 0x000fe200028f16ff */
[----:B------:R-:W-:-:S04]  /*32c10*/  IMAD R9, R240, UR9, RZ ;  /* 0x00000009f0097c24 */ /* 0x000fc8000f8e02ff */
[----:B------:R2:W-:Y:S01]  /*32c20*/  STL.64 [R1+0x900], R12 ;  /* 0x0009000c01007387 */ /* 0x0005e20000100a00 */
[----:B-1----:R-:W-:Y:S01]  /*32c30*/  LEA R238, P6, R8, R4, 0x2 ;  /* 0x0000000408ee7211 */ /* 0x002fe200078c10ff */
[----:B------:R-:W-:Y:S02]  /*32c40*/  IMAD R5, R0, UR8, RZ ;  /* 0x0000000800057c24 */ /* 0x000fe4000f8e02ff */
[----:B------:R1:W5:Y:S01]  /*32c50*/  LDL.LU R0, [R1+0x1920] ;  /* 0x0019200001007983 */ /* 0x0003620000300800 */
[----:B------:R-:W-:Y:S02]  /*32c60*/  LEA.HI.X.SX32 R239, R8, R2, 0x2, P6 ;  /* 0x0000000208ef7211 */ /* 0x000fe400030f16ff */
[----:B--2---:R-:W-:-:S03]  /*32c70*/  LEA R12, P5, R6, R4, 0x2 ;  /* 0x00000004060c7211 */ /* 0x004fc600078a10ff */
[----:B------:R2:W-:Y:S01]  /*32c80*/  STL.64 [R1+0x9c0], R238 ;  /* 0x0009c0ee01007387 */ /* 0x0005e20000100a00 */
[----:B------:R-:W-:Y:S02]  /*32c90*/  LEA.HI.X.SX32 R13, R6, R2, 0x2, P5 ;  /* 0x00000002060d7211 */ /* 0x000fe400028f16ff */
[-C--:B------:R-:W-:Y:S01]  /*32ca0*/  LEA R108, P5, R9, R4.reuse, 0x2 ;  /* 0x00000004096c7211 */ /* 0x080fe200078a10ff */
[----:B------:R-:W3:Y:S01]  /*32cb0*/  S2R R240, SR_TID.X ;  /* 0x0000000000f07919 */ /* 0x000ee20000002100 */
[----:B--2---:R-:W-:Y:S01]  /*32cc0*/  LEA R238, P6, R10, R4, 0x2 ;  /* 0x000000040aee7211 */ /* 0x004fe200078c10ff */
[----:B------:R2:W-:Y:S01]  /*32cd0*/  STL.64 [R1+0xa90], R12 ;  /* 0x000a900c01007387 */ /* 0x0005e20000100a00 */
[----:B------:R-:W-:Y:S02]  /*32ce0*/  IMAD R6, R252, UR6, RZ ;  /* 0x00000006fc067c24 */ /* 0x000fe4000f8e02ff */
[----:B------:R-:W-:Y:S01]  /*32cf0*/  LEA.HI.X.SX32 R239, R10, R2, 0x2, P6 ;  /* 0x000000020aef7211 */ /* 0x000fe200030f16ff */
[----:B------:R-:W-:-:S02]  /*32d00*/  IMAD.MOV.U32 R10, RZ, RZ, R108 ;  /* 0x000000ffff0a7224 */ /* 0x000fc400078e006c */
[----:B------:R-:W-:Y:S01]  /*32d10*/  IMAD.MOV.U32 R11, RZ, RZ, R109 ;  /* 0x000000ffff0b7224 */ /* 0x000fe200078e006d */
[----:B--2---:R1:W5:Y:S04]  /*32d20*/  LDL.LU.64 R12, [R1+0x1918] ;  /* 0x00191800010c7983 */ /* 0x0043680000300a00 */
[----:B------:R2:W-:Y:S01]  /*32d30*/  STL [R1+0xc10], R108 ;  /* 0x000c106c01007387 */ /* 0x0005e20000100800 */
[----:B------:R-:W-:Y:S02]  /*32d40*/  LEA.HI.X.SX32 R11, R9, R2, 0x2, P5 ;  /* 0x00000002090b7211 */ /* 0x000fe400028f16ff */
[----:B--2---:R-:W-:-:S04]  /*32d50*/  LEA R108, P6, R5, R4, 0x2 ;  /* 0x00000004056c7211 */ /* 0x004fc800078c10ff */
[----:B------:R-:W-:Y:S02]  /*32d60*/  LEA.HI.X.SX32 R109, R5, R2, 0x2, P6 ;  /* 0x00000002056d7211 */ /* 0x000fe400030f16ff */
[C---:B------:R-:W-:Y:S01]  /*32d70*/  LEA R8, P6, R6.reuse, R4, 0x2 ;  /* 0x0000000406087211 */ /* 0x040fe200078c10ff */
[----:B------:R-:W-:Y:S03]  /*32d80*/  STL.64 [R1+0xb48], R238 ;  /* 0x000b48ee01007387 */ /* 0x000fe60000100a00 */
[----:B------:R-:W-:Y:S01]  /*32d90*/  LEA.HI.X.SX32 R9, R6, R2, 0x2, P6 ;  /* 0x0000000206097211 */ /* 0x000fe200030f16ff */
[----:B------:R2:W-:Y:S04]  /*32da0*/  STL [R1+0xc14], R11 ;  /* 0x000c140b01007387 */ /* 0x0005e80000100800 */
[----:B------:R1:W-:Y:S04]  /*32db0*/  STL.64 [R1+0xcf0], R108 ;  /* 0x000cf06c01007387 */ /* 0x0003e80000100a00 */
[----:B------:R1:W-:Y:S01]  /*32dc0*/  STL.64 [R1+0xdf0], R8 ;  /* 0x000df00801007387 */ /* 0x0003e20000100a00 */
[----:B---3--:R-:W-:-:S02]  /*32dd0*/  LOP3.LUT R252, R240, 0x7f, RZ, 0xc0, !PT ;  /* 0x0000007ff0fc7812 */ /* 0x008fc400078ec0ff */
[----:B------:R-:W-:Y:S02]  /*32de0*/  LOP3.LUT R240, R240, 0x3f, RZ, 0xc0, !PT ;  /* 0x0000003ff0f07812 */ /* 0x000fe400078ec0ff */
[----:B------:R-:W-:Y:S02]  /*32df0*/  ISETP.NE.U32.AND P5, PT, R252, RZ, PT ;  /* 0x000000fffc00720c */ /* 0x000fe40003fa5070 */
[----:B------:R-:W-:Y:S01]  /*32e00*/  LOP3.LUT R5, R3, 0x42, RZ, 0xfc, !PT ;  /* 0x0000004203057812 */ /* 0x000fe200078efcff */
[----:B--2---:R-:W-:Y:S01]  /*32e10*/  IMAD R11, R240, 0x80, R236 ;  /* 0x00000080f00b7824 */ /* 0x004fe200078e02ec */
[----:B------:R-:W-:Y:S01]  /*32e20*/  UMOV UR6, 0x1 ;  /* 0x0000000100067882 */ /* 0x000fe20000000000 */
[----:B------:R-:W-:Y:S08]  /*32e30*/  BRA.U UP0, `(.L_x_5) ;  /* 0x0000000100187547 */ /* 0x000ff0000b800000 */
[----:B------:R-:W-:Y:S01]  /*32e40*/  ELECT P6, URZ, PT ;  /* 0x0000000000ff782f */ /* 0x000fe200038c0000 */
[----:B------:R-:W-:Y:S01]  /*32e50*/  IMAD.MOV.U32 R2, RZ, RZ, 0x1 ;  /* 0x00000001ff027424 */ /* 0x000fe200078e00ff */
[----:B------:R-:W-:Y:S01]  /*32e60*/  UMOV UR5, 0x40 ;  /* 0x0000004000057882 */ /* 0x000fe20000000000 */
[----:B------:R-:W-:Y:S01]  /*32e70*/  UVIRTCOUNT.DEALLOC.SMPOOL 0x80 ;  /* 0x000000800000784c */ /* 0x000fe20000000000 */
[----:B------:R-:W-:-:S09]  /*32e80*/  ULEA UR5, UR4, UR5, 0x18 ;  /* 0x0000000504057291 */ /* 0x000fd2000f8ec0ff */
[----:B------:R2:W-:Y:S03]  /*32e90*/  @P6 STS.U8 [UR5], R2 ;  /* 0x00000002ff006988 */ /* 0x0005e60008000005 */
.L_x_5:
[----:B------:R-:W3:Y:S04]  /*32ea0*/  LDL.64 R240, [R1+0x1198] ;  /* 0x0011980001f07983 */ /* 0x000ee80000100a00 */
[----:B------:R-:W4:Y:S04]  /*32eb0*/  LDL.64 R236, [R1+0x11c0] ;  /* 0x0011c00001ec7983 */ /* 0x000f280000100a00 */
[----:B-12---:R-:W2:Y:S01]  /*32ec0*/  LDL.64 R8, [R1+0x1128] ;  /* 0x0011280001087983 */ /* 0x006ea20000100a00 */
[----:B------:R-:W-:Y:S01]  /*32ed0*/  VOTEU.ALL UP1, P5 ;  /* 0x0000000000ff7886 */ /* 0x000fe20002820000 */
[----:B------:R-:W-:Y:S01]  /*32ee0*/  UMOV UR8, UR16 ;  /* 0x0000001000087c82 */ /* 0x000fe20008000000 */
[----:B------:R-:W-:Y:S01]  /*32ef0*/  IMAD.U32 R10, RZ, RZ, UR7 ;  /* 0x00000007ff0a7e24 */ /* 0x000fe2000f8e00ff */
[----:B------:R-:W-:Y:S01]  /*32f00*/  STL.64 [R1+0x1de0], R200 ;  /* 0x001de0c801007387 */ /* 0x000fe20000100a00 */
[----:B------:R-:W-:Y:S01]  /*32f10*/  LOP3.LUT R4, R3, 0x60, RZ, 0xfc, !PT ;  /* 0x0000006003047812 */ /* 0x000fe200078efcff */
[----:B------:R-:W-:-:S04]  /*32f20*/  @!UP1 UIADD3 UR12, UPT, UPT, -UR6, 0x100000, URZ ;  /* 0x00100000060c9890 */ /* 0x000fc8000fffe1ff */
[----:B------:R-:W-:Y:S02]  /*32f30*/  @!UP1 USHF.L.U32 UR13, UR12, 0xb, URZ ;  /* 0x0000000b0c0d9899 */ /* 0x000fe400080006ff */
[----:B------:R-:W-:Y:S01]  /*32f40*/  @!UP1 USHF.L.U32 UR12, UR12, 0x1, URZ ;  /* 0x000000010c0c9899 */ /* 0x000fe200080006ff */
[----:B------:R1:W-:Y:S01]  /*32f50*/  STL.64 [R1+0x1dd8], R216 ;  /* 0x001dd8d801007387 */ /* 0x0003e20000100a00 */
[----:B-----5:R-:W-:Y:S02]  /*32f60*/  ISETP.GE.AND P6, PT, R5, R13, PT ;  /* 0x0000000d0500720c */ /* 0x020fe40003fc6270 */
[----:B------:R-:W-:Y:S01]  /*32f70*/  LOP3.LUT R6, R3, 0x62, RZ, 0xfc, !PT ;  /* 0x0000006203067812 */ /* 0x000fe200078efcff */
[----:B------:R-:W-:Y:S04]  /*32f80*/  STL.64 [R1+0x1ad0], R246 ;  /* 0x001ad0f601007387 */ /* 0x000fe80000100a00 */
[----:B------:R1:W-:Y:S04]  /*32f90*/  STL.64 [R1+0x1ac8], R24 ;  /* 0x001ac81801007387 */ /* 0x0003e80000100a00 */
[----:B------:R-:W-:Y:S04]  /*32fa0*/  STL.64 [R1+0x1ac0], R40 ;  /* 0x001ac02801007387 */ /* 0x000fe80000100a00 */
        /* <DEDUP_REMOVED lines=11> */
[----:B------:R-:W2:Y:S04]  /*33060*/  LDL.64 R108, [R1+0x1120] ;  /* 0x00112000016c7983 */ /* 0x000ea80000100a00 */
[----:B-1----:R-:W2:Y:S01]  /*33070*/  LDL.64 R216, [R1+0x1098] ;  /* 0x0010980001d87983 */ /* 0x002ea20000100a00 */
[----:B------:R-:W-:-:S04]  /*33080*/  @!UP1 UIADD3 UR4, UPT, UPT, -UR6, 0x100000, URZ ;  /* 0x0010000006049890 */ /* 0x000fc8000fffe1ff */
[----:B------:R-:W-:Y:S02]  /*33090*/  @!UP1 USHF.L.U32 UR5, UR4, 0xb, URZ ;  /* 0x0000000b04059899 */ /* 0x000fe400080006ff */
[----:B------:R-:W-:Y:S01]  /*330a0*/  @!UP1 USHF.L.U32 UR4, UR4, 0x1, URZ ;  /* 0x0000000104049899 */ /* 0x000fe200080006ff */
[----:B------:R-:W-:Y:S01]  /*330b0*/  VOTEU.ALL UP1, P5 ;  /* 0x0000000000ff7886 */ /* 0x000fe20002820000 */
[----:B------:R-:W-:Y:S01]  /*330c0*/  VOTEU.ALL UP2, P5 ;  /* 0x0000000000ff7886 */ /* 0x000fe20002840000 */
[----:B------:R-:W2:Y:S01]  /*330d0*/  LDL.64 R200, [R1+0x1090] ;  /* 0x0010900001c87983 */ /* 0x000ea20000100a00 */
[----:B------:R-:W-:Y:S01]  /*330e0*/  IADD3 R2, PT, PT, R10, 0x100000, R11 ;  /* 0x001000000a027810 */ /* 0x000fe20007ffe00b */
[----:B------:R-:W1:Y:S01]  /*330f0*/  LDCU UR6, c[0x0][0x3a0] ;  /* 0x00007400ff0677ac */ /* 0x000e620008000800 */
[----:B------:R-:W-:Y:S01]  /*33100*/  STTM.x64 tmem[UR11], RZ ;  /* 0x000000ff000079ed */ /* 0x000fe2000834000b */
[----:B------:R-:W-:Y:S01]  /*33110*/  STTM.x64 tmem[UR11+0x40], RZ ;  /* 0x000040ff000079ed */ /* 0x000fe2000834000b */
[----:B------:R-:W-:Y:S01]  /*33120*/  STTM.x64 tmem[UR11+0x80], RZ ;  /* 0x000080ff000079ed */ /* 0x000fe2000834000b */
[----:B------:R-:W-:Y:S01]  /*33130*/  STTM.x64 tmem[UR11+0xc0], RZ ;  /* 0x0000c0ff000079ed */ /* 0x000fe2000834000b */
[----:B------:R-:W1:Y:S02]  /*33140*/  FENCE.VIEW.ASYNC.T ;  /* 0x00000000000073c6 */ /* 0x000e640000000200 */
[----:B-1----:R-:W-:Y:S06]  /*33150*/  BAR.SYNC.DEFER_BLOCKING 0x0 ;  /* 0x0000000000007b1d */ /* 0x002fec0000010000 */
[----:B------:R-:W1:Y:S02]  /*33160*/  FENCE.VIEW.ASYNC.S ;  /* 0x00000000000073c6 */ /* 0x000e640000000000 */
[----:B-1----:R-:W1:Y:S02]  /*33170*/  @!UP1 SYNCS.EXCH.64 URZ, [UR8], UR12 ;  /* 0x0000000c08ff95b2 */ /* 0x002e640008000100 */
[----:B-1----:R-:W-:Y:S06]  /*33180*/  BAR.SYNC.DEFER_BLOCKING 0x0 ;  /* 0x0000000000007b1d */ /* 0x002fec0000010000 */
[----:B------:R1:W3:Y:S02]  /*33190*/  @!UP2 SYNCS.EXCH.64 URZ, [UR7+0xd8008], UR4 ;  /* 0x0d80080407ffa5b2 */ /* 0x0002e40008000100 */
[----:B------:R-:W-:Y:S01]  /*331a0*/  @!PT LDS RZ, [RZ] ;  /* 0x00000000fffff984 */ /* 0x000fe20000000800 */
[----:B------:R-:W-:Y:S01]  /*331b0*/  @!PT LDS RZ, [RZ] ;  /* 0x00000000fffff984 */ /* 0x000fe20000000800 */
[----:B------:R-:W-:Y:S01]  /*331c0*/  @!PT LDS RZ, [RZ] ;  /* 0x00000000fffff984 */ /* 0x000fe20000000800 */
[----:B---3--:R-:W-:Y:S04]  /*331d0*/  LDGSTS.E [R2+-0x40000], desc[UR22][R240.64], P0 ;  /* 0xc0000000f0027fae */ /* 0x008fe800081a1016 */
[----:B----4-:R-:W-:Y:S04]  /*331e0*/  LDGSTS.E [R2+-0x3fff8], desc[UR22][R236.64], P1 ;  /* 0xc0008000ec027fae */ /* 0x010fe800089a1016 */
[----:B--2---:R2:W-:Y:S04]  /*331f0*/  LDGSTS.E [R2+-0x3e000], desc[UR22][R8.64], P2 ;  /* 0xc200000008027fae */ /* 0x0045e800091a1016 */
[----:B------:R-:W3:Y:S04]  /*33200*/  LDL.64 R240, [R1+0x1000] ;  /* 0x0010000001f07983 */ /* 0x000ee80000100a00 */
[----:B------:R-:W4:Y:S01]  /*33210*/  LDL.64 R236, [R1+0xff8] ;  /* 0x000ff80001ec7983 */ /* 0x000f220000100a00 */
[----:B--2---:R-:W-:-:S02]  /*33220*/  LOP3.LUT R8, R3, 0x6, RZ, 0xfc, !PT ;  /* 0x0000000603087812 */ /* 0x004fc400078efcff */
[-C--:B------:R-:W-:Y:S02]  /*33230*/  ISETP.GE.AND P0, PT, R4, R13.reuse, PT ;  /* 0x0000000d0400720c */ /* 0x080fe40003f06270 */
[----:B------:R-:W-:Y:S02]  /*33240*/  SEL R4, R12, RZ, !P6 ;  /* 0x000000ff0c047207 */ /* 0x000fe40007000000 */
[-C--:B------:R-:W-:Y:S02]  /*33250*/  ISETP.GE.AND P6, PT, R6, R13.reuse, PT ;  /* 0x0000000d0600720c */ /* 0x080fe40003fc6270 */
[----:B------:R-:W-:Y:S02]  /*33260*/  SEL R6, R12, RZ, !P0 ;  /* 0x000000ff0c067207 */ /* 0x000fe40004000000 */
[----:B------:R-:W-:Y:S01]  /*33270*/  ISETP.NE.U32.AND P0, PT, R4, RZ, PT ;  /* 0x000000ff0400720c */ /* 0x000fe20003f05070 */
[----:B------:R-:W-:Y:S01]  /*33280*/  LDGSTS.E [R2+-0x3dff8], desc[UR22][R108.64], P3 ;  /* 0xc20080006c027fae */ /* 0x000fe200099a1016 */
[----:B------:R-:W-:-:S03]  /*33290*/  ISETP.GE.AND P3, PT, R8, R13, PT ;  /* 0x0000000d0800720c */ /* 0x000fc60003f66270 */
[----:B------:R-:W2:Y:S04]  /*332a0*/  LDL.64 R8, [R1+0x1220] ;  /* 0x0012200001087983 */ /* 0x000ea80000100a00 */
[----:B------:R-:W-:Y:S04]  /*332b0*/  LDGSTS.E [R2+-0x3c000], desc[UR22][R216.64], P4 ;  /* 0xc4000000d8027fae */ /* 0x000fe8000a1a1016 */
[----:B------:R-:W2:Y:S04]  /*332c0*/  LDL.64 R108, [R1+0x1208] ;  /* 0x00120800016c7983 */ /* 0x000ea80000100a00 */
[----:B------:R-:W-:Y:S04]  /*332d0*/  LDGSTS.E [R2+-0x3bff8], desc[UR22][R200.64], P0 ;  /* 0xc4008000c8027fae */ /* 0x000fe800081a1016 */
[----:B------:R-:W2:Y:S04]  /*332e0*/  LDL.64 R216, [R1+0x1170] ;  /* 0x0011700001d87983 */ /* 0x000ea80000100a00 */
[----:B------:R-:W2:Y:S01]  /*332f0*/  LDL.64 R200, [R1+0x1168] ;  /* 0x0011680001c87983 */ /* 0x000ea20000100a00 */
[----:B------:R-:W-:-:S04]  /*33300*/  LOP3.LUT R5, R3, 0x4, RZ, 0xfc, !PT ;  /* 0x0000000403057812 */ /* 0x000fc800078efcff */
[----:B------:R-:W-:Y:S02]  /*33310*/  ISETP.GE.AND P1, PT, R5, R13, PT ;  /* 0x0000000d0500720c */ /* 0x000fe40003f26270 */
[----:B------:R-:W-:Y:S02]  /*33320*/  SEL R5, R12, RZ, !P6 ;  /* 0x000000ff0c057207 */ /* 0x000fe40007000000 */
[----:B------:R-:W-:Y:S02]  /*33330*/  ISETP.NE.U32.AND P6, PT, R6, RZ, PT ;  /* 0x000000ff0600720c */ /* 0x000fe40003fc5070 */
[----:B------:R-:W-:Y:S02]  /*33340*/  SEL R4, R12, RZ, !P1 ;  /* 0x000000ff0c047207 */ /* 0x000fe40004800000 */
[----:B------:R-:W-:Y:S02]  /*33350*/  ISETP.NE.U32.AND P1, PT, R5, RZ, PT ;  /* 0x000000ff0500720c */ /* 0x000fe40003f25070 */
[----:B------:R-:W-:-:S02]  /*33360*/  LOP3.LUT R7, R3, 0x24, RZ, 0xfc, !PT ;  /* 0x0000002403077812 */ /* 0x000fc400078efcff */
[----:B------:R-:W-:Y:S02]  /*33370*/  LOP3.LUT R25, R11, 0x10, RZ, 0x3c, !PT ;  /* 0x000000100b197812 */ /* 0x000fe400078e3cff */
[----:B------:R-:W-:Y:S02]  /*33380*/  LOP3.LUT R6, R3, 0x26, RZ, 0xfc, !PT ;  /* 0x0000002603067812 */ /* 0x000fe400078efcff */
[----:B------:R-:W-:Y:S01]  /*33390*/  ISETP.GE.AND P4, PT, R7, R13, PT ;  /* 0x0000000d0700720c */ /* 0x000fe20003f86270 */
[----:B------:R-:W-:Y:S01]  /*333a0*/  STL [R1+0x1914], R25 ;  /* 0x0019141901007387 */ /* 0x000fe20000100800 */
[----:B------:R-:W-:Y:S02]  /*333b0*/  ISETP.NE.U32.AND P2, PT, R4, RZ, PT ;  /* 0x000000ff0400720c */ /* 0x000fe40003f45070 */
[----:B------:R-:W-:Y:S01]  /*333c0*/  LOP3.LUT R5, R3, 0x44, RZ, 0xfc, !PT ;  /* 0x0000004403057812 */ /* 0x000fe200078efcff */
[----:B------:R-:W2:Y:S01]  /*333d0*/  LDL.64 R246, [R1+0x1040] ;  /* 0x0010400001f67983 */ /* 0x000ea20000100a00 */
[----:B------:R-:W-:-:S02]  /*333e0*/  SEL R4, R12, RZ, !P3 ;  /* 0x000000ff0c047207 */ /* 0x000fc40005800000 */
[-C--:B------:R-:W-:Y:S02]  /*333f0*/  ISETP.GE.AND P3, PT, R6, R13.reuse, PT ;  /* 0x0000000d0600720c */ /* 0x080fe40003f66270 */
[----:B------:R-:W-:Y:S02]  /*33400*/  SEL R6, R12, RZ, !P4 ;  /* 0x000000ff0c067207 */ /* 0x000fe40006000000 */
[----:B------:R-:W-:Y:S02]  /*33410*/  ISETP.GE.AND P4, PT, R5, R13, PT ;  /* 0x0000000d0500720c */ /* 0x000fe40003f86270 */
[----:B------:R-:W-:Y:S02]  /*33420*/  ISETP.NE.U32.AND P0, PT, R4, RZ, PT ;  /* 0x000000ff0400720c */ /* 0x000fe40003f05070 */
[C---:B------:R-:W-:Y:S02]  /*33430*/  SEL R4, R12.reuse, RZ, !P4 ;  /* 0x000000ff0c047207 */ /* 0x040fe40006000000 */
[----:B------:R-:W-:-:S02]  /*33440*/  SEL R5, R12, RZ, !P3 ;  /* 0x000000ff0c057207 */ /* 0x000fc40005800000 */
[----:B------:R-:W-:Y:S02]  /*33450*/  ISETP.NE.U32.AND P3, PT, R6, RZ, PT ;  /* 0x000000ff0600720c */ /* 0x000fe40003f65070 */
[----:B------:R-:W-:Y:S01]  /*33460*/  ISETP.NE.U32.AND P4, PT, R5, RZ, PT ;  /* 0x000000ff0500720c */ /* 0x000fe20003f85070 */
[----:B---3--:R-:W-:Y:S04]  /*33470*/  LDGSTS.E [R2+-0x3a000], desc[UR22][R240.64], P6 ;  /* 0xc6000000f0027fae */ /* 0x008fe8000b1a1016 */
[----:B----4-:R-:W-:Y:S04]  /*33480*/  LDGSTS.E [R2+-0x39ff8], desc[UR22][R236.64], P1 ;  /* 0xc6008000ec027fae */ /* 0x010fe800089a1016 */
[----:B------:R-:W3:Y:S04]  /*33490*/  LDL.64 R240, [R1+0x10d0] ;  /* 0x0010d00001f07983 */ /* 0x000ee80000100a00 */
[----:B------:R-:W4:Y:S01]  /*334a0*/  LDL.64 R236, [R1+0x10c8] ;  /* 0x0010c80001ec7983 */ /* 0x000f220000100a00 */
[----:B------:R-:W-:-:S02]  /*334b0*/  ISETP.NE.U32.AND P6, PT, R4, RZ, PT ;  /* 0x000000ff0400720c */ /* 0x000fc40003fc5070 */
[----:B------:R-:W-:-:S05]  /*334c0*/  IADD3 R4, PT, PT, R10, 0x100000, R25 ;  /* 0x001000000a047810 */ /* 0x000fca0007ffe019 */
[----:B--2---:R2:W-:Y:S04]  /*334d0*/  LDGSTS.E [R4+-0x40000], desc[UR22][R108.64], P2 ;  /* 0xc00000006c047fae */ /* 0x0045e800091a1016 */
[----:B------:R-:W-:Y:S04]  /*334e0*/  LDGSTS.E [R4+-0x3fff8], desc[UR22][R8.64], P0 ;  /* 0xc000800008047fae */ /* 0x000fe800081a1016 */
[----:B------:R-:W-:Y:S04]  /*334f0*/  LDGSTS.E [R4+-0x3e000], desc[UR22][R216.64], P3 ;  /* 0xc2000000d8047fae */ /* 0x000fe800099a1016 */
[----:B------:R-:W4:Y:S04]  /*33500*/  LDL.64 R8, [R1+0x1038] ;  /* 0x0010380001087983 */ /* 0x000f280000100a00 */
[----:B------:R-:W4:Y:S04]  /*33510*/  LDL.64 R216, [R1+0x1278] ;  /* 0x0012780001d87983 */ /* 0x000f280000100a00 */
[----:B------:R-:W-:Y:S04]  /*33520*/  LDGSTS.E [R4+-0x3dff8], desc[UR22][R200.64], P4 ;  /* 0xc2008000c8047fae */ /* 0x000fe8000a1a1016 */
[----:B------:R-:W4:Y:S01]  /*33530*/  LDL.64 R200, [R1+0x1280] ;  /* 0x0012800001c87983 */ /* 0x000f220000100a00 */
[----:B------:R-:W-:-:S02]  /*33540*/  LOP3.LUT R24, R3, 0x46, RZ, 0xfc, !PT ;  /* 0x0000004603187812 */ /* 0x000fc400078efcff */
[C---:B------:R-:W-:Y:S02]  /*33550*/  LOP3.LUT R7, R3.reuse, 0x64, RZ, 0xfc, !PT ;  /* 0x0000006403077812 */ /* 0x040fe400078efcff */
[-C--:B------:R-:W-:Y:S02]  /*33560*/  ISETP.GE.AND P1, PT, R24, R13.reuse, PT ;  /* 0x0000000d1800720c */ /* 0x080fe40003f26270 */
[----:B------:R-:W-:Y:S02]  /*33570*/  LOP3.LUT R6, R3, 0x66, RZ, 0xfc, !PT ;  /* 0x0000006603067812 */ /* 0x000fe400078efcff */
[-C--:B------:R-:W-:Y:S02]  /*33580*/  ISETP.GE.AND P2, PT, R7, R13.reuse, PT ;  /* 0x0000000d0700720c */ /* 0x080fe40003f46270 */
[----:B------:R-:W-:Y:S02]  /*33590*/  SEL R5, R12, RZ, !P1 ;  /* 0x000000ff0c057207 */ /* 0x000fe40004800000 */
[----:B------:R-:W-:-:S02]  /*335a0*/  ISETP.GE.AND P1, PT, R6, R13, PT ;  /* 0x0000000d0600720c */ /* 0x000fc40003f26270 */
[C---:B------:R-:W-:Y:S02]  /*335b0*/  SEL R6, R12.reuse, RZ, !P2 ;  /* 0x000000ff0c067207 */ /* 0x040fe40005000000 */
[----:B------:R-:W-:Y:S02]  /*335c0*/  ISETP.NE.U32.AND P2, PT, R5, RZ, PT ;  /* 0x000000ff0500720c */ /* 0x000fe40003f45070 */
[----:B------:R-:W-:Y:S02]  /*335d0*/  SEL R5, R12, RZ, !P1 ;  /* 0x000000ff0c057207 */ /* 0x000fe40004800000 */
[----:B------:R-:W-:Y:S02]  /*335e0*/  LOP3.LUT R7, R3, 0x8, RZ, 0xfc, !PT ;  /* 0x0000000803077812 */ /* 0x000fe400078efcff */
[----:B------:R-:W-:Y:S02]  /*335f0*/  ISETP.NE.U32.AND P1, PT, R5, RZ, PT ;  /* 0x000000ff0500720c */ /* 0x000fe40003f25070 */
[----:B------:R-:W-:-:S02]  /*33600*/  LOP3.LUT R5, R3, 0xa, RZ, 0xfc, !PT ;  /* 0x0000000a03057812 */ /* 0x000fc400078efcff */
[-C--:B------:R-:W-:Y:S02]  /*33610*/  ISETP.GE.AND P3, PT, R7, R13.reuse, PT ;  /* 0x0000000d0700720c */ /* 0x080fe40003f66270 */
[-C--:B------:R-:W-:Y:S02]  /*33620*/  ISETP.GE.AND P4, PT, R5, R13.reuse, PT ;  /* 0x0000000d0500720c */ /* 0x080fe40003f86270 */
[----:B------:R-:W-:Y:S02]  /*33630*/  SEL R5, R12, RZ, !P3 ;  /* 0x000000ff0c057207 */ /* 0x000fe40005800000 */
[----:B------:R-:W-:Y:S02]  /*33640*/  ISETP.GE.AND P0, PT, R252, R13, PT ;  /* 0x0000000dfc00720c */ /* 0x000fe40003f06270 */
[----:B------:R-:W-:Y:S02]  /*33650*/  ISETP.NE.U32.AND P3, PT, R5, RZ, PT ;  /* 0x000000ff0500720c */ /* 0x000fe40003f65070 */
[----:B--2---:R-:W-:-:S02]  /*33660*/  SEL R109, R12, RZ, !P0 ;  /* 0x000000ff0c6d7207 */ /* 0x004fc40004000000 */
[----:B------:R-:W-:Y:S02]  /*33670*/  SEL R5, R12, RZ, !P4 ;  /* 0x000000ff0c057207 */ /* 0x000fe40006000000 */
[----:B------:R-:W-:Y:S02]  /*33680*/  ISETP.NE.U32.AND P0, PT, R6, RZ, PT ;  /* 0x000000ff0600720c */ /* 0x000fe40003f05070 */
[----:B------:R-:W-:Y:S02]  /*33690*/  LOP3.LUT R6, R3, 0x28, RZ, 0xfc, !PT ;  /* 0x0000002803067812 */ /* 0x000fe400078efcff */
[----:B------:R-:W-:Y:S02]  /*336a0*/  ISETP.NE.U32.AND P4, PT, R5, RZ, PT ;  /* 0x000000ff0500720c */ /* 0x000fe40003f85070 */
[----:B------:R-:W-:Y:S01]  /*336b0*/  LOP3.LUT R5, R3, 0x2a, RZ, 0xfc, !PT ;  /* 0x0000002a03057812 */ /* 0x000fe200078efcff */
[----:B---3--:R-:W-:Y:S01]  /*336c0*/  LDGSTS.E [R4+-0x3c000], desc[UR22][R240.64], P6 ;  /* 0xc4000000f0047fae */ /* 0x008fe2000b1a1016 */
[----:B------:R-:W-:-:S03]  /*336d0*/  ISETP.GE.AND P6, PT, R6, R13, PT ;  /* 0x0000000d0600720c */ /* 0x000fc60003fc6270 */
[----:B----4-:R-:W-:Y:S01]  /*336e0*/  LDGSTS.E [R4+-0x3bff8], desc[UR22][R236.64], P2 ;  /* 0xc4008000ec047fae */ /* 0x010fe200091a1016 */
[----:B------:R-:W-:Y:S02]  /*336f0*/  ISETP.GE.AND P2, PT, R5, R13, PT ;  /* 0x0000000d0500720c */ /* 0x000fe40003f46270 */
[----:B------:R-:W-:Y:S01]  /*33700*/  SEL R5, R12, RZ, !P6 ;  /* 0x000000ff0c057207 */ /* 0x000fe20007000000 */
[----:B------:R-:W-:Y:S04]  /*33710*/  LDGSTS.E [R4+-0x3a000], desc[UR22][R246.64], P0 ;  /* 0xc6000000f6047fae */ /* 0x000fe800081a1016 */
[----:B------:R-:W2:Y:S01]  /*33720*/  LDL.64 R240, [R1+0x11e0] ;  /* 0x0011e00001f07983 */ /* 0x000ea20000100a00 */
[----:B------:R-:W-:-:S03]  /*33730*/  ISETP.NE.U32.AND P6, PT, R5, RZ, PT ;  /* 0x000000ff0500720c */ /* 0x000fc60003fc5070 */
[----:B------:R-:W3:Y:S01]  /*33740*/  LDL.64 R236, [R1+0x11d8] ;  /* 0x0011d80001ec7983 */ /* 0x000ee20000100a00 */
[----:B------:R-:W-:Y:S02]  /*33750*/  SEL R5, R12, RZ, !P2 ;  /* 0x000000ff0c057207 */ /* 0x000fe40005000000 */
[----:B------:R-:W-:Y:S01]  /*33760*/  LOP3.LUT R6, R3, 0x48, RZ, 0xfc, !PT ;  /* 0x0000004803067812 */ /* 0x000fe200078efcff */
[----:B------:R-:W4:Y:S01]  /*33770*/  LDL.64 R246, [R1+0x1110] ;  /* 0x0011100001f67983 */ /* 0x000f220000100a00 */
[----:B------:R-:W-:Y:S02]  /*33780*/  ISETP.NE.U32.AND P2, PT, R5, RZ, PT ;  /* 0x000000ff0500720c */ /* 0x000fe40003f45070 */
[----:B------:R-:W-:Y:S02]  /*33790*/  LOP3.LUT R5, R3, 0x4a, RZ, 0xfc, !PT ;  /* 0x0000004a03057812 */ /* 0x000fe400078efcff */
[-C--:B------:R-:W-:Y:S02]  /*337a0*/  ISETP.GE.AND P0, PT, R6, R13.reuse, PT ;  /* 0x0000000d0600720c */ /* 0x080fe40003f06270 */
[----:B------:R-:W-:Y:S01]  /*337b0*/  LOP3.LUT R6, R11, 0x20, RZ, 0x3c, !PT ;  /* 0x000000200b067812 */ /* 0x000fe200078e3cff */
[----:B------:R1:W-:Y:S01]  /*337c0*/  LDGSTS.E [R4+-0x39ff8], desc[UR22][R8.64], P1 ;  /* 0xc600800008047fae */ /* 0x0003e200089a1016 */
[----:B------:R-:W-:-:S02]  /*337d0*/  ISETP.GE.AND P1, PT, R5, R13, PT ;  /* 0x0000000d0500720c */ /* 0x000fc40003f26270 */
[----:B------:R-:W-:-:S04]  /*337e0*/  SEL R5, R12, RZ, !P0 ;  /* 0x000000ff0c057207 */ /* 0x000fc80004000000 */
[----:B------:R-:W-:Y:S02]  /*337f0*/  ISETP.NE.U32.AND P0, PT, R5, RZ, PT ;  /* 0x000000ff0500720c */ /* 0x000fe40003f05070 */
[----:B------:R-:W-:Y:S01]  /*33800*/  SEL R5, R12, RZ, !P1 ;  /* 0x000000ff0c057207 */ /* 0x000fe20004800000 */
[----:B------:R-:W4:Y:S03]  /*33810*/  LDL.64 R8, [R1+0x1108] ;  /* 0x0011080001087983 */ /* 0x000f260000100a00 */
[----:B------:R-:W-:Y:S02]  /*33820*/  ISETP.NE.U32.AND P1, PT, R5, RZ, PT ;  /* 0x000000ff0500720c */ /* 0x000fe40003f25070 */
[----:B------:R-:W-:Y:S01]  /*33830*/  IADD3 R5, PT, PT, R10, 0x100000, R6 ;  /* 0x001000000a057810 */ /* 0x000fe20007ffe006 */
[----:B------:R1:W-:Y:S04]  /*33840*/  STL [R1+0x1910], R6 ;  /* 0x0019100601007387 */ /* 0x0003e80000100800 */
[----:B------:R-:W-:Y:S04]  /*33850*/  LDGSTS.E [R5+-0x40000], desc[UR22][R216.64], P3 ;  /* 0xc0000000d8057fae */ /* 0x000fe800099a1016 */
[----:B------:R-:W-:Y:S04]  /*33860*/  LDGSTS.E [R5+-0x3fff8], desc[UR22][R200.64], P4 ;  /* 0xc0008000c8057fae */ /* 0x000fe8000a1a1016 */
[----:B------:R-:W4:Y:S04]  /*33870*/  LDL.64 R216, [R1+0x1068] ;  /* 0x0010680001d87983 */ /* 0x000f280000100a00 */
[----:B------:R-:W4:Y:S01]  /*33880*/  LDL.64 R200, [R1+0x1060] ;  /* 0x0010600001c87983 */ /* 0x000f220000100a00 */
[----:B-1----:R-:W-:-:S04]  /*33890*/  LOP3.LUT R6, R3, 0x68, RZ, 0xfc, !PT ;  /* 0x0000006803067812 */ /* 0x002fc800078efcff */
[----:B------:R-:W-:Y:S02]  /*338a0*/  ISETP.GE.AND P3, PT, R6, R13, PT ;  /* 0x0000000d0600720c */ /* 0x000fe40003f66270 */
[----:B------:R-:W-:-:S04]  /*338b0*/  LOP3.LUT R6, R3, 0x6a, RZ, 0xfc, !PT ;  /* 0x0000006a03067812 */ /* 0x000fc800078efcff */
[----:B------:R-:W-:Y:S02]  /*338c0*/  ISETP.GE.AND P4, PT, R6, R13, PT ;  /* 0x0000000d0600720c */ /* 0x000fe40003f86270 */
[----:B------:R-:W-:-:S04]  /*338d0*/  SEL R6, R12, RZ, !P3 ;  /* 0x000000ff0c067207 */ /* 0x000fc80005800000 */
[----:B------:R-:W-:Y:S02]  /*338e0*/  ISETP.NE.U32.AND P3, PT, R6, RZ, PT ;  /* 0x000000ff0600720c */ /* 0x000fe40003f65070 */
[----:B------:R-:W-:-:S04]  /*338f0*/  SEL R6, R12, RZ, !P4 ;  /* 0x000000ff0c067207 */ /* 0x000fc80006000000 */
[----:B------:R-:W-:Y:S01]  /*33900*/  ISETP.NE.U32.AND P4, PT, R6, RZ, PT ;  /* 0x000000ff0600720c */ /* 0x000fe20003f85070 */
[----:B--2---:R-:W-:Y:S04]  /*33910*/  LDGSTS.E [R5+-0x3e000], desc[UR22][R240.64], P6 ;  /* 0xc2000000f0057fae */ /* 0x004fe8000b1a1016 */
[----:B---3--:R-:W-:Y:S04]  /*33920*/  LDGSTS.E [R5+-0x3dff8], desc[UR22][R236.64], P2 ;  /* 0xc2008000ec057fae */ /* 0x008fe800091a1016 */
[----:B----4-:R-:W-:Y:S04]  /*33930*/  LDGSTS.E [R5+-0x3c000], desc[UR22][R246.64], P0 ;  /* 0xc4000000f6057fae */ /* 0x010fe800081a1016 */
[----:B------:R-:W2:Y:S04]  /*33940*/  LDL.64 R240, [R1+0x12d8] ;  /* 0x0012d80001f07983 */ /* 0x000ea80000100a00 */
[----:B------:R-:W3:Y:S04]  /*33950*/  LDL.64 R236, [R1+0x12d0] ;  /* 0x0012d00001ec7983 */ /* 0x000ee80000100a00 */
[----:B------:R-:W4:Y:S04]  /*33960*/  LDL.64 R246, [R1+0x1218] ;  /* 0x0012180001f67983 */ /* 0x000f280000100a00 */
[----:B------:R-:W-:Y:S04]  /*33970*/  LDGSTS.E [R5+-0x3bff8], desc[UR22][R8.64], P1 ;  /* 0xc400800008057fae */ /* 0x000fe800089a1016 */
[----:B------:R-:W4:Y:S04]  /*33980*/  LDL.64 R8, [R1+0x1210] ;  /* 0x0012100001087983 */ /* 0x000f280000100a00 */
[----:B------:R1:W-:Y:S04]  /*33990*/  STL.64 [R1+0x1a28], R4 ;  /* 0x001a280401007387 */ /* 0x0003e80000100a00 */
[----:B------:R-:W-:Y:S04]  /*339a0*/  LDGSTS.E [R5+-0x3a000], desc[UR22][R216.64], P3 ;  /* 0xc6000000d8057fae */ /* 0x000fe800099a1016 */
[----:B------:R-:W-:Y:S04]  /*339b0*/  LDGSTS.E [R5+-0x39ff8], desc[UR22][R200.64], P4 ;  /* 0xc6008000c8057fae */ /* 0x000fe8000a1a1016 */
[----:B------:R-:W4:Y:S04]  /*339c0*/  LDL.64 R216, [R1+0x1160] ;  /* 0x0011600001d87983 */ /* 0x000f280000100a00 */
[----:B------:R-:W4:Y:S01]  /*339d0*/  LDL.64 R200, [R1+0x1158] ;  /* 0x0011580001c87983 */ /* 0x000f220000100a00 */
[----:B------:R-:W-:-:S02]  /*339e0*/  LOP3.LUT R7, R3, 0xc, RZ, 0xfc, !PT ;  /* 0x0000000c03077812 */ /* 0x000fc400078efcff */
[----:B------:R-:W-:Y:S02]  /*339f0*/  LOP3.LUT R6, R3, 0xe, RZ, 0xfc, !PT ;  /* 0x0000000e03067812 */ /* 0x000fe400078efcff */
[-C--:B------:R-:W-:Y:S02]  /*33a00*/  ISETP.GE.AND P6, PT, R7, R13.reuse, PT ;  /* 0x0000000d0700720c */ /* 0x080fe40003fc6270 */
[----:B------:R-:W-:Y:S02]  /*33a10*/  ISETP.GE.AND P2, PT, R6, R13, PT ;  /* 0x0000000d0600720c */ /* 0x000fe40003f46270 */
[----:B------:R-:W-:-:S04]  /*33a20*/  SEL R6, R12, RZ, !P6 ;  /* 0x000000ff0c067207 */ /* 0x000fc80007000000 */
[----:B------:R-:W-:Y:S02]  /*33a30*/  ISETP.NE.U32.AND P6, PT, R6, RZ, PT ;  /* 0x000000ff0600720c */ /* 0x000fe40003fc5070 */
[----:B------:R-:W-:Y:S02]  /*33a40*/  SEL R6, R12, RZ, !P2 ;  /* 0x000000ff0c067207 */ /* 0x000fe40005000000 */
[C---:B------:R-:W-:Y:S02]  /*33a50*/  LOP3.LUT R7, R3.reuse, 0x2c, RZ, 0xfc, !PT ;  /* 0x0000002c03077812 */ /* 0x040fe400078efcff */
[----:B------:R-:W-:Y:S02]  /*33a60*/  ISETP.NE.U32.AND P2, PT, R6, RZ, PT ;  /* 0x000000ff0600720c */ /* 0x000fe40003f45070 */
[----:B------:R-:W-:Y:S02]  /*33a70*/  LOP3.LUT R6, R3, 0x2e, RZ, 0xfc, !PT ;  /* 0x0000002e03067812 */ /* 0x000fe400078efcff */
[----:B------:R-:W-:-:S02]  /*33a80*/  ISETP.GE.AND P0, PT, R7, R13, PT ;  /* 0x0000000d0700720c */ /* 0x000fc40003f06270 */
        /* <DEDUP_REMOVED lines=9> */
[----:B------:R-:W-:Y:S02]  /*33b20*/  SEL R6, R12, RZ, !P3 ;  /* 0x000000ff0c067207 */ /* 0x000fe40005800000 */
[----:B-1----:R-:W-:Y:S02]  /*33b30*/  LOP3.LUT R4, R11, 0x30, RZ, 0x3c, !PT ;  /* 0x000000300b047812 */ /* 0x002fe400078e3cff */
[----:B------:R-:W-:Y:S02]  /*33b40*/  ISETP.NE.U32.AND P3, PT, R6, RZ, PT ;  /* 0x000000ff0600720c */ /* 0x000fe40003f65070 */
[----:B------:R-:W-:-:S04]  /*33b50*/  SEL R6, R12, RZ, !P4 ;  /* 0x000000ff0c067207 */ /* 0x000fc80006000000 */
[----:B------:R-:W-:Y:S02]  /*33b60*/  ISETP.NE.U32.AND P4, PT, R6, RZ, PT ;  /* 0x000000ff0600720c */ /* 0x000fe40003f85070 */
[----:B------:R-:W-:Y:S01]  /*33b70*/  IADD3 R6, PT, PT, R10, 0x100000, R4 ;  /* 0x001000000a067810 */ /* 0x000fe20007ffe004 */
[----:B------:R1:W-:Y:S04]  /*33b80*/  STL [R1+0x190c], R4 ;  /* 0x00190c0401007387 */ /* 0x0003e80000100800 */
        /* <DEDUP_REMOVED lines=8> */
[----:B------:R-:W-:Y:S04]  /*33c10*/  LDGSTS.E [R6+-0x3c000], desc[UR22][R216.64], P3 ;  /* 0xc4000000d8067fae */ /* 0x000fe800099a1016 */
[----:B------:R-:W-:Y:S04]  /*33c20*/  LDGSTS.E [R6+-0x3bff8], desc[UR22][R200.64], P4 ;  /* 0xc4008000c8067fae */ /* 0x000fe8000a1a1016 */
[----:B------:R-:W4:Y:S04]  /*33c30*/  LDL.64 R216, [R1+0x1270] ;  /* 0x0012700001d87983 */ /* 0x000f280000100a00 */
[----:B------:R-:W4:Y:S01]  /*33c40*/  LDL.64 R200, [R1+0x1268] ;  /* 0x0012680001c87983 */ /* 0x000f220000100a00 */
[----:B-1----:R-:W-:-:S04]  /*33c50*/  LOP3.LUT R4, R3, 0x6c, RZ, 0xfc, !PT ;  /* 0x0000006c03047812 */ /* 0x002fc800078efcff */
[-C--:B------:R-:W-:Y:S02]  /*33c60*/  ISETP.GE.AND P6, PT, R4, R13.reuse, PT ;  /* 0x0000000d0400720c */ /* 0x080fe40003fc6270 */
[C---:B------:R-:W-:Y:S02]  /*33c70*/  LOP3.LUT R4, R3.reuse, 0x6e, RZ, 0xfc, !PT ;  /* 0x0000006e03047812 */ /* 0x040fe400078efcff */
[----:B------:R-:W-:Y:S02]  /*33c80*/  SEL R7, R12, RZ, !P6 ;  /* 0x000000ff0c077207 */ /* 0x000fe40007000000 */
[----:B------:R-:W-:Y:S02]  /*33c90*/  ISETP.GE.AND P2, PT, R4, R13, PT ;  /* 0x0000000d0400720c */ /* 0x000fe40003f46270 */
[----:B------:R-:W-:Y:S02]  /*33ca0*/  LOP3.LUT R4, R3, 0x10, RZ, 0xfc, !PT ;  /* 0x0000001003047812 */ /* 0x000fe400078efcff */
[----:B------:R-:W-:-:S02]  /*33cb0*/  ISETP.NE.U32.AND P6, PT, R7, RZ, PT ;  /* 0x000000ff0700720c */ /* 0x000fc40003fc5070 */
[----:B------:R-:W-:Y:S02]  /*33cc0*/  SEL R7, R12, RZ, !P2 ;  /* 0x000000ff0c077207 */ /* 0x000fe40005000000 */
[-C--:B------:R-:W-:Y:S02]  /*33cd0*/  ISETP.GE.AND P0, PT, R4, R13.reuse, PT ;  /* 0x0000000d0400720c */ /* 0x080fe40003f06270 */
[----:B------:R-:W-:Y:S02]  /*33ce0*/  LOP3.LUT R4, R3, 0x12, RZ, 0xfc, !PT ;  /* 0x0000001203047812 */ /* 0x000fe400078efcff */
[----:B------:R-:W-:Y:S02]  /*33cf0*/  ISETP.NE.U32.AND P2, PT, R7, RZ, PT ;  /* 0x000000ff0700720c */ /* 0x000fe40003f45070 */
[----:B------:R-:W-:Y:S02]  /*33d00*/  SEL R7, R12, RZ, !P0 ;  /* 0x000000ff0c077207 */ /* 0x000fe40004000000 */
[----:B------:R-:W-:-:S02]  /*33d10*/  ISETP.GE.AND P1, PT, R4, R13, PT ;  /* 0x0000000d0400720c */ /* 0x000fc40003f26270 */
[----:B------:R-:W-:Y:S02]  /*33d20*/  LOP3.LUT R4, R3, 0x30, RZ, 0xfc, !PT ;  /* 0x0000003003047812 */ /* 0x000fe400078efcff */
[----:B------:R-:W-:Y:S02]  /*33d30*/  ISETP.NE.U32.AND P0, PT, R7, RZ, PT ;  /* 0x000000ff0700720c */ /* 0x000fe40003f05070 */
[----:B------:R-:W-:Y:S02]  /*33d40*/  SEL R7, R12, RZ, !P1 ;  /* 0x000000ff0c077207 */ /* 0x000fe40004800000 */
[----:B------:R-:W-:Y:S02]  /*33d50*/  ISETP.GE.AND P3, PT, R4, R13, PT ;  /* 0x0000000d0400720c */ /* 0x000fe40003f66270 */
[----:B------:R-:W-:Y:S02]  /*33d60*/  LOP3.LUT R4, R3, 0x32, RZ, 0xfc, !PT ;  /* 0x0000003203047812 */ /* 0x000fe400078efcff */
[----:B------:R-:W-:-:S02]  /*33d70*/  ISETP.NE.U32.AND P1, PT, R7, RZ, PT ;  /* 0x000000ff0700720c */ /* 0x000fc40003f25070 */
[----:B------:R-:W-:Y:S02]  /*33d80*/  SEL R7, R12, RZ, !P3 ;  /* 0x000000ff0c077207 */ /* 0x000fe40005800000 */
[----:B------:R-:W-:Y:S02]  /*33d90*/  ISETP.GE.AND P4, PT, R4, R13, PT ;  /* 0x0000000d0400720c */ /* 0x000fe40003f86270 */
[----:B------:R-:W-:Y:S02]  /*33da0*/  LOP3.LUT R4, R3, 0x50, RZ, 0xfc, !PT ;  /* 0x0000005003047812 */ /* 0x000fe400078efcff */
[----:B------:R-:W-:Y:S02]  /*33db0*/  ISETP.NE.U32.AND P3, PT, R7, RZ, PT ;  /* 0x000000ff0700720c */ /* 0x000fe40003f65070 */
[----:B------:R-:W-:-:S04]  /*33dc0*/  SEL R7, R12, RZ, !P4 ;  /* 0x000000ff0c077207 */ /* 0x000fc80006000000 */
[----:B------:R-:W-:Y:S01]  /*33dd0*/  ISETP.NE.U32.AND P4, PT, R7, RZ, PT ;  /* 0x000000ff0700720c */ /* 0x000fe20003f85070 */
[----:B--2---:R-:W-:Y:S01]  /*33de0*/  LDGSTS.E [R6+-0x3a000], desc[UR22][R240.64], P6 ;  /* 0xc6000000f0067fae */ /* 0x004fe2000b1a1016 */
[-C--:B------:R-:W-:Y:S02]  /*33df0*/  ISETP.GE.AND P6, PT, R4, R13.reuse, PT ;  /* 0x0000000d0400720c */ /* 0x080fe40003fc6270 */
[----:B------:R-:W-:Y:S01]  /*33e00*/  LOP3.LUT R4, R3, 0x52, RZ, 0xfc, !PT ;  /* 0x0000005203047812 */ /* 0x000fe200078efcff */
[----:B---3--:R-:W-:Y:S01]  /*33e10*/  LDGSTS.E [R6+-0x39ff8], desc[UR22][R236.64], P2 ;  /* 0xc6008000ec067fae */ /* 0x008fe200091a1016 */
[----:B------:R-:W-:Y:S02]  /*33e20*/  SEL R7, R12, RZ, !P6 ;  /* 0x000000ff0c077207 */ /* 0x000fe40007000000 */
[----:B------:R-:W-:Y:S02]  /*33e30*/  ISETP.GE.AND P2, PT, R4, R13, PT ;  /* 0x0000000d0400720c */ /* 0x000fe40003f46270 */
[----:B------:R-:W-:Y:S01]  /*33e40*/  ISETP.NE.U32.AND P6, PT, R7, RZ, PT ;  /* 0x000000ff0700720c */ /* 0x000fe20003fc5070 */
[----:B------:R-:W2:Y:S01]  /*33e50*/  LDL.64 R240, [R1+0x11b8] ;  /* 0x0011b80001f07983 */ /* 0x000ea20000100a00 */
[----:B------:R-:W-:-:S02]  /*33e60*/  SEL R7, R12, RZ, !P2 ;  /* 0x000000ff0c077207 */ /* 0x000fc40005000000 */
[----:B------:R-:W-:Y:S01]  /*33e70*/  LOP3.LUT R4, R11, 0x40, RZ, 0x3c, !PT ;  /* 0x000000400b047812 */ /* 0x000fe200078e3cff */
[----:B------:R-:W3:Y:S01]  /*33e80*/  LDL.64 R236, [R1+0x11b0] ;  /* 0x0011b00001ec7983 */ /* 0x000ee20000100a00 */
[----:B------:R-:W-:Y:S02]  /*33e90*/  ISETP.NE.U32.AND P2, PT, R7, RZ, PT ;  /* 0x000000ff0700720c */ /* 0x000fe40003f45070 */
[----:B------:R-:W-:Y:S01]  /*33ea0*/  IADD3 R7, PT, PT, R10, 0x100000, R4 ;  /* 0x001000000a077810 */ /* 0x000fe20007ffe004 */
[----:B------:R1:W-:Y:S04]  /*33eb0*/  STL [R1+0x1908], R4 ;  /* 0x0019080401007387 */ /* 0x0003e80000100800 */
[----:B------:R-:W3:Y:S04]  /*33ec0*/  LDL.64 R24, [R1+0x10f0] ;  /* 0x0010f00001187983 */ /* 0x000ee80000100a00 */
[----:B----4-:R-:W-:Y:S04]  /*33ed0*/  LDGSTS.E [R7+-0x40000], desc[UR22][R246.64], P0 ;  /* 0xc0000000f6077fae */ /* 0x010fe800081a1016 */
[----:B------:R-:W4:Y:S04]  /*33ee0*/  LDL.64 R246, [R1+0x10e8] ;  /* 0x0010e80001f67983 */ /* 0x000f280000100a00 */
[----:B------:R1:W-:Y:S04]  /*33ef0*/  LDGSTS.E [R7+-0x3fff8], desc[UR22][R8.64], P1 ;  /* 0xc000800008077fae */ /* 0x0003e800089a1016 */
        /* <DEDUP_REMOVED lines=19> */
[----:B------:R-:W-:-:S04]  /*34030*/  SEL R8, R12, RZ, !P4 ;  /* 0x000000ff0c087207 */ /* 0x000fc80006000000 */
[----:B------:R-:W-:Y:S01]  /*34040*/  ISETP.NE.U32.AND P4, PT, R8, RZ, PT ;  /* 0x000000ff0800720c */ /* 0x000fe20003f85070 */
[----:B--2---:R-:W-:Y:S01]  /*34050*/  LDGSTS.E [R7+-0x3c000], desc[UR22][R240.64], P6 ;  /* 0xc4000000f0077fae */ /* 0x004fe2000b1a1016 */
[-C--:B------:R-:W-:Y:S02]  /*34060*/  ISETP.GE.AND P6, PT, R4, R13.reuse, PT ;  /* 0x0000000d0400720c */ /* 0x080fe40003fc6270 */
[C---:B------:R-:W-:Y:S01]  /*34070*/  LOP3.LUT R4, R3.reuse, 0x36, RZ, 0xfc, !PT ;  /* 0x0000003603047812 */ /* 0x040fe200078efcff */
[----:B---3--:R-:W-:Y:S01]  /*34080*/  LDGSTS.E [R7+-0x3bff8], desc[UR22][R236.64], P2 ;  /* 0xc4008000ec077fae */ /* 0x008fe200091a1016 */
[----:B------:R-:W-:Y:S02]  /*34090*/  SEL R8, R12, RZ, !P6 ;  /* 0x000000ff0c087207 */ /* 0x000fe40007000000 */
[----:B------:R-:W-:Y:S02]  /*340a0*/  ISETP.GE.AND P2, PT, R4, R13, PT ;  /* 0x0000000d0400720c */ /* 0x000fe40003f46270 */
[----:B------:R-:W-:Y:S01]  /*340b0*/  LOP3.LUT R4, R3, 0x54, RZ, 0xfc, !PT ;  /* 0x0000005403047812 */ /* 0x000fe200078efcff */
[----:B------:R-:W2:Y:S01]  /*340c0*/  LDL.64 R240, [R1+0x12b0] ;  /* 0x0012b00001f07983 */ /* 0x000ea20000100a00 */
[----:B------:R-:W-:-:S03]  /*340d0*/  ISETP.NE.U32.AND P6, PT, R8, RZ, PT ;  /* 0x000000ff0800720c */ /* 0x000fc60003fc5070 */
[----:B------:R-:W3:Y:S01]  /*340e0*/  LDL.64 R236, [R1+0x12a8] ;  /* 0x0012a80001ec7983 */ /* 0x000ee20000100a00 */
[----:B------:R-:W-:-:S03]  /*340f0*/  SEL R8, R12, RZ, !P2 ;  /* 0x000000ff0c087207 */ /* 0x000fc60005000000 */
[----:B------:R-:W-:Y:S01]  /*34100*/  LDGSTS.E [R7+-0x3a000], desc[UR22][R24.64], P0 ;  /* 0xc600000018077fae */ /* 0x000fe200081a1016 */
[-C--:B------:R-:W-:Y:S02]  /*34110*/  ISETP.GE.AND P0, PT, R4, R13.reuse, PT ;  /* 0x0000000d0400720c */ /* 0x080fe40003f06270 */
[----:B------:R-:W-:Y:S01]  /*34120*/  LOP3.LUT R4, R3, 0x56, RZ, 0xfc, !PT ;  /* 0x0000005603047812 */ /* 0x000fe200078efcff */
[----:B------:R-:W-:Y:S01]  /*34130*/  STL.64 [R1+0x1a30], R6 ;  /* 0x001a300601007387 */ /* 0x000fe20000100a00 */
[----:B------:R-:W-:Y:S02]  /*34140*/  ISETP.NE.U32.AND P2, PT, R8, RZ, PT ;  /* 0x000000ff0800720c */ /* 0x000fe40003f45070 */
[----:B------:R-:W-:Y:S01]  /*34150*/  SEL R8, R12, RZ, !P0 ;  /* 0x000000ff0c087207 */ /* 0x000fe20004000000 */
[----:B----4-:R-:W-:Y:S01]  /*34160*/  LDGSTS.E [R7+-0x39ff8], desc[UR22][R246.64], P1 ;  /* 0xc6008000f6077fae */ /* 0x010fe200089a1016 */
[----:B------:R-:W-:-:S03]  /*34170*/  ISETP.GE.AND P1, PT, R4, R13, PT ;  /* 0x0000000d0400720c */ /* 0x000fc60003f26270 */
[----:B------:R-:W4:Y:S01]  /*34180*/  LDL.64 R24, [R1+0x1200] ;  /* 0x0012000001187983 */ /* 0x000f220000100a00 */
[----:B------:R-:W-:Y:S02]  /*34190*/  ISETP.NE.U32.AND P0, PT, R8, RZ, PT ;  /* 0x000000ff0800720c */ /* 0x000fe40003f05070 */
[----:B------:R-:W-:Y:S02]  /*341a0*/  SEL R8, R12, RZ, !P1 ;  /* 0x000000ff0c087207 */ /* 0x000fe40004800000 */
[----:B------:R-:W-:Y:S02]  /*341b0*/  LOP3.LUT R4, R11, 0x50, RZ, 0x3c, !PT ;  /* 0x000000500b047812 */ /* 0x000fe400078e3cff */
[----:B------:R-:W-:Y:S01]  /*341c0*/  ISETP.NE.U32.AND P1, PT, R8, RZ, PT ;  /* 0x000000ff0800720c */ /* 0x000fe20003f25070 */
[----:B------:R-:W4:Y:S01]  /*341d0*/  LDL.64 R246, [R1+0x11f8] ;  /* 0x0011f80001f67983 */ /* 0x000f220000100a00 */
[----:B------:R-:W-:-:S03]  /*341e0*/  IADD3 R8, PT, PT, R10, 0x100000, R4 ;  /* 0x001000000a087810 */ /* 0x000fc60007ffe004 */
[----:B------:R1:W-:Y:S04]  /*341f0*/  STL [R1+0x1904], R4 ;  /* 0x0019040401007387 */ /* 0x0003e80000100800 */
[----:B------:R-:W4:Y:S04]  /*34200*/  LDL.64 R40, [R1+0x12e0] ;  /* 0x0012e00001287983 */ /* 0x000f280000100a00 */
        /* <DEDUP_REMOVED lines=8> */
[----:B------:R-:W-:Y:S02]  /*34290*/  LOP3.LUT R4, R3, 0x18, RZ, 0xfc, !PT ;  /* 0x0000001803047812 */ /* 0x000fe400078efcff */
[----:B------:R-:W-:-:S04]  /*342a0*/  SEL R9, R12, RZ, !P3 ;  /* 0x000000ff0c097207 */ /* 0x000fc80005800000 */
[----:B------:R-:W-:Y:S02]  /*342b0*/  ISETP.NE.U32.AND P3, PT, R9, RZ, PT ;  /* 0x000000ff0900720c */ /* 0x000fe40003f65070 */
[----:B------:R-:W-:-:S04]  /*342c0*/  SEL R9, R12, RZ, !P4 ;  /* 0x000000ff0c097207 */ /* 0x000fc80006000000 */
[----:B------:R-:W-:Y:S01]  /*342d0*/  ISETP.NE.U32.AND P4, PT, R9, RZ, PT ;  /* 0x000000ff0900720c */ /* 0x000fe20003f85070 */
[----:B--2---:R-:W-:Y:S04]  /*342e0*/  LDGSTS.E [R8+-0x3e000], desc[UR22][R240.64], P6 ;  /* 0xc2000000f0087fae */ /* 0x004fe8000b1a1016 */
[----:B---3--:R-:W-:Y:S01]  /*342f0*/  LDGSTS.E [R8+-0x3dff8], desc[UR22][R236.64], P2 ;  /* 0xc2008000ec087fae */ /* 0x008fe200091a1016 */
[----:B------:R-:W-:-:S03]  /*34300*/  ISETP.GE.AND P6, PT, R4, R13, PT ;  /* 0x0000000d0400720c */ /* 0x000fc60003fc6270 */
[----:B------:R-:W2:Y:S04]  /*34310*/  LDL.64 R240, [R1+0x1388] ;  /* 0x0013880001f07983 */ /* 0x000ea80000100a00 */
[----:B------:R-:W3:Y:S01]  /*34320*/  LDL.64 R236, [R1+0x1380] ;  /* 0x0013800001ec7983 */ /* 0x000ee20000100a00 */
[----:B------:R-:W-:-:S03]  /*34330*/  LOP3.LUT R4, R3, 0x1a, RZ, 0xfc, !PT ;  /* 0x0000001a03047812 */ /* 0x000fc600078efcff */
[----:B----4-:R-:W-:Y:S01]  /*34340*/  LDGSTS.E [R8+-0x3c000], desc[UR22][R24.64], P0 ;  /* 0xc400000018087fae */ /* 0x010fe200081a1016 */
[-C--:B------:R-:W-:Y:S02]  /*34350*/  ISETP.GE.AND P2, PT, R4, R13.reuse, PT ;  /* 0x0000000d0400720c */ /* 0x080fe40003f46270 */
[C---:B------:R-:W-:Y:S01]  /*34360*/  LOP3.LUT R4, R3.reuse, 0x38, RZ, 0xfc, !PT ;  /* 0x0000003803047812 */ /* 0x040fe200078efcff */
[----:B------:R-:W4:Y:S03]  /*34370*/  LDL.64 R24, [R1+0x12e8] ;  /* 0x0012e80001187983 */ /* 0x000f260000100a00 */
[-C--:B------:R-:W-:Y:S02]  /*34380*/  ISETP.GE.AND P0, PT, R4, R13.reuse, PT ;  /* 0x0000000d0400720c */ /* 0x080fe40003f06270 */
[----:B------:R-:W-:Y:S01]  /*34390*/  LOP3.LUT R4, R3, 0x3a, RZ, 0xfc, !PT ;  /* 0x0000003a03047812 */ /* 0x000fe200078efcff */
[----:B------:R-:W-:Y:S03]  /*343a0*/  LDGSTS.E [R8+-0x3bff8], desc[UR22][R246.64], P1 ;  /* 0xc4008000f6087fae */ /* 0x000fe600089a1016 */
[----:B------:R-:W-:-:S02]  /*343b0*/  ISETP.GE.AND P1, PT, R4, R13, PT ;  /* 0x0000000d0400720c */ /* 0x000fc40003f26270 */
[C---:B------:R-:W-:Y:S01]  /*343c0*/  LOP3.LUT R4, R3.reuse, 0x58, RZ, 0xfc, !PT ;  /* 0x0000005803047812 */ /* 0x040fe200078efcff */
[----:B------:R-:W4:Y:S04]  /*343d0*/  LDL.64 R246, [R1+0x1240] ;  /* 0x0012400001f67983 */ /* 0x000f280000100a00 */
[----:B------:R-:W-:Y:S01]  /*343e0*/  LDGSTS.E [R8+-0x3a000], desc[UR22][R216.64], P3 ;  /* 0xc6000000d8087fae */ /* 0x000fe200099a1016 */
[-C--:B------:R-:W-:Y:S02]  /*343f0*/  ISETP.GE.AND P3, PT, R4, R13.reuse, PT ;  /* 0x0000000d0400720c */ /* 0x080fe40003f66270 */
[----:B------:R-:W-:Y:S01]  /*34400*/  LOP3.LUT R4, R3, 0x5a, RZ, 0xfc, !PT ;  /* 0x0000005a03047812 */ /* 0x000fe200078efcff */
[----:B------:R-:W-:Y:S03]  /*34410*/  LDGSTS.E [R8+-0x39ff8], desc[UR22][R200.64], P4 ;  /* 0xc6008000c8087fae */ /* 0x000fe6000a1a1016 */
[----:B------:R-:W-:-:S02]  /*34420*/  ISETP.GE.AND P4, PT, R4, R13, PT ;  /* 0x0000000d0400720c */ /* 0x000fc40003f86270 */
[----:B------:R-:W-:Y:S01]  /*34430*/  LOP3.LUT R4, R11, 0x60, RZ, 0x3c, !PT ;  /* 0x000000600b047812 */ /* 0x000fe200078e3cff */
[----:B------:R-:W4:Y:S04]  /*34440*/  LDL.64 R216, [R1+0x1238] ;  /* 0x0012380001d87983 */ /* 0x000f280000100a00 */
[----:B------:R1:W-:Y:S04]  /*34450*/  STL [R1+0x1900], R4 ;  /* 0x0019000401007387 */ /* 0x0003e80000100800 */
[----:B------:R-:W4:Y:S01]  /*34460*/  LDL.64 R200, [R1+0x1190] ;  /* 0x0011900001c87983 */ /* 0x000f220000100a00 */
[----:B------:R-:W-:-:S04]  /*34470*/  SEL R9, R12, RZ, !P6 ;  /* 0x000000ff0c097207 */ /* 0x000fc80007000000 */
[----:B------:R-:W-:Y:S02]  /*34480*/  ISETP.NE.U32.AND P6, PT, R9, RZ, PT ;  /* 0x000000ff0900720c */ /* 0x000fe40003fc5070 */
        /* <DEDUP_REMOVED lines=10> */
[----:B------:R-:W-:Y:S02]  /*34530*/  IADD3 R9, PT, PT, R10, 0x100000, R4 ;  /* 0x001000000a097810 */ /* 0x000fe40007ffe004 */
[----:B-1----:R-:W-:-:S03]  /*34540*/  LOP3.LUT R4, R3, 0x78, RZ, 0xfc, !PT ;  /* 0x0000007803047812 */ /* 0x002fc600078efcff */
[----:B--2---:R-:W-:Y:S04]  /*34550*/  LDGSTS.E [R9+-0x40000], desc[UR22][R240.64], P6 ;  /* 0xc0000000f0097fae */ /* 0x004fe8000b1a1016 */
[----:B---3--:R-:W-:Y:S01]  /*34560*/  LDGSTS.E [R9+-0x3fff8], desc[UR22][R236.64], P2 ;  /* 0xc0008000ec097fae */ /* 0x008fe200091a1016 */
[-C--:B------:R-:W-:Y:S02]  /*34570*/  ISETP.GE.AND P6, PT, R4, R13.reuse, PT ;  /* 0x0000000d0400720c */ /* 0x080fe40003fc6270 */
[----:B------:R-:W-:Y:S01]  /*34580*/  LOP3.LUT R4, R3, 0x7a, RZ, 0xfc, !PT ;  /* 0x0000007a03047812 */ /* 0x000fe200078efcff */
[----:B------:R-:W2:Y:S04]  /*34590*/  LDL.64 R240, [R1+0x13b0] ;  /* 0x0013b00001f07983 */ /* 0x000ea80000100a00 */
[----:B------:R-:W3:Y:S01]  /*345a0*/  LDL.64 R236, [R1+0x1188] ;  /* 0x0011880001ec7983 */ /* 0x000ee20000100a00 */
[----:B------:R-:W-:-:S03]  /*345b0*/  ISETP.GE.AND P2, PT, R4, R13, PT ;  /* 0x0000000d0400720c */ /* 0x000fc60003f46270 */
[----:B----4-:R-:W-:Y:S01]  /*345c0*/  LDGSTS.E [R9+-0x3e000], desc[UR22][R24.64], P0 ;  /* 0xc200000018097fae */ /* 0x010fe200081a1016 */
[----:B------:R-:W-:Y:S02]  /*345d0*/  LOP3.LUT R4, R3, 0x1c, RZ, 0xfc, !PT ;  /* 0x0000001c03047812 */ /* 0x000fe400078efcff */
[----:B------:R-:W-:Y:S01]  /*345e0*/  SEL R108, R12, RZ, !P6 ;  /* 0x000000ff0c6c7207 */ /* 0x000fe20007000000 */
[----:B------:R-:W-:Y:S01]  /*345f0*/  LDGSTS.E [R9+-0x3dff8], desc[UR22][R40.64], P1 ;  /* 0xc200800028097fae */ /* 0x000fe200089a1016 */
[----:B------:R-:W-:-:S03]  /*34600*/  ISETP.GE.AND P0, PT, R4, R13, PT ;  /* 0x0000000d0400720c */ /* 0x000fc60003f06270 */
[----:B------:R-:W4:Y:S01]  /*34610*/  LDL.64 R24, [R1+0x13a8] ;  /* 0x0013a80001187983 */ /* 0x000f220000100a00 */
[C---:B------:R-:W-:Y:S02]  /*34620*/  LOP3.LUT R4, R3.reuse, 0x1e, RZ, 0xfc, !PT ;  /* 0x0000001e03047812 */ /* 0x040fe400078efcff */
[----:B------:R-:W-:Y:S01]  /*34630*/  ISETP.NE.U32.AND P6, PT, R108, RZ, PT ;  /* 0x000000ff6c00720c */ /* 0x000fe20003fc5070 */
[----:B------:R-:W-:Y:S01]  /*34640*/  LDGSTS.E [R9+-0x3c000], desc[UR22][R246.64], P3 ;  /* 0xc4000000f6097fae */ /* 0x000fe200099a1016 */
[----:B------:R-:W-:Y:S02]  /*34650*/  ISETP.GE.AND P1, PT, R4, R13, PT ;  /* 0x0000000d0400720c */ /* 0x000fe40003f26270 */
[----:B------:R-:W-:-:S04]  /*34660*/  LOP3.LUT R4, R3, 0x3c, RZ, 0xfc, !PT ;  /* 0x0000003c03047812 */ /* 0x000fc800078efcff */
[-C--:B------:R-:W-:Y:S02]  /*34670*/  ISETP.GE.AND P3, PT, R4, R13.reuse, PT ;  /* 0x0000000d0400720c */ /* 0x080fe40003f66270 */
[----:B------:R-:W-:Y:S01]  /*34680*/  LOP3.LUT R4, R3, 0x3e, RZ, 0xfc, !PT ;  /* 0x0000003e03047812 */ /* 0x000fe200078efcff */
[----:B------:R-:W4:Y:S04]  /*34690*/  LDL.64 R246, [R1+0x1338] ;  /* 0x0013380001f67983 */ /* 0x000f280000100a00 */
[----:B------:R-:W-:Y:S01]  /*346a0*/  LDGSTS.E [R9+-0x3bff8], desc[UR22][R216.64], P4 ;  /* 0xc4008000d8097fae */ /* 0x000fe2000a1a1016 */
[----:B------:R-:W-:Y:S02]  /*346b0*/  ISETP.GE.AND P4, PT, R4, R13, PT ;  /* 0x0000000d0400720c */ /* 0x000fe40003f86270 */
[----:B------:R-:W-:Y:S01]  /*346c0*/  LOP3.LUT R4, R11, 0x70, RZ, 0x3c, !PT ;  /* 0x000000700b047812 */ /* 0x000fe200078e3cff */
[----:B------:R-:W-:Y:S04]  /*346d0*/  LDGSTS.E [R9+-0x3a000], desc[UR22][R200.64], P6 ;  /* 0xc6000000c8097fae */ /* 0x000fe8000b1a1016 */
        /* <DEDUP_REMOVED lines=8> */
[----:B------:R-:W-:Y:S01]  /*34760*/  ISETP.NE.U32.AND P1, PT, R108, RZ, PT ;  /* 0x000000ff6c00720c */ /* 0x000fe20003f25070 */
[----:B------:R2:W-:Y:S01]  /*34770*/  STL.64 [R1+0x1a38], R8 ;  /* 0x001a380801007387 */ /* 0x0005e20000100a00 */
[----:B------:R-:W-:Y:S02]  /*34780*/  IADD3 R10, PT, PT, R10, 0x100000, R4 ;  /* 0x001000000a0a7810 */ /* 0x000fe40007ffe004 */
[C---:B-1----:R-:W-:Y:S02]  /*34790*/  LOP3.LUT R4, R3.reuse, 0x5e, RZ, 0xfc, !PT ;  /* 0x0000005e03047812 */ /* 0x042fe400078efcff */
[----:B------:R-:W-:-:S04]  /*347a0*/  LOP3.LUT R5, R3, 0x5c, RZ, 0xfc, !PT ;  /* 0x0000005c03057812 */ /* 0x000fc800078efcff */
[-C--:B------:R-:W-:Y:S01]  /*347b0*/  ISETP.GE.AND P6, PT, R5, R13.reuse, PT ;  /* 0x0000000d0500720c */ /* 0x080fe20003fc6270 */
[----:B---3--:R-:W-:Y:S01]  /*347c0*/  LDGSTS.E [R9+-0x39ff8], desc[UR22][R236.64], P2 ;  /* 0xc6008000ec097fae */ /* 0x008fe200091a1016 */
[----:B------:R-:W-:Y:S02]  /*347d0*/  ISETP.GE.AND P2, PT, R4, R13, PT ;  /* 0x0000000d0400720c */ /* 0x000fe40003f46270 */
[C---:B------:R-:W-:Y:S01]  /*347e0*/  LOP3.LUT R4, R3.reuse, 0x7c, RZ, 0xfc, !PT ;  /* 0x0000007c03047812 */ /* 0x040fe200078efcff */
[----:B--2---:R1:W-:Y:S04]  /*347f0*/  LDGSTS.E [R10+-0x40000], desc[UR22][R240.64], P0 ;  /* 0xc0000000f00a7fae */ /* 0x0043e800081a1016 */
[----:B------:R-:W2:Y:S01]  /*34800*/  LDL.64 R236, [R1+0x1298] ;  /* 0x0012980001ec7983 */ /* 0x000ea20000100a00 */
[----:B-1----:R-:W-:-:S03]  /*34810*/  LOP3.LUT R241, R3, 0x7e, RZ, 0xfc, !PT ;  /* 0x0000007e03f17812 */ /* 0x002fc600078efcff */
[----:B----4-:R-:W-:Y:S01]  /*34820*/  LDGSTS.E [R10+-0x3fff8], desc[UR22][R24.64], P1 ;  /* 0xc0008000180a7fae */ /* 0x010fe200089a1016 */
[-C--:B------:R-:W-:Y:S02]  /*34830*/  ISETP.GE.AND P0, PT, R4, R13.reuse, PT ;  /* 0x0000000d0400720c */ /* 0x080fe40003f06270 */
[----:B------:R-:W-:Y:S02]  /*34840*/  ISETP.GE.AND P1, PT, R241, R13, PT ;  /* 0x0000000df100720c */ /* 0x000fe40003f26270 */
[----:B------:R-:W-:-:S04]  /*34850*/  SEL R13, R12, RZ, !P3 ;  /* 0x000000ff0c0d7207 */ /* 0x000fc80005800000 */
[----:B------:R-:W-:Y:S02]  /*34860*/  ISETP.NE.U32.AND P3, PT, R13, RZ, PT ;  /* 0x000000ff0d00720c */ /* 0x000fe40003f65070 */
[----:B------:R-:W-:-:S04]  /*34870*/  SEL R13, R12, RZ, !P4 ;  /* 0x000000ff0c0d7207 */ /* 0x000fc80006000000 */
[----:B------:R-:W-:Y:S02]  /*34880*/  ISETP.NE.U32.AND P4, PT, R13, RZ, PT ;  /* 0x000000ff0d00720c */ /* 0x000fe40003f85070 */
[----:B------:R-:W-:-:S04]  /*34890*/  SEL R13, R12, RZ, !P6 ;  /* 0x000000ff0c0d7207 */ /* 0x000fc80007000000 */
[----:B------:R-:W-:Y:S01]  /*348a0*/  ISETP.NE.U32.AND P6, PT, R13, RZ, PT ;  /* 0x000000ff0d00720c */ /* 0x000fe20003fc5070 */
[----:B------:R-:W-:Y:S04]  /*348b0*/  LDGSTS.E [R10+-0x3e000], desc[UR22][R246.64], P3 ;  /* 0xc2000000f60a7fae */ /* 0x000fe800099a1016 */
[----:B------:R1:W-:Y:S04]  /*348c0*/  STL [R1+0x1db8], R241 ;  /* 0x001db8f101007387 */ /* 0x0003e80000100800 */
[----:B------:R-:W-:Y:S04]  /*348d0*/  LDGSTS.E [R10+-0x3dff8], desc[UR22][R216.64], P4 ;  /* 0xc2008000d80a7fae */ /* 0x000fe8000a1a1016 */
[----:B------:R-:W-:Y:S04]  /*348e0*/  LDGSTS.E [R10+-0x3c000], desc[UR22][R200.64], P6 ;  /* 0xc4000000c80a7fae */ /* 0x000fe8000b1a1016 */
[----:B------:R-:W3:Y:S04]  /*348f0*/  LDL.64 R216, [R1+0x11d0] ;  /* 0x0011d00001d87983 */ /* 0x000ee80000100a00 */
[----:B------:R-:W4:Y:S01]  /*34900*/  LDL.64 R200, [R1+0x11e8] ;  /* 0x0011e80001c87983 */ /* 0x000f220000100a00 */
[----:B------:R-:W-:-:S04]  /*34910*/  SEL R13, R12, RZ, !P2 ;  /* 0x000000ff0c0d7207 */ /* 0x000fc80005000000 */
[----:B------:R-:W-:Y:S01]  /*34920*/  ISETP.NE.U32.AND P2, PT, R13, RZ, PT ;  /* 0x000000ff0d00720c */ /* 0x000fe20003f45070 */
[----:B------:R-:W1:Y:S01]  /*34930*/  S2R R252, SR_TID.X ;  /* 0x0000000000fc7919 */ /* 0x000e620000002100 */
[C---:B------:R-:W-:Y:S02]  /*34940*/  SEL R13, R12.reuse, RZ, !P0 ;  /* 0x000000ff0c0d7207 */ /* 0x040fe40004000000 */
[----:B------:R-:W-:Y:S01]  /*34950*/  SEL R12, R12, RZ, !P1 ;  /* 0x000000ff0c0c7207 */ /* 0x000fe20004800000 */
[----:B------:R-:W-:-:S03]  /*34960*/  UIADD3 UR4, UPT, UPT, UR6, -0x80, URZ ;  /* 0xffffff8006047890 */ /* 0x000fc6000fffe0ff */
[----:B------:R-:W-:Y:S02]  /*34970*/  ISETP.NE.U32.AND P1, PT, R12, RZ, PT ;  /* 0x000000ff0c00720c */ /* 0x000fe40003f25070 */
[----:B------:R-:W-:Y:S02]  /*34980*/  ISETP.NE.U32.AND P6, PT, R13, RZ, PT ;  /* 0x000000ff0d00720c */ /* 0x000fe40003fc5070 */
[----:B------:R-:W-:Y:S01]  /*34990*/  ISETP.NE.U32.AND P0, PT, R109, RZ, PT ;  /* 0x000000ff6d00720c */ /* 0x000fe20003f05070 */
[----:B------:R-:W-:Y:S01]  /*349a0*/  USHF.L.U32 UR15, UR15, 0x7, URZ ;  /* 0x000000070f0f7899 */ /* 0x000fe200080006ff */
[C---:B------:R-:W-:Y:S01]  /*349b0*/  LOP3.LUT R240, R3.reuse, 0x2, RZ, 0xfc, !PT ;  /* 0x0000000203f07812 */ /* 0x040fe200078efcff */
[----:B------:R-:W-:Y:S01]  /*349c0*/  UIADD3 UR9, UPT, UPT, UR6, -0x100, URZ ;  /* 0xffffff0006097890 */ /* 0x000fe2000fffe0ff */
[----:B------:R1:W-:Y:S02]  /*349d0*/  STL.64 [R1+0x1a40], R2 ;  /* 0x001a400201007387 */ /* 0x0003e40000100a00 */
[C---:B-1----:R-:W-:Y:S01]  /*349e0*/  IMAD.SHL.U32 R12, R252.reuse, 0x4, RZ ;  /* 0x00000004fc0c7824 */ /* 0x042fe200078e00ff */
[----:B------:R-:W-:Y:S01]  /*349f0*/  LOP3.LUT R108, R252, 0x60, RZ, 0xc0, !PT ;  /* 0x00000060fc6c7812 */ /* 0x000fe200078ec0ff */
[----:B------:R-:W3:Y:S03]  /*34a00*/  LDL.64 R8, [R1+0x460] ;  /* 0x0004600001087983 */ /* 0x000ee60000100a00 */
[----:B------:R-:W-:Y:S01]  /*34a10*/  LOP3.LUT R12, R12, 0x7c, RZ, 0xc0, !PT ;  /* 0x0000007c0c0c7812 */ /* 0x000fe200078ec0ff */
[----:B------:R-:W3:Y:S04]  /*34a20*/  LDL.64 R6, [R1+0x420] ;  /* 0x0004200001067983 */ /* 0x000ee80000100a00 */
[----:B------:R-:W-:Y:S01]  /*34a30*/  IMAD R12, R108, 0x400, R12 ;  /* 0x000004006c0c7824 */ /* 0x000fe200078e020c */
[C---:B------:R-:W-:Y:S01]  /*34a40*/  ISETP.GE.AND P3, PT, R240.reuse, UR4, PT ;  /* 0x00000004f0007c0c */ /* 0x040fe2000bf66270 */
[----:B------:R-:W-:Y:S01]  /*34a50*/  IMAD.U32 R108, RZ, RZ, UR15 ;  /* 0x0000000fff6c7e24 */ /* 0x000fe2000f8e00ff */
[----:B------:R-:W-:Y:S01]  /*34a60*/  ISETP.GE.AND P4, PT, R240, UR9, PT ;  /* 0x00000009f0007c0c */ /* 0x000fe2000bf86270 */
[----:B------:R-:W3:Y:S04]  /*34a70*/  LDL.64 R4, [R1+0x3e0] ;  /* 0x0003e00001047983 */ /* 0x000ee80000100a00 */
        /* <DEDUP_REMOVED lines=13> */
[----:B--2---:R1:W-:Y:S02]  /*34b50*/  LDGSTS.E [R10+-0x3bff8], desc[UR22][R236.64], P2 ;  /* 0xc4008000ec0a7fae */ /* 0x0043e400091a1016 */
[----:B-1----:R-:W1:Y:S01]  /*34b60*/  LDC R236, c[0x0][0x3a0] ;  /* 0x0000e800ffec7b82 */ /* 0x002e620000000800 */
[----:B------:R-:W-:-:S02]  /*34b70*/  ISETP.GE.AND P2, PT, R3, UR4, PT ;  /* 0x0000000403007c0c */ /* 0x000fc4000bf46270 */
[----:B------:R-:W2:Y:S02]  /*34b80*/  LDL.64 R2, [R1+0x4e0] ;  /* 0x0004e00001027983 */ /* 0x000ea40000100a00 */
[----:B------:R-:W-:Y:S01]  /*34b90*/  SEL R13, RZ, 0x4, P2 ;  /* 0x00000004ff0d7807 */ /* 0x000fe20001000000 */
[----:B-1----:R-:W-:-:S05]  /*34ba0*/  VIADD R236, R236, 0x7f ;  /* 0x0000007fecec7836 */ /* 0x002fca0000000000 */
[----:B------:R-:W-:Y:S02]  /*34bb0*/  ISETP.GT.AND P2, PT, R236, 0xff, PT ;  /* 0x000000ffec00780c */ /* 0x000fe40003f44270 */
[----:B------:R-:W2:Y:S02]  /*34bc0*/  LDL.64 R236, [R1+0xa0] ;  /* 0x0000a00001ec7983 */ /* 0x000ea40000100a00 */
[----:B------:R-:W-:Y:S01]  /*34bd0*/  SEL R109, R13, RZ, P2 ;  /* 0x000000ff0d6d7207 */ /* 0x000fe20001000000 */
[----:B------:R-:W-:Y:S01]  /*34be0*/  VIADD R13, R12, UR7 ;  /* 0x000000070c0d7c36 */ /* 0x000fe20008000000 */
[----:B------:R-:W2:Y:S04]  /*34bf0*/  LDL.LU.64 R56, [R1+0x60] ;  /* 0x0000600001387983 */ /* 0x000ea80000300a00 */
[----:B------:R-:W2:Y:S04]  /*34c00*/  LDL.LU.64 R170, [R1+0x20] ;  /* 0x0000200001aa7983 */ /* 0x000ea80000300a00 */
[----:B----4-:R-:W-:Y:S04]  /*34c10*/  LDGSTS.E [R10+-0x3a000], desc[UR22][R200.64], P6 ;  /* 0xc6000000c80a7fae */ /* 0x010fe8000b1a1016 */
[----:B---3--:R-:W-:Y:S04]  /*34c20*/  LDGSTS.E [R10+-0x39ff8], desc[UR22][R216.64], P1 ;  /* 0xc6008000d80a7fae */ /* 0x008fe800089a1016 */
[----:B------:R-:W0:Y:S04]  /*34c30*/  LDGDEPBAR ;  /* 0x00000000000079af */ /* 0x000e280000000000 */
[----:B------:R1:W-:Y:S04]  /*34c40*/  LDGSTS.E [R13], desc[UR22][R14.64], P0 ;  /* 0x000000000e0d7fae */ /* 0x0003e800081a1016 */
[----:B------:R-:W3:Y:S04]  /*34c50*/  LDL.LU.64 R200, [R1+0x1de0] ;  /* 0x001de00001c87983 */ /* 0x000ee80000300a00 */
[----:B------:R-:W4:Y:S01]  /*34c60*/  LDL.LU.64 R216, [R1+0x1dd8] ;  /* 0x001dd80001d87983 */ /* 0x000f220000300a00 */
[----:B-1----:R-:W-:-:S03]  /*34c70*/  IMAD.WIDE R14, R108, 0x4, R14 ;  /* 0x000000046c0e7825 */ /* 0x002fc600078e020e */
[----:B------:R1:W-:Y:S04]  /*34c80*/  STL.64 [R1+0x1a48], R10 ;  /* 0x001a480a01007387 */ /* 0x0003e80000100a00 */
[----:B-1----:R-:W2:Y:S04]  /*34c90*/  LDL.64 R10, [R1+0x520] ;  /* 0x00052000010a7983 */ /* 0x002ea80000100a00 */
[----:B------:R1:W-:Y:S04]  /*34ca0*/  STL.64 [R1+0x1300], R14 ;  /* 0x0013000e01007387 */ /* 0x0003e80000100a00 */
[----:B-1----:R-:W2:Y:S04]  /*34cb0*/  LDL.64 R14, [R1+0x560] ;  /* 0x00056000010e7983 */ /* 0x002ea80000100a00 */
[----:B--2---:R-:W-:Y:S04]  /*34cc0*/  LDGSTS.E [R13+0x400], desc[UR22][R14.64], P0 ;  /* 0x004000000e0d7fae */ /* 0x004fe800081a1016 */
[----:B------:R-:W-:Y:S04]  /*34cd0*/  LDGSTS.E [R13+0x800], desc[UR22][R10.64], P0 ;  /* 0x008000000a0d7fae */ /* 0x000fe800081a1016 */
        /* <DEDUP_REMOVED lines=18> */
[----:B------:R-:W2:Y:S04]  /*34e00*/  LDL.64 R14, [R1+0x608] ;  /* 0x00060800010e7983 */ /* 0x000ea80000100a00 */
        /* <DEDUP_REMOVED lines=19> */
[----:B------:R-:W-:Y:S04]  /*34f40*/  LDGSTS.E [R13+0x5400], desc[UR22][R56.64], P0 ;  /* 0x05400000380d7fae */ /* 0x000fe800081a1016 */
[----:B------:R1:W-:Y:S04]  /*34f50*/  STL.64 [R1+0x1ad8], R56 ;  /* 0x001ad83801007387 */ /* 0x0003e80000100a00 */
[----:B------:R-:W-:Y:S04]  /*34f60*/  LDGSTS.E [R13+0x5800], desc[UR22][R170.64], P0 ;  /* 0x05800000aa0d7fae */ /* 0x000fe800081a1016 */
[----:B------:R-:W-:Y:S04]  /*34f70*/  LDGSTS.E [R13+0x5c00], desc[UR22][R244.64], P0 ;  /* 0x05c00000f40d7fae */ /* 0x000fe800081a1016 */
[----:B-1----:R-:W2:Y:S04]  /*34f80*/  LDL.64 R56, [R1+0x5c0] ;  /* 0x0005c00001387983 */ /* 0x002ea80000100a00 */
[----:B------:R1:W-:Y:S04]  /*34f90*/  STL.64 [R1+0x1ae0], R170 ;  /* 0x001ae0aa01007387 */ /* 0x0003e80000100a00 */
[----:B------:R-:W-:Y:S04]  /*34fa0*/  LDGSTS.E [R13+0x6000], desc[UR22][R26.64], P0 ;  /* 0x060000001a0d7fae */ /* 0x000fe800081a1016 */
[----:B------:R-:W-:Y:S04]  /*34fb0*/  LDGSTS.E [R13+0x6400], desc[UR22][R42.64], P0 ;  /* 0x064000002a0d7fae */ /* 0x000fe800081a1016 */
[----:B-1----:R-:W2:Y:S04]  /*34fc0*/  LDL.64 R170, [R1+0x570] ;  /* 0x0005700001aa7983 */ /* 0x002ea80000100a00 */
[----:B------:R-:W-:Y:S04]  /*34fd0*/  STL.64 [R1+0x1ae8], R244 ;  /* 0x001ae8f401007387 */ /* 0x000fe80000100a00 */
[----:B------:R-:W-:Y:S04]  /*34fe0*/  STL.64 [R1+0x1af0], R26 ;  /* 0x001af01a01007387 */ /* 0x000fe80000100a00 */
[----:B------:R-:W-:Y:S04]  /*34ff0*/  STL.64 [R1+0x1af8], R42 ;  /* 0x001af82a01007387 */ /* 0x000fe80000100a00 */
[----:B------:R-:W-:Y:S04]  /*35000*/  STL.64 [R1+0x1b00], R58 ;  /* 0x001b003a01007387 */ /* 0x000fe80000100a00 */
[----:B------:R1:W-:Y:S04]  /*35010*/  STL.64 [R1+0x1b08], R74 ;  /* 0x001b084a01007387 */ /* 0x0003e80000100a00 */
[----:B------:R-:W-:Y:S04]  /*35020*/  STL.64 [R1+0x1b10], R90 ;  /* 0x001b105a01007387 */ /* 0x000fe80000100a00 */
[----:B------:R-:W-:Y:S04]  /*35030*/  STL.64 [R1+0x1b18], R106 ;  /* 0x001b186a01007387 */ /* 0x000fe80000100a00 */
[----:B------:R-:W-:Y:S04]  /*35040*/  STL.64 [R1+0x1b20], R124 ;  /* 0x001b207c01007387 */ /* 0x000fe80000100a00 */
[----:B------:R-:W-:Y:S04]  /*35050*/  STL.64 [R1+0x1b28], R140 ;  /* 0x001b288c01007387 */ /* 0x000fe80000100a00 */
[----:B------:R1:W-:Y:S04]  /*35060*/  STL.64 [R1+0x1b30], R156 ;  /* 0x001b309c01007387 */ /* 0x0003e80000100a00 */
[----:B------:R-:W-:Y:S04]  /*35070*/  STL.64 [R1+0x1b38], R172 ;  /* 0x001b38ac01007387 */ /* 0x000fe80000100a00 */
[----:B------:R-:W-:Y:S04]  /*35080*/  STL.64 [R1+0x1b40], R188 ;  /* 0x001b40bc01007387 */ /* 0x000fe80000100a00 */
[----:B------:R-:W-:Y:S04]  /*35090*/  LDGSTS.E [R13+0x6800], desc[UR22][R58.64], P0 ;  /* 0x068000003a0d7fae */ /* 0x000fe800081a1016 */
[----:B------:R-:W-:Y:S04]  /*350a0*/  STL.64 [R1+0x1b48], R204 ;  /* 0x001b48cc01007387 */ /* 0x000fe80000100a00 */
[----:B------:R-:W-:Y:S04]  /*350b0*/  LDGSTS.E [R13+0x6c00], desc[UR22][R74.64], P0 ;  /* 0x06c000004a0d7fae */ /* 0x000fe800081a1016 */
[----:B------:R-:W-:Y:S04]  /*350c0*/  STL.64 [R1+0x1b50], R220 ;  /* 0x001b50dc01007387 */ /* 0x000fe80000100a00 */
[----:B------:R-:W-:Y:S04]  /*350d0*/  LDGSTS.E [R13+0x7000], desc[UR22][R90.64], P0 ;  /* 0x070000005a0d7fae */ /* 0x000fe800081a1016 */
[----:B-1----:R-:W3:Y:S04]  /*350e0*/  LDL.64 R74, [R1+0x8e0] ;  /* 0x0008e000014a7983 */ /* 0x002ee80000100a00 */
[----:B------:R-:W3:Y:S04]  /*350f0*/  LDL.64 R58, [R1+0x8e8] ;  /* 0x0008e800013a7983 */ /* 0x000ee80000100a00 */
[----:B------:R-:W-:Y:S04]  /*35100*/  LDGSTS.E [R13+0x7400], desc[UR22][R106.64], P0 ;  /* 0x074000006a0d7fae */ /* 0x000fe800081a1016 */
[----:B------:R-:W3:Y:S04]  /*35110*/  LDL.64 R42, [R1+0x8f0] ;  /* 0x0008f000012a7983 */ /* 0x000ee80000100a00 */
[----:B------:R-:W-:Y:S04]  /*35120*/  LDGSTS.E [R13+0x7800], desc[UR22][R124.64], P0 ;  /* 0x078000007c0d7fae */ /* 0x000fe800081a1016 */
[----:B------:R-:W-:Y:S04]  /*35130*/  LDGSTS.E [R13+0x7c00], desc[UR22][R140.64], P0 ;  /* 0x07c000008c0d7fae */ /* 0x000fe800081a1016 */
[----:B------:R-:W-:Y:S04]  /*35140*/  LDGSTS.E [R13+0x20000], desc[UR22][R156.64], P0 ;  /* 0x200000009c0d7fae */ /* 0x000fe800081a1016 */
[----:B------:R-:W-:Y:S04]  /*35150*/  LDGSTS.E [R13+0x20400], desc[UR22][R172.64], P0 ;  /* 0x20400000ac0d7fae */ /* 0x000fe800081a1016 */
[----:B------:R-:W-:Y:S04]  /*35160*/  LDGSTS.E [R13+0x20800], desc[UR22][R188.64], P0 ;  /* 0x20800000bc0d7fae */ /* 0x000fe800081a1016 */
[----:B------:R-:W-:Y:S04]  /*35170*/  LDGSTS.E [R13+0x20c00], desc[UR22][R204.64], P0 ;  /* 0x20c00000cc0d7fae */ /* 0x000fe800081a1016 */
[----:B------:R-:W-:Y:S04]  /*35180*/  LDGSTS.E [R13+0x21000], desc[UR22][R220.64], P0 ;  /* 0x21000000dc0d7fae */ /* 0x000fe800081a1016 */
[----:B------:R-:W3:Y:S04]  /*35190*/  LDL.64 R244, [R1+0x8f8] ;  /* 0x0008f80001f47983 */ /* 0x000ee80000100a00 */
[----:B--2---:R-:W-:Y:S04]  /*351a0*/  LDGSTS.E [R13+0x21400], desc[UR22][R170.64], P0 ;  /* 0x21400000aa0d7fae */ /* 0x004fe800081a1016 */
[----:B------:R-:W-:Y:S04]  /*351b0*/  LDGSTS.E [R13+0x21800], desc[UR22][R56.64], P0 ;  /* 0x21800000380d7fae */ /* 0x000fe800081a1016 */
[----:B------:R1:W-:Y:S04]  /*351c0*/  LDGSTS.E [R13+0x21c00], desc[UR22][R14.64], P0 ;  /* 0x21c000000e0d7fae */ /* 0x0003e800081a1016 */
[----:B------:R-:W2:Y:S04]  /*351d0*/  LDL.64 R170, [R1+0x900] ;  /* 0x0009000001aa7983 */ /* 0x000ea80000100a00 */
[----:B------:R-:W-:Y:S04]  /*351e0*/  LDGSTS.E [R13+0x22000], desc[UR22][R10.64], P0 ;  /* 0x220000000a0d7fae */ /* 0x000fe800081a1016 */
[----:B------:R-:W4:Y:S04]  /*351f0*/  LDL.64 R56, [R1+0x558] ;  /* 0x0005580001387983 */ /* 0x000f280000100a00 */
[----:B------:R-:W-:Y:S04]  /*35200*/  LDGSTS.E [R13+0x22400], desc[UR22][R2.64], P0 ;  /* 0x22400000020d7fae */ /* 0x000fe800081a1016 */
[----:B------:R-:W4:Y:S04]  /*35210*/  LDL.64 R10, [R1+0x518] ;  /* 0x00051800010a7983 */ /* 0x000f280000100a00 */
[----:B------:R-:W-:Y:S04]  /*35220*/  LDGSTS.E [R13+0x22800], desc[UR22][R240.64], P0 ;  /* 0x22800000f00d7fae */ /* 0x000fe800081a1016 */
[----:B------:R-:W4:Y:S04]  /*35230*/  LDL.64 R2, [R1+0x4d8] ;  /* 0x0004d80001027983 */ /* 0x000f280000100a00 */
[----:B------:R-:W-:Y:S04]  /*35240*/  LDGSTS.E [R13+0x22c00], desc[UR22][R8.64], P0 ;  /* 0x22c00000080d7fae */ /* 0x000fe800081a1016 */
[----:B------:R-:W-:Y:S04]  /*35250*/  LDGSTS.E [R13+0x23000], desc[UR22][R6.64], P0 ;  /* 0x23000000060d7fae */ /* 0x000fe800081a1016 */
[----:B------:R-:W-:Y:S04]  /*35260*/  LDGSTS.E [R13+0x23400], desc[UR22][R4.64], P0 ;  /* 0x23400000040d7fae */ /* 0x000fe800081a1016 */
[----:B------:R-:W4:Y:S04]  /*35270*/  LDL.64 R240, [R1+0x498] ;  /* 0x0004980001f07983 */ /* 0x000f280000100a00 */
        /* <DEDUP_REMOVED lines=25> */
[----:B------:R-:W4:Y:S01]  /*35410*/  LDL.64 R246, [R1+0x158] ;  /* 0x0001580001f67983 */ /* 0x000f220000100a00 */
[----:B-1----:R-:W-:-:S03]  /*35420*/  LOP3.LUT R14, R12, 0x10, RZ, 0x3c, !PT ;  /* 0x000000100c0e7812 */ /* 0x002fc600078e3cff */
[----:B---3--:R-:W-:Y:S04]  /*35430*/  LDGSTS.E [R13+0x26c00], desc[UR22][R74.64], P0 ;  /* 0x26c000004a0d7fae */ /* 0x008fe800081a1016 */
[----:B------:R-:W3:Y:S04]  /*35440*/  LDL.64 R236, [R1+0x118] ;  /* 0x0001180001ec7983 */ /* 0x000ee80000100a00 */
[----:B------:R-:W3:Y:S04]  /*35450*/  LDL.LU.64 R156, [R1+0xd8] ;  /* 0x0000d800019c7983 */ /* 0x000ee80000300a00 */
[----:B------:R-:W3:Y:S04]  /*35460*/  LDL.LU.64 R26, [R1+0x98] ;  /* 0x00009800011a7983 */ /* 0x000ee80000300a00 */
[----:B------:R-:W3:Y:S04]  /*35470*/  LDL.LU.64 R72, [R1+0x58] ;  /* 0x0000580001487983 */ /* 0x000ee80000300a00 */
[----:B------:R-:W3:Y:S04]  /*35480*/  LDL.LU.64 R186, [R1+0x18] ;  /* 0x0000180001ba7983 */ /* 0x000ee80000300a00 */
[----:B------:R-:W-:Y:S04]  /*35490*/  LDGSTS.E [R13+0x27000], desc[UR22][R58.64], P0 ;  /* 0x270000003a0d7fae */ /* 0x000fe800081a1016 */
[----:B------:R1:W-:Y:S01]  /*354a0*/  LDGSTS.E [R13+0x27400], desc[UR22][R42.64], P0 ;  /* 0x274000002a0d7fae */ /* 0x0003e200081a1016 */
[----:B------:R-:W-:-:S03]  /*354b0*/  VIADD R14, R14, UR7 ;  /* 0x000000070e0e7c36 */ /* 0x000fc60008000000 */
[----:B------:R-:W-:Y:S01]  /*354c0*/  LDGSTS.E [R13+0x27800], desc[UR22][R244.64], P0 ;  /* 0x27800000f40d7fae */ /* 0x000fe200081a1016 */
[----:B-1----:R-:W-:-:S05]  /*354d0*/  IMAD.WIDE R42, R108, 0x4, R232 ;  /* 0x000000046c2a7825 */ /* 0x002fca00078e02e8 */
[----:B------:R1:W-:Y:S04]  /*354e0*/  STL.64 [R1+0x1400], R42 ;  /* 0x0014002a01007387 */ /* 0x0003e80000100a00 */
[----:B------:R-:W3:Y:S04]  /*354f0*/  LDL.64 R74, [R1+0x5a8] ;  /* 0x0005a800014a7983 */ /* 0x000ee80000100a00 */
[----:B------:R-:W3:Y:S04]  /*35500*/  LDL.64 R58, [R1+0x5b0] ;  /* 0x0005b000013a7983 */ /* 0x000ee80000100a00 */
[----:B-1----:R-:W3:Y:S04]  /*35510*/  LDL.64 R42, [R1+0x5f0] ;  /* 0x0005f000012a7983 */ /* 0x002ee80000100a00 */
[----:B------:R-:W3:Y:S04]  /*35520*/  LDL.64 R244, [R1+0x630] ;  /* 0x0006300001f47983 */ /* 0x000ee80000100a00 */
[----:B--2---:R-:W-:Y:S04]  /*35530*/  LDGSTS.E [R13+0x27c00], desc[UR22][R170.64], P0 ;  /* 0x27c00000aa0d7fae */ /* 0x004fe800081a1016 */
[----:B------:R-:W-:Y:S04]  /*35540*/  LDGSTS.E [R14+0x80], desc[UR22][R232.64], P0 ;  /* 0x00080000e80e7fae */ /* 0x000fe800081a1016 */
[----:B----4-:R-:W-:Y:S04]  /*35550*/  LDGSTS.E [R14+0x480], desc[UR22][R56.64], P0 ;  /* 0x00480000380e7fae */ /* 0x010fe800081a1016 */
[----:B------:R-:W2:Y:S04]  /*35560*/  LDL.64 R170, [R1+0x670] ;  /* 0x0006700001aa7983 */ /* 0x000ea80000100a00 */
[----:B------:R-:W-:Y:S04]  /*35570*/  LDGSTS.E [R14+0x880], desc[UR22][R10.64], P0 ;  /* 0x008800000a0e7fae */ /* 0x000fe800081a1016 */
[----:B------:R-:W4:Y:S04]  /*35580*/  LDL.64 R56, [R1+0x6b0] ;  /* 0x0006b00001387983 */ /* 0x000f280000100a00 */
[----:B------:R-:W-:Y:S04]  /*35590*/  LDGSTS.E [R14+0xc80], desc[UR22][R2.64], P0 ;  /* 0x00c80000020e7fae */ /* 0x000fe800081a1016 */
[----:B------:R-:W4:Y:S04]  /*355a0*/  LDL.64 R10, [R1+0x6f0] ;  /* 0x0006f000010a7983 */ /* 0x000f280000100a00 */
[----:B------:R-:W4:Y:S04]  /*355b0*/  LDL.64 R2, [R1+0x730] ;  /* 0x0007300001027983 */ /* 0x000f280000100a00 */
        /* <DEDUP_REMOVED lines=27> */
[----:B---3--:R-:W-:Y:S04]  /*35770*/  LDGSTS.E [R14+0x4880], desc[UR22][R236.64], P0 ;  /* 0x04880000ec0e7fae */ /* 0x008fe800081a1016 */
[----:B------:R-:W3:Y:S04]  /*35780*/  LDL.64 R246, [R1+0x970] ;  /* 0x0009700001f67983 */ /* 0x000ee80000100a00 */
[----:B------:R-:W-:Y:S04]  /*35790*/  LDGSTS.E [R14+0x4c80], desc[UR22][R156.64], P0 ;  /* 0x04c800009c0e7fae */ /* 0x000fe800081a1016 */
[----:B------:R-:W3:Y:S04]  /*357a0*/  LDL.64 R236, [R1+0x980] ;  /* 0x0009800001ec7983 */ /* 0x000ee80000100a00 */
[----:B------:R-:W-:Y:S04]  /*357b0*/  LDGSTS.E [R14+0x5080], desc[UR22][R26.64], P0 ;  /* 0x050800001a0e7fae */ /* 0x000fe800081a1016 */
[----:B------:R-:W-:Y:S04]  /*357c0*/  LDGSTS.E [R14+0x5480], desc[UR22][R72.64], P0 ;  /* 0x05480000480e7fae */ /* 0x000fe800081a1016 */
[----:B------:R-:W-:Y:S04]  /*357d0*/  LDGSTS.E [R14+0x5880], desc[UR22][R186.64], P0 ;  /* 0x05880000ba0e7fae */ /* 0x000fe800081a1016 */
[----:B------:R-:W-:Y:S04]  /*357e0*/  LDGSTS.E [R14+0x5c80], desc[UR22][R242.64], P0 ;  /* 0x05c80000f20e7fae */ /* 0x000fe800081a1016 */
[----:B------:R-:W-:Y:S04]  /*357f0*/  STL.64 [R1+0x1b58], R156 ;  /* 0x001b589c01007387 */ /* 0x000fe80000100a00 */
        /* <DEDUP_REMOVED lines=21> */
[----:B------:R1:W-:Y:S04]  /*35950*/  STL.64 [R1+0x1bb0], R126 ;  /* 0x001bb07e01007387 */ /* 0x0003e80000100a00 */
        /* <DEDUP_REMOVED lines=10> */
[----:B--2---:R-:W-:Y:S04]  /*35a00*/  LDGSTS.E [R14+0x22080], desc[UR22][R170.64], P0 ;  /* 0x22080000aa0e7fae */ /* 0x004fe800081a1016 */
        /* <DEDUP_REMOVED lines=29> */
[----:B------:R-:W4:Y:S04]  /*35be0*/  LDL.64 R40, [R1+0x350] ;  /* 0x0003500001287983 */ /* 0x000f280000100a00 */
[----:B---3--:R-:W-:Y:S04]  /*35bf0*/  LDGSTS.E [R14+0x26480], desc[UR22][R246.64], P0 ;  /* 0x26480000f60e7fae */ /* 0x008fe800081a1016 */
[----:B------:R-:W3:Y:S04]  /*35c00*/  LDL.64 R24, [R1+0x310] ;  /* 0x0003100001187983 */ /* 0x000ee80000100a00 */
[----:B------:R-:W-:Y:S04]  /*35c10*/  LDGSTS.E [R14+0x26880], desc[UR22][R236.64], P0 ;  /* 0x26880000ec0e7fae */ /* 0x000fe800081a1016 */
[----:B------:R-:W3:Y:S04]  /*35c20*/  LDL.64 R246, [R1+0x2d0] ;  /* 0x0002d00001f67983 */ /* 0x000ee80000100a00 */
[----:B------:R-:W3:Y:S04]  /*35c30*/  LDL.64 R236, [R1+0x290] ;  /* 0x0002900001ec7983 */ /* 0x000ee80000100a00 */
[----:B------:R-:W3:Y:S04]  /*35c40*/  LDL.LU.64 R188, [R1+0x250] ;  /* 0x0002500001bc7983 */ /* 0x000ee80000300a00 */
[----:B-1----:R-:W3:Y:S04]  /*35c50*/  LDL.LU.64 R126, [R1+0x210] ;  /* 0x00021000017e7983 */ /* 0x002ee80000300a00 */
[----:B------:R-:W3:Y:S04]  /*35c60*/  LDL.LU.64 R186, [R1+0x1d0] ;  /* 0x0001d00001ba7983 */ /* 0x000ee80000300a00 */
[----:B------:R-:W3:Y:S04]  /*35c70*/  LDL.LU.64 R174, [R1+0x190] ;  /* 0x0001900001ae7983 */ /* 0x000ee80000300a00 */
[----:B------:R-:W3:Y:S04]  /*35c80*/  LDL.LU.64 R76, [R1+0x150] ;  /* 0x00015000014c7983 */ /* 0x000ee80000300a00 */
[----:B------:R-:W3:Y:S04]  /*35c90*/  LDL.LU.64 R72, [R1+0x110] ;  /* 0x0001100001487983 */ /* 0x000ee80000300a00 */
[----:B------:R-:W3:Y:S04]  /*35ca0*/  LDL.LU.64 R140, [R1+0xd0] ;  /* 0x0000d000018c7983 */ /* 0x000ee80000300a00 */
[----:B------:R-:W3:Y:S04]  /*35cb0*/  LDL.LU.64 R244, [R1+0x90] ;  /* 0x0000900001f47983 */ /* 0x000ee80000300a00 */
[----:B------:R-:W3:Y:S04]  /*35cc0*/  LDL.LU.64 R88, [R1+0x50] ;  /* 0x0000500001587983 */ /* 0x000ee80000300a00 */
[----:B------:R-:W3:Y:S01]  /*35cd0*/  LDL.LU.64 R202, [R1+0x10] ;  /* 0x0000100001ca7983 */ /* 0x000ee20000300a00 */
[----:B------:R-:W-:-:S05]  /*35ce0*/  LOP3.LUT R15, R12, 0x20, RZ, 0x3c, !PT ;  /* 0x000000200c0f7812 */ /* 0x000fca00078e3cff */
[----:B------:R-:W-:Y:S01]  /*35cf0*/  VIADD R15, R15, UR7 ;  /* 0x000000070f0f7c36 */ /* 0x000fe20008000000 */
[----:B--2---:R-:W-:Y:S04]  /*35d00*/  LDGSTS.E [R14+0x26c80], desc[UR22][R170.64], P0 ;  /* 0x26c80000aa0e7fae */ /* 0x004fe800081a1016 */
[----:B----4-:R-:W-:Y:S04]  /*35d10*/  LDGSTS.E [R14+0x27080], desc[UR22][R56.64], P0 ;  /* 0x27080000380e7fae */ /* 0x010fe800081a1016 */
[----:B------:R-:W-:Y:S04]  /*35d20*/  LDGSTS.E [R14+0x27480], desc[UR22][R10.64], P0 ;  /* 0x274800000a0e7fae */ /* 0x000fe800081a1016 */
[----:B------:R1:W-:Y:S02]  /*35d30*/  LDGSTS.E [R14+0x27880], desc[UR22][R2.64], P0 ;  /* 0x27880000020e7fae */ /* 0x0003e400081a1016 */
[----:B-1----:R-:W-:-:S05]  /*35d40*/  IMAD.WIDE R2, R108, 0x4, R230 ;  /* 0x000000046c027825 */ /* 0x002fca00078e02e6 */
[----:B------:R1:W-:Y:S04]  /*35d50*/  STL.64 [R1+0x14d0], R2 ;  /* 0x0014d00201007387 */ /* 0x0003e80000100a00 */
[----:B------:R-:W2:Y:S04]  /*35d60*/  LDL.64 R124, [R1+0x5a0] ;  /* 0x0005a000017c7983 */ /* 0x000ea80000100a00 */
[----:B------:R-:W4:Y:S04]  /*35d70*/  LDL.64 R106, [R1+0x5b8] ;  /* 0x0005b800016a7983 */ /* 0x000f280000100a00 */
[----:B------:R-:W4:Y:S04]  /*35d80*/  LDL.64 R90, [R1+0x5f8] ;  /* 0x0005f800015a7983 */ /* 0x000f280000100a00 */
[----:B------:R-:W4:Y:S04]  /*35d90*/  LDL.64 R74, [R1+0x638] ;  /* 0x00063800014a7983 */ /* 0x000f280000100a00 */
        /* <DEDUP_REMOVED lines=10> */
[----:B-1----:R-:W4:Y:S04]  /*35e40*/  LDL.64 R2, [R1+0x7c0] ;  /* 0x0007c00001027983 */ /* 0x002f280000100a00 */
        /* <DEDUP_REMOVED lines=17> */
[----:B------:R-:W3:Y:S04]  /*35f60*/  LDL.64 R104, [R1+0xa20] ;  /* 0x000a200001687983 */ /* 0x000ee80000100a00 */
[----:B------:R-:W3:Y:S04]  /*35f70*/  LDL.64 R40, [R1+0xa30] ;  /* 0x000a300001287983 */ /* 0x000ee80000100a00 */
[----:B------:R-:W3:Y:S04]  /*35f80*/  LDL.64 R236, [R1+0xa28] ;  /* 0x000a280001ec7983 */ /* 0x000ee80000100a00 */
        /* <DEDUP_REMOVED lines=38> */
[----:B--2---:R-:W-:Y:S04]  /*361f0*/  LDGSTS.E [R15+0x21100], desc[UR22][R124.64], P0 ;  /* 0x211000007c0f7fae */ /* 0x004fe800081a1016 */
[----:B----4-:R-:W-:Y:S04]  /*36200*/  LDGSTS.E [R15+0x21500], desc[UR22][R106.64], P0 ;  /* 0x215000006a0f7fae */ /* 0x010fe800081a1016 */
        /* <DEDUP_REMOVED lines=12> */
[----:B------:R1:W-:Y:S04]  /*362d0*/  LDGSTS.E [R15+0x23500], desc[UR22][R2.64], P0 ;  /* 0x23500000020f7fae */ /* 0x0003e800081a1016 */
        /* <DEDUP_REMOVED lines=19> */
[----:B------:R-:W-:Y:S04]  /*36410*/  LDGSTS.E [R15+0x25d00], desc[UR22][R236.64], P0 ;  /* 0x25d00000ec0f7fae */ /* 0x000fe800081a1016 */
[----:B------:R-:W3:Y:S04]  /*36420*/  LDL.64 R154, [R1+0x508] ;  /* 0x00050800019a7983 */ /* 0x000ee80000100a00 */
[----:B------:R-:W3:Y:S04]  /*36430*/  LDL.64 R138, [R1+0x4c8] ;  /* 0x0004c800018a7983 */ /* 0x000ee80000100a00 */
[----:B------:R-:W3:Y:S04]  /*36440*/  LDL.64 R236, [R1+0xa58] ;  /* 0x000a580001ec7983 */ /* 0x000ee80000100a00 */
[----:B------:R-:W-:Y:S04]  /*36450*/  LDGSTS.E [R15+0x26100], desc[UR22][R40.64], P0 ;  /* 0x26100000280f7fae */ /* 0x000fe800081a1016 */
[----:B------:R-:W3:Y:S04]  /*36460*/  LDL.64 R122, [R1+0x488] ;  /* 0x00048800017a7983 */ /* 0x000ee80000100a00 */
[----:B------:R-:W-:Y:S04]  /*36470*/  LDGSTS.E [R15+0x26500], desc[UR22][R24.64], P0 ;  /* 0x26500000180f7fae */ /* 0x000fe800081a1016 */
[----:B------:R-:W3:Y:S04]  /*36480*/  LDL.64 R40, [R1+0x448] ;  /* 0x0004480001287983 */ /* 0x000ee80000100a00 */
[----:B------:R-:W3:Y:S04]  /*36490*/  LDL.64 R24, [R1+0x408] ;  /* 0x0004080001187983 */ /* 0x000ee80000100a00 */
[----:B------:R-:W-:Y:S04]  /*364a0*/  LDGSTS.E [R15+0x26900], desc[UR22][R246.64], P0 ;  /* 0x26900000f60f7fae */ /* 0x000fe800081a1016 */
[----:B------:R-:W3:Y:S04]  /*364b0*/  LDL.64 R246, [R1+0x3c8] ;  /* 0x0003c80001f67983 */ /* 0x000ee80000100a00 */
[----:B--2---:R-:W2:Y:S04]  /*364c0*/  LDL.LU.64 R208, [R1+0x388] ;  /* 0x0003880001d07983 */ /* 0x004ea80000300a00 */
[----:B------:R-:W2:Y:S04]  /*364d0*/  LDL.LU.64 R128, [R1+0x348] ;  /* 0x0003480001807983 */ /* 0x000ea80000300a00 */
        /* <DEDUP_REMOVED lines=10> */
[----:B------:R-:W2:Y:S01]  /*36580*/  LDL.LU.64 R170, [R1+0x88] ;  /* 0x0000880001aa7983 */ /* 0x000ea20000300a00 */
[----:B-1----:R-:W-:-:S03]  /*36590*/  LOP3.LUT R2, R12, 0x30, RZ, 0x3c, !PT ;  /* 0x000000300c027812 */ /* 0x002fc600078e3cff */
[----:B------:R-:W2:Y:S04]  /*365a0*/  LDL.LU.64 R104, [R1+0x48] ;  /* 0x0000480001687983 */ /* 0x000ea80000300a00 */
[----:B------:R-:W2:Y:S04]  /*365b0*/  LDL.LU.64 R218, [R1+0x8] ;  /* 0x0000080001da7983 */ /* 0x000ea80000300a00 */
[----:B------:R-:W-:Y:S04]  /*365c0*/  STL.64 [R1+0x1a20], R14 ;  /* 0x001a200e01007387 */ /* 0x000fe80000100a00 */
[----:B----4-:R-:W-:Y:S04]  /*365d0*/  LDGSTS.E [R15+0x26d00], desc[UR22][R10.64], P0 ;  /* 0x26d000000a0f7fae */ /* 0x010fe800081a1016 */
[----:B---3--:R1:W-:Y:S04]  /*365e0*/  LDGSTS.E [R15+0x27100], desc[UR22][R236.64], P0 ;  /* 0x27100000ec0f7fae */ /* 0x0083e800081a1016 */
[----:B------:R-:W-:Y:S04]  /*365f0*/  LDGSTS.E [R15+0x27500], desc[UR22][R240.64], P0 ;  /* 0x27500000f00f7fae */ /* 0x000fe800081a1016 */
[----:B------:R-:W-:Y:S01]  /*36600*/  LDGSTS.E [R15+0x27900], desc[UR22][R8.64], P0 ;  /* 0x27900000080f7fae */ /* 0x000fe200081a1016 */
[----:B-1----:R-:W-:-:S03]  /*36610*/  VIADD R236, R2, UR7 ;  /* 0x0000000702ec7c36 */ /* 0x002fc60008000000 */
[----:B------:R-:W-:Y:S01]  /*36620*/  LDGSTS.E [R15+0x27d00], desc[UR22][R6.64], P0 ;  /* 0x27d00000060f7fae */ /* 0x000fe200081a1016 */
[----:B------:R-:W-:-:S03]  /*36630*/  IMAD.WIDE R2, R108, 0x4, R228 ;  /* 0x000000046c027825 */ /* 0x000fc600078e02e4 */
[----:B------:R-:W-:Y:S04]  /*36640*/  LDGSTS.E [R236+0x180], desc[UR22][R228.64], P0 ;  /* 0x00180000e4ec7fae */ /* 0x000fe800081a1016 */
[----:B------:R1:W-:Y:S04]  /*36650*/  STL.64 [R1+0x1598], R2 ;  /* 0x0015980201007387 */ /* 0x0003e80000100a00 */
[----:B------:R-:W3:Y:S04]  /*36660*/  LDL.64 R156, [R1+0x598] ;  /* 0x00059800019c7983 */ /* 0x000ee80000100a00 */
[----:B------:R-:W4:Y:S04]  /*36670*/  LDL.64 R232, [R1+0x5e8] ;  /* 0x0005e80001e87983 */ /* 0x000f280000100a00 */
        /* <DEDUP_REMOVED lines=24> */
[----:B--2---:R-:W-:Y:S04]  /*36800*/  LDGSTS.E [R236+0x2180], desc[UR22][R208.64], P0 ;  /* 0x02180000d0ec7fae */ /* 0x004fe800081a1016 */
[----:B------:R-:W2:Y:S04]  /*36810*/  LDL.64 R246, [R1+0xae8] ;  /* 0x000ae80001f67983 */ /* 0x000ea80000100a00 */
[----:B------:R-:W-:Y:S04]  /*36820*/  LDGSTS.E [R236+0x2580], desc[UR22][R128.64], P0 ;  /* 0x0258000080ec7fae */ /* 0x000fe800081a1016 */
[----:B------:R-:W-:Y:S04]  /*36830*/  LDGSTS.E [R236+0x2980], desc[UR22][R188.64], P0 ;  /* 0x02980000bcec7fae */ /* 0x000fe800081a1016 */
[----:B------:R-:W-:Y:S04]  /*36840*/  LDGSTS.E [R236+0x2d80], desc[UR22][R126.64], P0 ;  /* 0x02d800007eec7fae */ /* 0x000fe800081a1016 */
[----:B------:R-:W-:Y:S04]  /*36850*/  LDGSTS.E [R236+0x3180], desc[UR22][R242.64], P0 ;  /* 0x03180000f2ec7fae */ /* 0x000fe800081a1016 */
[----:B------:R-:W-:Y:S04]  /*36860*/  LDGSTS.E [R236+0x3580], desc[UR22][R30.64], P0 ;  /* 0x035800001eec7fae */ /* 0x000fe800081a1016 */
[----:B------:R-:W-:Y:S04]  /*36870*/  LDGSTS.E [R236+0x3980], desc[UR22][R110.64], P0 ;  /* 0x039800006eec7fae */ /* 0x000fe800081a1016 */
[----:B------:R-:W2:Y:S04]  /*36880*/  LDL.64 R4, [R1+0xaf8] ;  /* 0x000af80001047983 */ /* 0x000ea80000100a00 */
[----:B------:R-:W-:Y:S04]  /*36890*/  LDGSTS.E [R236+0x3d80], desc[UR22][R72.64], P0 ;  /* 0x03d8000048ec7fae */ /* 0x000fe800081a1016 */
[----:B------:R-:W2:Y:S04]  /*368a0*/  LDL.64 R122, [R1+0xb00] ;  /* 0x000b0000017a7983 */ /* 0x000ea80000100a00 */
[----:B------:R-:W-:Y:S04]  /*368b0*/  LDGSTS.E [R236+0x4180], desc[UR22][R158.64], P0 ;  /* 0x041800009eec7fae */ /* 0x000fe800081a1016 */
[----:B------:R-:W2:Y:S04]  /*368c0*/  LDL.64 R40, [R1+0xb08] ;  /* 0x000b080001287983 */ /* 0x000ea80000100a00 */
        /* <DEDUP_REMOVED lines=35> */
[----:B---3--:R-:W-:Y:S04]  /*36b00*/  LDGSTS.E [R236+0x21180], desc[UR22][R156.64], P0 ;  /* 0x211800009cec7fae */ /* 0x008fe800081a1016 */
        /* <DEDUP_REMOVED lines=28> */
[----:B------:R-:W-:Y:S04]  /*36cd0*/  LDGSTS.E [R236+0x25580], desc[UR22][R138.64], P0 ;  /* 0x255800008aec7fae */ /* 0x000fe800081a1016 */
[----:B------:R-:W-:Y:S04]  /*36ce0*/  LDGSTS.E [R236+0x25980], desc[UR22][R24.64], P0 ;  /* 0x2598000018ec7fae */ /* 0x000fe800081a1016 */
[----:B------:R-:W3:Y:S04]  /*36cf0*/  LDL.64 R154, [R1+0xb20] ;  /* 0x000b2000019a7983 */ /* 0x000ee80000100a00 */
[----:B------:R-:W3:Y:S04]  /*36d00*/  LDL.64 R138, [R1+0xb28] ;  /* 0x000b2800018a7983 */ /* 0x000ee80000100a00 */
[----:B------:R-:W3:Y:S04]  /*36d10*/  LDL.64 R24, [R1+0xb30] ;  /* 0x000b300001187983 */ /* 0x000ee80000100a00 */
[----:B--2---:R-:W-:Y:S04]  /*36d20*/  LDGSTS.E [R236+0x25d80], desc[UR22][R246.64], P0 ;  /* 0x25d80000f6ec7fae */ /* 0x004fe800081a1016 */
[----:B------:R-:W-:Y:S04]  /*36d30*/  LDGSTS.E [R236+0x26180], desc[UR22][R4.64], P0 ;  /* 0x2618000004ec7fae */ /* 0x000fe800081a1016 */
[----:B------:R-:W-:Y:S04]  /*36d40*/  LDGSTS.E [R236+0x26580], desc[UR22][R122.64], P0 ;  /* 0x265800007aec7fae */ /* 0x000fe800081a1016 */
[----:B------:R-:W2:Y:S04]  /*36d50*/  LDL.64 R246, [R1+0xb40] ;  /* 0x000b400001f67983 */ /* 0x000ea80000100a00 */
[----:B-1----:R-:W2:Y:S04]  /*36d60*/  LDL.LU.64 R64, [R1+0x540] ;  /* 0x0005400001407983 */ /* 0x002ea80000300a00 */
[----:B----4-:R-:W4:Y:S04]  /*36d70*/  LDL.LU.64 R178, [R1+0x500] ;  /* 0x0005000001b27983 */ /* 0x010f280000300a00 */
[----:B------:R-:W4:Y:S04]  /*36d80*/  LDL.LU.64 R114, [R1+0x4c0] ;  /* 0x0004c00001727983 */ /* 0x000f280000300a00 */
        /* <DEDUP_REMOVED lines=12> */
[----:B------:R-:W-:Y:S04]  /*36e50*/  LDGSTS.E [R236+0x26980], desc[UR22][R40.64], P0 ;  /* 0x2698000028ec7fae */ /* 0x000fe800081a1016 */
[----:B------:R-:W4:Y:S04]  /*36e60*/  LDL.LU.64 R142, [R1+0x180] ;  /* 0x00018000018e7983 */ /* 0x000f280000300a00 */
[----:B------:R-:W4:Y:S04]  /*36e70*/  LDL.LU.64 R40, [R1+0x140] ;  /* 0x0001400001287983 */ /* 0x000f280000300a00 */
[----:B------:R-:W4:Y:S04]  /*36e80*/  LDL.LU.64 R156, [R1+0x100] ;  /* 0x00010000019c7983 */ /* 0x000f280000300a00 */
[----:B------:R-:W4:Y:S04]  /*36e90*/  LDL.LU.64 R106, [R1+0xc0] ;  /* 0x0000c000016a7983 */ /* 0x000f280000300a00 */
[----:B------:R-:W4:Y:S04]  /*36ea0*/  LDL.LU.64 R56, [R1+0x80] ;  /* 0x0000800001387983 */ /* 0x000f280000300a00 */
[----:B------:R-:W4:Y:S04]  /*36eb0*/  LDL.LU.64 R122, [R1+0x40] ;  /* 0x00004000017a7983 */ /* 0x000f280000300a00 */
[----:B------:R-:W4:Y:S01]  /*36ec0*/  LDL.LU.64 R14, [R1] ;  /* 0x00000000010e7983 */ /* 0x000f220000300a00 */
[----:B---3--:R-:W-:-:S03]  /*36ed0*/  LOP3.LUT R2, R12, 0x40, RZ, 0x3c, !PT ;  /* 0x000000400c027812 */ /* 0x008fc600078e3cff */
[----:B------:R-:W3:Y:S02]  /*36ee0*/  LDL.64 R140, [R1+0x590] ;  /* 0x00059000018c7983 */ /* 0x000ee40000100a00 */
[----:B------:R-:W-:Y:S02]  /*36ef0*/  VIADD R237, R2, UR7 ;  /* 0x0000000702ed7c36 */ /* 0x000fe40008000000 */
[----:B------:R-:W-:Y:S01]  /*36f00*/  IMAD.WIDE R2, R108, 0x4, R226 ;  /* 0x000000046c027825 */ /* 0x000fe200078e02e2 */
[----:B------:R-:W3:Y:S04]  /*36f10*/  LDL.64 R174, [R1+0x5e0] ;  /* 0x0005e00001ae7983 */ /* 0x000ee80000100a00 */
[----:B------:R1:W-:Y:S04]  /*36f20*/  STL.64 [R1+0x1658], R2 ;  /* 0x0016580201007387 */ /* 0x0003e80000100a00 */
        /* <DEDUP_REMOVED lines=13> */
[----:B-1----:R-:W3:Y:S04]  /*37000*/  LDL.64 R2, [R1+0xb90] ;  /* 0x000b900001027983 */ /* 0x002ee80000100a00 */
[----:B------:R-:W3:Y:S04]  /*37010*/  LDL.64 R240, [R1+0xb98] ;  /* 0x000b980001f07983 */ /* 0x000ee80000100a00 */
[----:B------:R-:W3:Y:S04]  /*37020*/  LDL.64 R4, [R1+0xba0] ;  /* 0x000ba00001047983 */ /* 0x000ee80000100a00 */
[----:B------:R-:W3:Y:S04]  /*37030*/  LDL.64 R8, [R1+0xbc0] ;  /* 0x000bc00001087983 */ /* 0x000ee80000100a00 */
[----:B------:R-:W3:Y:S04]  /*37040*/  LDL.64 R6, [R1+0xbc8] ;  /* 0x000bc80001067983 */ /* 0x000ee80000100a00 */
        /* <DEDUP_REMOVED lines=9> */
[----:B------:R-:W-:Y:S04]  /*370e0*/  LDGSTS.E [R237+0x600], desc[UR22][R64.64], P0 ;  /* 0x0060000040ed7fae */ /* 0x000fe800081a1016 */
[----:B----4-:R-:W-:Y:S04]  /*370f0*/  LDGSTS.E [R237+0xa00], desc[UR22][R178.64], P0 ;  /* 0x00a00000b2ed7fae */ /* 0x010fe800081a1016 */
        /* <DEDUP_REMOVED lines=33> */
[----:B---3--:R-:W-:Y:S04]  /*37310*/  LDGSTS.E [R237+0x21200], desc[UR22][R140.64], P0 ;  /* 0x212000008ced7fae */ /* 0x008fe800081a1016 */
[----:B------:R-:W-:Y:S04]  /*37320*/  LDGSTS.E [R237+0x21600], desc[UR22][R174.64], P0 ;  /* 0x21600000aeed7fae */ /* 0x000fe800081a1016 */
[----:B------:R-:W-:Y:S04]  /*37330*/  LDGSTS.E [R237+0x21a00], desc[UR22][R230.64], P0 ;  /* 0x21a00000e6ed7fae */ /* 0x000fe800081a1016 */
[----:B------:R-:W2:Y:S04]  /*37340*/  LDL.64 R246, [R1+0xbe0] ;  /* 0x000be00001f67983 */ /* 0x000ea80000100a00 */
[----:B------:R-:W-:Y:S04]  /*37350*/  LDGSTS.E [R237+0x21e00], desc[UR22][R206.64], P0 ;  /* 0x21e00000ceed7fae */ /* 0x000fe800081a1016 */
[----:B------:R-:W-:Y:S04]  /*37360*/  LDGSTS.E [R237+0x22200], desc[UR22][R190.64], P0 ;  /* 0x22200000beed7fae */ /* 0x000fe800081a1016 */
[----:B------:R-:W-:Y:S04]  /*37370*/  LDGSTS.E [R237+0x22600], desc[UR22][R44.64], P0 ;  /* 0x226000002ced7fae */ /* 0x000fe800081a1016 */
[----:B------:R-:W3:Y:S04]  /*37380*/  LDL.64 R238, [R1+0xbf0] ;  /* 0x000bf00001ee7983 */ /* 0x000ee80000100a00 */
        /* <DEDUP_REMOVED lines=23> */
[----:B------:R-:W4:Y:S04]  /*37500*/  LDL.64 R4, [R1+0xbf8] ;  /* 0x000bf80001047983 */ /* 0x000f280000100a00 */
[----:B------:R-:W-:Y:S04]  /*37510*/  LDGSTS.E [R237+0x25a00], desc[UR22][R154.64], P0 ;  /* 0x25a000009aed7fae */ /* 0x000fe800081a1016 */
[----:B------:R-:W-:Y:S04]  /*37520*/  LDGSTS.E [R237+0x25e00], desc[UR22][R24.64], P0 ;  /* 0x25e0000018ed7fae */ /* 0x000fe800081a1016 */
[----:B------:R-:W4:Y:S04]  /*37530*/  LDL.64 R154, [R1+0xc08] ;  /* 0x000c0800019a7983 */ /* 0x000f280000100a00 */
[----:B------:R-:W-:Y:S04]  /*37540*/  LDGSTS.E [R237+0x26200], desc[UR22][R8.64], P0 ;  /* 0x2620000008ed7fae */ /* 0x000fe800081a1016 */
[----:B------:R-:W4:Y:S04]  /*37550*/  LDL.64 R24, [R1+0xc10] ;  /* 0x000c100001187983 */ /* 0x000f280000100a00 */
        /* <DEDUP_REMOVED lines=18> */
[----:B------:R-:W-:Y:S04]  /*37680*/  LDGSTS.E [R237+0x26a00], desc[UR22][R138.64], P0 ;  /* 0x26a000008aed7fae */ /* 0x000fe800081a1016 */
[----:B------:R-:W4:Y:S04]  /*37690*/  LDL.LU.64 R220, [R1+0xf8] ;  /* 0x0000f80001dc7983 */ /* 0x000f280000300a00 */
[----:B------:R-:W4:Y:S04]  /*376a0*/  LDL.LU.64 R90, [R1+0xb8] ;  /* 0x0000b800015a7983 */ /* 0x000f280000300a00 */
[----:B--2---:R-:W-:Y:S04]  /*376b0*/  LDGSTS.E [R237+0x26e00], desc[UR22][R246.64], P0 ;  /* 0x26e00000f6ed7fae */ /* 0x004fe800081a1016 */
[----:B------:R-:W2:Y:S04]  /*376c0*/  LDL.LU.64 R246, [R1+0x78] ;  /* 0x0000780001f67983 */ /* 0x000ea80000300a00 */
[----:B------:R-:W2:Y:S04]  /*376d0*/  LDL.LU.64 R138, [R1+0x38] ;  /* 0x00003800018a7983 */ /* 0x000ea80000300a00 */
[----:B---3--:R3:W-:Y:S04]  /*376e0*/  LDGSTS.E [R237+0x27200], desc[UR22][R238.64], P0 ;  /* 0x27200000eeed7fae */ /* 0x0087e800081a1016 */
[----:B------:R-:W-:Y:S04]  /*376f0*/  STL.64 [R1+0x1a18], R236 ;  /* 0x001a18ec01007387 */ /* 0x000fe80000100a00 */
[----:B----4-:R-:W-:Y:S04]  /*37700*/  LDGSTS.E [R237+0x27600], desc[UR22][R4.64], P0 ;  /* 0x2760000004ed7fae */ /* 0x010fe800081a1016 */
[----:B------:R-:W-:Y:S04]  /*37710*/  LDGSTS.E [R237+0x27a00], desc[UR22][R154.64], P0 ;  /* 0x27a000009aed7fae */ /* 0x000fe800081a1016 */
[----:B------:R-:W-:Y:S04]  /*37720*/  LDGSTS.E [R237+0x27e00], desc[UR22][R24.64], P0 ;  /* 0x27e0000018ed7fae */ /* 0x000fe800081a1016 */
[----:B------:R-:W4:Y:S04]  /*37730*/  LDL.64 R154, [R1+0x588] ;  /* 0x00058800019a7983 */ /* 0x000f280000100a00 */
[----:B------:R-:W4:Y:S01]  /*37740*/  LDL.64 R24, [R1+0x5d8] ;  /* 0x0005d80001187983 */ /* 0x000f220000100a00 */
[----:B-1----:R-:W-:-:S05]  /*37750*/  LOP3.LUT R2, R12, 0x50, RZ, 0x3c, !PT ;  /* 0x000000500c027812 */ /* 0x002fca00078e3cff */
[----:B---3--:R-:W-:Y:S02]  /*37760*/  VIADD R238, R2, UR7 ;  /* 0x0000000702ee7c36 */ /* 0x008fe40008000000 */
[----:B------:R-:W-:-:S03]  /*37770*/  IMAD.WIDE R2, R108, 0x4, R224 ;  /* 0x000000046c027825 */ /* 0x000fc600078e02e0 */
[----:B------:R-:W-:Y:S04]  /*37780*/  LDGSTS.E [R238+0x280], desc[UR22][R224.64], P0 ;  /* 0x00280000e0ee7fae */ /* 0x000fe800081a1016 */
        /* <DEDUP_REMOVED lines=19> */
[----:B------:R-:W3:Y:S04]  /*378c0*/  LDL.LU.64 R236, [R1+0x6d0] ;  /* 0x0006d00001ec7983 */ /* 0x000ee80000300a00 */
[----:B------:R-:W-:Y:S04]  /*378d0*/  LDGSTS.E [R238+0x680], desc[UR22][R210.64], P0 ;  /* 0x00680000d2ee7fae */ /* 0x000fe800081a1016 */
[----:B------:R-:W-:Y:S04]  /*378e0*/  LDGSTS.E [R238+0xa80], desc[UR22][R162.64], P0 ;  /* 0x00a80000a2ee7fae */ /* 0x000fe800081a1016 */
[----:B------:R-:W3:Y:S04]  /*378f0*/  LDL.LU.64 R224, [R1+0xc80] ;  /* 0x000c800001e07983 */ /* 0x000ee80000300a00 */
        /* <DEDUP_REMOVED lines=13> */
[----:B------:R-:W3:Y:S04]  /*379d0*/  LDL.LU.64 R228, [R1+0xcc0] ;  /* 0x000cc00001e47983 */ /* 0x000ee80000300a00 */
[----:B------:R-:W-:Y:S04]  /*379e0*/  LDGSTS.E [R238+0x4280], desc[UR22][R58.64], P0 ;  /* 0x042800003aee7fae */ /* 0x000fe800081a1016 */
[----:B------:R-:W-:Y:S04]  /*379f0*/  LDGSTS.E [R238+0x4680], desc[UR22][R44.64], P0 ;  /* 0x046800002cee7fae */ /* 0x000fe800081a1016 */
[----:B------:R-:W-:Y:S04]  /*37a00*/  LDGSTS.E [R238+0x4a80], desc[UR22][R220.64], P0 ;  /* 0x04a80000dcee7fae */ /* 0x000fe800081a1016 */
[----:B------:R-:W-:Y:S04]  /*37a10*/  LDGSTS.E [R238+0x4e80], desc[UR22][R90.64], P0 ;  /* 0x04e800005aee7fae */ /* 0x000fe800081a1016 */
        /* <DEDUP_REMOVED lines=18> */
[----:B------:R-:W2:Y:S04]  /*37b40*/  LDL.64 R4, [R1+0xce0] ;  /* 0x000ce00001047983 */ /* 0x000ea80000100a00 */
[----:B----4-:R-:W-:Y:S04]  /*37b50*/  LDGSTS.E [R238+0x21280], desc[UR22][R154.64], P0 ;  /* 0x212800009aee7fae */ /* 0x010fe800081a1016 */
[----:B------:R-:W-:Y:S04]  /*37b60*/  LDGSTS.E [R238+0x21680], desc[UR22][R24.64], P0 ;  /* 0x2168000018ee7fae */ /* 0x000fe800081a1016 */
[----:B------:R-:W4:Y:S04]  /*37b70*/  LDL.64 R154, [R1+0xce8] ;  /* 0x000ce800019a7983 */ /* 0x000f280000100a00 */
[----:B------:R-:W4:Y:S04]  /*37b80*/  LDL.64 R24, [R1+0xcf0] ;  /* 0x000cf00001187983 */ /* 0x000f280000100a00 */
[----:B---3--:R-:W-:Y:S04]  /*37b90*/  LDGSTS.E [R238+0x21a80], desc[UR22][R242.64], P0 ;  /* 0x21a80000f2ee7fae */ /* 0x008fe800081a1016 */
        /* <DEDUP_REMOVED lines=17> */
[----:B------:R1:W-:Y:S04]  /*37cb0*/  LDGSTS.E [R238+0x26280], desc[UR22][R2.64], P0 ;  /* 0x2628000002ee7fae */ /* 0x0003e800081a1016 */
[----:B------:R3:W-:Y:S01]  /*37cc0*/  STL.64 [R1+0x1a60], R236 ;  /* 0x001a60ec01007387 */ /* 0x0007e20000100a00 */
[----:B-1----:R-:W-:-:S03]  /*37cd0*/  LOP3.LUT R2, R12, 0x60, RZ, 0x3c, !PT ;  /* 0x000000600c027812 */ /* 0x002fc600078e3cff */
[----:B------:R1:W-:Y:S02]  /*37ce0*/  STL.64 [R1+0x1a58], R224 ;  /* 0x001a58e001007387 */ /* 0x0003e40000100a00 */
[----:B------:R-:W-:Y:S02]  /*37cf0*/  VIADD R239, R2, UR7 ;  /* 0x0000000702ef7c36 */ /* 0x000fe40008000000 */
[----:B------:R-:W-:Y:S01]  /*37d00*/  LDGSTS.E [R238+0x26680], desc[UR22][R240.64], P0 ;  /* 0x26680000f0ee7fae */ /* 0x000fe200081a1016 */
[----:B------:R-:W-:-:S03]  /*37d10*/  IMAD.WIDE R2, R108, 0x4, R222 ;  /* 0x000000046c027825 */ /* 0x000fc600078e02de */
[----:B------:R1:W-:Y:S04]  /*37d20*/  STL.64 [R1+0x1a50], R228 ;  /* 0x001a50e401007387 */ /* 0x0003e80000100a00 */
[----:B------:R-:W3:Y:S04]  /*37d30*/  LDL.64 R192, [R1+0x580] ;  /* 0x0005800001c07983 */ /* 0x000ee80000100a00 */
        /* <DEDUP_REMOVED lines=16> */
[----:B------:R-:W3:Y:S04]  /*37e40*/  LDL.LU.64 R194, [R1+0x530] ;  /* 0x0005300001c27983 */ /* 0x000ee80000300a00 */
        /* <DEDUP_REMOVED lines=12> */
[----:B------:R-:W-:Y:S04]  /*37f10*/  LDGSTS.E [R238+0x26a80], desc[UR22][R228.64], P0 ;  /* 0x26a80000e4ee7fae */ /* 0x000fe800081a1016 */
[----:B------:R-:W3:Y:S04]  /*37f20*/  LDL.LU.64 R140, [R1+0x1f0] ;  /* 0x0001f000018c7983 */ /* 0x000ee80000300a00 */
[----:B--2---:R-:W-:Y:S04]  /*37f30*/  LDGSTS.E [R238+0x26e80], desc[UR22][R8.64], P0 ;  /* 0x26e8000008ee7fae */ /* 0x004fe800081a1016 */
[----:B------:R-:W2:Y:S04]  /*37f40*/  LDL.LU.64 R206, [R1+0x1b0] ;  /* 0x0001b00001ce7983 */ /* 0x000ea80000300a00 */
[----:B------:R-:W-:Y:S04]  /*37f50*/  LDGSTS.E [R238+0x27280], desc[UR22][R6.64], P0 ;  /* 0x2728000006ee7fae */ /* 0x000fe800081a1016 */
[----:B------:R-:W2:Y:S04]  /*37f60*/  LDL.LU.64 R42, [R1+0x170] ;  /* 0x00017000012a7983 */ /* 0x000ea80000300a00 */
[----:B------:R-:W-:Y:S04]  /*37f70*/  LDGSTS.E [R238+0x27680], desc[UR22][R4.64], P0 ;  /* 0x2768000004ee7fae */ /* 0x000fe800081a1016 */
[----:B------:R-:W2:Y:S04]  /*37f80*/  LDL.LU.64 R28, [R1+0x130] ;  /* 0x00013000011c7983 */ /* 0x000ea80000300a00 */
[----:B----4-:R-:W-:Y:S04]  /*37f90*/  LDGSTS.E [R238+0x27a80], desc[UR22][R154.64], P0 ;  /* 0x27a800009aee7fae */ /* 0x010fe800081a1016 */
[----:B------:R-:W4:Y:S04]  /*37fa0*/  LDL.LU.64 R204, [R1+0xf0] ;  /* 0x0000f00001cc7983 */ /* 0x000f280000300a00 */
[----:B------:R-:W-:Y:S04]  /*37fb0*/  LDGSTS.E [R238+0x27e80], desc[UR22][R24.64], P0 ;  /* 0x27e8000018ee7fae */ /* 0x000fe800081a1016 */
[----:B------:R-:W4:Y:S04]  /*37fc0*/  LDL.LU.64 R74, [R1+0xb0] ;  /* 0x0000b000014a7983 */ /* 0x000f280000300a00 */
[----:B------:R-:W-:Y:S04]  /*37fd0*/  LDGSTS.E [R239+0x300], desc[UR22][R222.64], P0 ;  /* 0x00300000deef7fae */ /* 0x000fe800081a1016 */
[----:B------:R-:W4:Y:S04]  /*37fe0*/  LDL.LU.64 R24, [R1+0x70] ;  /* 0x0000700001187983 */ /* 0x000f280000300a00 */
[----:B------:R-:W4:Y:S04]  /*37ff0*/  LDL.LU.64 R154, [R1+0x30] ;  /* 0x00003000019a7983 */ /* 0x000f280000300a00 */
[----:B---3--:R-:W3:Y:S04]  /*38000*/  LDL.LU.64 R236, [R1+0x660] ;  /* 0x0006600001ec7983 */ /* 0x008ee80000300a00 */
        /* <DEDUP_REMOVED lines=25> */
[----:B--2---:R-:W-:Y:S04]  /*381a0*/  LDGSTS.E [R239+0x3f00], desc[UR22][R206.64], P0 ;  /* 0x03f00000ceef7fae */ /* 0x004fe800081a1016 */
        /* <DEDUP_REMOVED lines=26> */
[----:B------:R-:W2:Y:S04]  /*38350*/  LDL.LU.64 R192, [R1+0x1dd0] ;  /* 0x001dd00001c07983 */ /* 0x000ea80000300a00 */
[----:B------:R-:W-:Y:S04]  /*38360*/  LDGSTS.E [R239+0x22b00], desc[UR22][R202.64], P0 ;  /* 0x22b00000caef7fae */ /* 0x000fe800081a1016 */
[----:B------:R-:W3:Y:S04]  /*38370*/  LDL.LU.64 R110, [R1+0x1dc8] ;  /* 0x001dc800016e7983 */ /* 0x000ee80000300a00 */
[----:B------:R-:W-:Y:S04]  /*38380*/  LDGSTS.E [R239+0x22f00], desc[UR22][R188.64], P0 ;  /* 0x22f00000bcef7fae */ /* 0x000fe800081a1016 */
[----:B------:R-:W4:Y:S04]  /*38390*/  LDL.LU.64 R186, [R1+0x1dc0] ;  /* 0x001dc00001ba7983 */ /* 0x000f280000300a00 */
[----:B------:R-:W-:Y:S04]  /*383a0*/  LDGSTS.E [R239+0x23300], desc[UR22][R26.64], P0 ;  /* 0x233000001aef7fae */ /* 0x000fe800081a1016 */
[----:B------:R-:W2:Y:S04]  /*383b0*/  LDL.LU R241, [R1+0x1db8] ;  /* 0x001db80001f17983 */ /* 0x000ea80000300800 */
[----:B------:R-:W-:Y:S04]  /*383c0*/  LDGSTS.E [R239+0x23700], desc[UR22][R16.64], P0 ;  /* 0x2370000010ef7fae */ /* 0x000fe800081a1016 */
[----:B------:R-:W-:Y:S04]  /*383d0*/  LDGSTS.E [R239+0x23b00], desc[UR22][R114.64], P0 ;  /* 0x23b0000072ef7fae */ /* 0x000fe800081a1016 */
[----:B------:R-:W-:Y:S04]  /*383e0*/  LDGSTS.E [R239+0x23f00], desc[UR22][R224.64], P0 ;  /* 0x23f00000e0ef7fae */ /* 0x000fe800081a1016 */
[----:B------:R-:W2:Y:S04]  /*383f0*/  LDL.LU.64 R16, [R1+0x568] ;  /* 0x0005680001107983 */ /* 0x000ea80000300a00 */
[----:B------:R-:W3:Y:S04]  /*38400*/  LDL.LU.64 R114, [R1+0x560] ;  /* 0x0005600001727983 */ /* 0x000ee80000300a00 */
[----:B------:R-:W4:Y:S04]  /*38410*/  LDL.LU.64 R202, [R1+0x558] ;  /* 0x0005580001ca7983 */ /* 0x000f280000300a00 */
[----:B------:R-:W-:Y:S04]  /*38420*/  LDGSTS.E [R239+0x24300], desc[UR22][R228.64], P0 ;  /* 0x24300000e4ef7fae */ /* 0x000fe800081a1016 */
[----:B------:R-:W-:Y:S04]  /*38430*/  LDGSTS.E [R239+0x24700], desc[UR22][R170.64], P0 ;  /* 0x24700000aaef7fae */ /* 0x000fe800081a1016 */
[----:B------:R-:W4:Y:S04]  /*38440*/  LDL.LU.64 R188, [R1+0x550] ;  /* 0x0005500001bc7983 */ /* 0x000f280000300a00 */
[----:B------:R-:W-:Y:S04]  /*38450*/  LDGSTS.E [R239+0x24b00], desc[UR22][R64.64], P0 ;  /* 0x24b0000040ef7fae */ /* 0x000fe800081a1016 */
[----:B------:R-:W-:Y:S04]  /*38460*/  LDGSTS.E [R239+0x24f00], desc[UR22][R230.64], P0 ;  /* 0x24f00000e6ef7fae */ /* 0x000fe800081a1016 */
[----:B------:R-:W-:Y:S04]  /*38470*/  LDGSTS.E [R239+0x25300], desc[UR22][R226.64], P0 ;  /* 0x25300000e2ef7fae */ /* 0x000fe800081a1016 */
[----:B------:R-:W4:Y:S04]  /*38480*/  LDL.LU.64 R64, [R1+0x548] ;  /* 0x0005480001407983 */ /* 0x000f280000300a00 */
[----:B------:R-:W-:Y:S04]  /*38490*/  LDGSTS.E [R239+0x25700], desc[UR22][R232.64], P0 ;  /* 0x25700000e8ef7fae */ /* 0x000fe800081a1016 */
[----:B------:R-:W-:Y:S04]  /*384a0*/  LDGSTS.E [R239+0x25b00], desc[UR22][R178.64], P0 ;  /* 0x25b00000b2ef7fae */ /* 0x000fe800081a1016 */
[----:B------:R-:W-:Y:S04]  /*384b0*/  LDGSTS.E [R239+0x25f00], desc[UR22][R48.64], P0 ;  /* 0x25f0000030ef7fae */ /* 0x000fe800081a1016 */
[----:B------:R-:W-:Y:S04]  /*384c0*/  LDGSTS.E [R239+0x26300], desc[UR22][R32.64], P0 ;  /* 0x2630000020ef7fae */ /* 0x000fe800081a1016 */
[----:B------:R-:W-:Y:S04]  /*384d0*/  LDGSTS.E [R239+0x26700], desc[UR22][R130.64], P0 ;  /* 0x2670000082ef7fae */ /* 0x000fe800081a1016 */
[----:B------:R1:W-:Y:S04]  /*384e0*/  LDGSTS.E [R239+0x26b00], desc[UR22][R104.64], P0 ;  /* 0x26b0000068ef7fae */ /* 0x0003e800081a1016 */
[----:B------:R-:W-:Y:S04]  /*384f0*/  LDGSTS.E [R239+0x26f00], desc[UR22][R10.64], P0 ;  /* 0x26f000000aef7fae */ /* 0x000fe800081a1016 */
[----:B------:R-:W4:Y:S01]  /*38500*/  LDL.LU.64 R48, [R1+0x528] ;  /* 0x0005280001307983 */ /* 0x000f220000300a00 */
[----:B-1----:R-:W-:-:S03]  /*38510*/  LOP3.LUT R104, R12, 0x70, RZ, 0x3c, !PT ;  /* 0x000000700c687812 */ /* 0x002fc600078e3cff */
[----:B------:R-:W-:Y:S02]  /*38520*/  LDGSTS.E [R239+0x27300], desc[UR22][R2.64], P0 ;  /* 0x2730000002ef7fae */ /* 0x000fe400081a1016 */
[----:B------:R-:W-:Y:S02]  /*38530*/  VIADD R240, R104, UR7 ;  /* 0x0000000768f07c36 */ /* 0x000fe40008000000 */
[----:B------:R-:W4:Y:S04]  /*38540*/  LDL.LU.64 R32, [R1+0x520] ;  /* 0x0005200001207983 */ /* 0x000f280000300a00 */
[----:B------:R-:W-:Y:S04]  /*38550*/  LDGSTS.E [R239+0x27700], desc[UR22][R8.64], P0 ;  /* 0x2770000008ef7fae */ /* 0x000fe800081a1016 */
[----:B------:R-:W4:Y:S04]  /*38560*/  LDL.LU.64 R26, [R1+0x518] ;  /* 0x00051800011a7983 */ /* 0x000f280000300a00 */
[----:B------:R-:W-:Y:S04]  /*38570*/  LDGSTS.E [R239+0x27b00], desc[UR22][R6.64], P0 ;  /* 0x27b0000006ef7fae */ /* 0x000fe800081a1016 */
[----:B------:R-:W4:Y:S04]  /*38580*/  LDL.LU.64 R170, [R1+0x510] ;  /* 0x0005100001aa7983 */ /* 0x000f280000300a00 */
[----:B------:R3:W-:Y:S04]  /*38590*/  LDGSTS.E [R239+0x27f00], desc[UR22][R4.64], P0 ;  /* 0x27f0000004ef7fae */ /* 0x0007e800081a1016 */
[----:B------:R-:W4:Y:S04]  /*385a0*/  LDL.LU.64 R178, [R1+0x508] ;  /* 0x0005080001b27983 */ /* 0x000f280000300a00 */
[----:B------:R-:W4:Y:S04]  /*385b0*/  LDL.LU.64 R130, [R1+0x4e8] ;  /* 0x0004e80001827983 */ /* 0x000f280000300a00 */
[----:B------:R-:W4:Y:S04]  /*385c0*/  LDL.LU.64 R104, [R1+0x4e0] ;  /* 0x0004e00001687983 */ /* 0x000f280000300a00 */
[----:B------:R3:W-:Y:S04]  /*385d0*/  STL.64 [R1+0x1a10], R238 ;  /* 0x001a10ee01007387 */ /* 0x0007e80000100a00 */
[----:B--2---:R1:W-:Y:S01]  /*385e0*/  LDGSTS.E [R240+0x380], desc[UR22][R16.64], P0 ;  /* 0x0038000010f07fae */ /* 0x0043e200081a1016 */
[----:B---3--:R-:W-:-:S04]  /*385f0*/  IMAD.WIDE R238, R108, 0x4, R114 ;  /* 0x000000046cee7825 */ /* 0x008fc800078e0272 */
[----:B-1----:R-:W-:-:S04]  /*38600*/  IMAD.WIDE R16, R108, 0x4, R16 ;  /* 0x000000046c107825 */ /* 0x002fc800078e0210 */
[C---:B----4-:R-:W-:Y:S01]  /*38610*/  IMAD.WIDE R202, R108.reuse, 0x4, R202 ;  /* 0x000000046cca7825 */ /* 0x050fe200078e02ca */
[----:B------:R1:W-:Y:S03]  /*38620*/  STL.64 [R1+0x17f8], R16 ;  /* 0x0017f81001007387 */ /* 0x0003e60000100a00 */
[C---:B------:R-:W-:Y:S01]  /*38630*/  IMAD.WIDE R188, R108.reuse, 0x4, R188 ;  /* 0x000000046cbc7825 */ /* 0x040fe200078e02bc */
[----:B-1----:R-:W2:Y:S04]  /*38640*/  LDL.LU.64 R16, [R1+0x4d8] ;  /* 0x0004d80001107983 */ /* 0x002ea80000300a00 */
[----:B------:R-:W3:Y:S01]  /*38650*/  LDL.LU.64 R114, [R1+0x4d0] ;  /* 0x0004d00001727983 */ /* 0x000ee20000300a00 */
[----:B------:R-:W-:-:S03]  /*38660*/  IMAD.WIDE R64, R108, 0x4, R64 ;  /* 0x000000046c407825 */ /* 0x000fc600078e0240 */
[----:B------:R1:W-:Y:S04]  /*38670*/  STL.64 [R1+0x12c0], R238 ;  /* 0x0012c0ee01007387 */ /* 0x0003e80000100a00 */
[----:B-1----:R-:W4:Y:S04]  /*38680*/  LDL.LU.64 R238, [R1+0x4c8] ;  /* 0x0004c80001ee7983 */ /* 0x002f280000300a00 */
[----:B------:R1:W-:Y:S04]  /*38690*/  STL.64 [R1+0x13d0], R202 ;  /* 0x0013d0ca01007387 */ /* 0x0003e80000100a00 */
[----:B-1----:R-:W2:Y:S04]  /*386a0*/  LDL.LU.64 R202, [R1+0x1db0] ;  /* 0x001db00001ca7983 */ /* 0x002ea80000300a00 */
[----:B------:R1:W-:Y:S01]  /*386b0*/  STL.64 [R1+0x14a0], R188 ;  /* 0x0014a0bc01007387 */ /* 0x0003e20000100a00 */
[----:B------:R-:W-:-:S03]  /*386c0*/  IMAD.WIDE R210, R108, 0x4, R210 ;  /* 0x000000046cd27825 */ /* 0x000fc600078e02d2 */
[----:B------:R1:W-:Y:S04]  /*386d0*/  LDGSTS.E [R240+0x780], desc[UR22][R48.64], P0 ;  /* 0x0078000030f07fae */ /* 0x0003e800081a1016 */
[----:B-1----:R-:W2:Y:S04]  /*386e0*/  LDL.LU.64 R188, [R1+0x1da8] ;  /* 0x001da80001bc7983 */ /* 0x002ea80000300a00 */
[----:B------:R1:W-:Y:S04]  /*386f0*/  STL.64 [R1+0x1570], R64 ;  /* 0x0015704001007387 */ /* 0x0003e80000100a00 */
[----:B-1----:R-:W2:Y:S01]  /*38700*/  LDL.LU.64 R64, [R1+0x1da0] ;  /* 0x001da00001407983 */ /* 0x002ea20000300a00 */
[----:B------:R-:W-:-:S04]  /*38710*/  IMAD.WIDE R194, R108, 0x4, R194 ;  /* 0x000000046cc27825 */ /* 0x000fc800078e02c2 */
[----:B------:R-:W-:-:S04]  /*38720*/  IMAD.WIDE R48, R108, 0x4, R48 ;  /* 0x000000046c307825 */ /* 0x000fc800078e0230 */
[C---:B------:R-:W-:Y:S01]  /*38730*/  IMAD.WIDE R32, R108.reuse, 0x4, R32 ;  /* 0x000000046c207825 */ /* 0x040fe200078e0220 */
[----:B------:R1:W-:Y:S03]  /*38740*/  LDGSTS.E [R240+0xb80], desc[UR22][R130.64], P0 ;  /* 0x00b8000082f07fae */ /* 0x0003e600081a1016 */
[----:B------:R-:W-:-:S04]  /*38750*/  IMAD.WIDE R26, R108, 0x4, R26 ;  /* 0x000000046c1a7825 */ /* 0x000fc800078e021a */
[----:B------:R-:W-:-:S04]  /*38760*/  IMAD.WIDE R170, R108, 0x4, R170 ;  /* 0x000000046caa7825 */ /* 0x000fc800078e02aa */
[----:B------:R-:W-:-:S04]  /*38770*/  IMAD.WIDE R178, R108, 0x4, R178 ;  /* 0x000000046cb27825 */ /* 0x000fc800078e02b2 */
[----:B--2---:R-:W-:-:S05]  /*38780*/  IMAD.WIDE R64, R108, 0x4, R64 ;  /* 0x000000046c407825 */ /* 0x004fca00078e0240 */
[----:B------:R2:W-:Y:S04]  /*38790*/  STL.64 [R1+0x1638], R64 ;  /* 0x0016384001007387 */ /* 0x0005e80000100a00 */
[----:B--2---:R-:W2:Y:S04]  /*387a0*/  LDL.LU.64 R64, [R1+0x4a8] ;  /* 0x0004a80001407983 */ /* 0x004ea80000300a00 */
[----:B------:R1:W-:Y:S04]  /*387b0*/  STL.64 [R1+0x1708], R210 ;  /* 0x001708d201007387 */ /* 0x0003e80000100a00 */
[----:B------:R3:W-:Y:S04]  /*387c0*/  STL.64 [R1+0x17a0], R194 ;  /* 0x0017a0c201007387 */ /* 0x0007e80000100a00 */
[----:B-1----:R-:W2:Y:S04]  /*387d0*/  LDL.LU.64 R210, [R1+0x4a0] ;  /* 0x0004a00001d27983 */ /* 0x002ea80000300a00 */
[----:B------:R1:W-:Y:S04]  /*387e0*/  STL.64 [R1+0x17f0], R48 ;  /* 0x0017f03001007387 */ /* 0x0003e80000100a00 */
[----:B---3--:R-:W3:Y:S04]  /*387f0*/  LDL.LU.64 R194, [R1+0x498] ;  /* 0x0004980001c27983 */ /* 0x008ee80000300a00 */
[----:B------:R4:W-:Y:S04]  /*38800*/  STL.64 [R1+0x1260], R32 ;  /* 0x0012602001007387 */ /* 0x0009e80000100a00 */
[----:B-1----:R-:W3:Y:S04]  /*38810*/  LDL.LU.64 R48, [R1+0x490] ;  /* 0x0004900001307983 */ /* 0x002ee80000300a00 */
[----:B----4-:R-:W4:Y:S04]  /*38820*/  LDL.LU.64 R32, [R1+0x488] ;  /* 0x0004880001207983 */ /* 0x010f280000300a00 */
[----:B------:R1:W-:Y:S04]  /*38830*/  STL.64 [R1+0x13a0], R26 ;  /* 0x0013a01a01007387 */ /* 0x0003e80000100a00 */
[----:B-1----:R-:W3:Y:S04]  /*38840*/  LDL.LU.64 R26, [R1+0x1d98] ;  /* 0x001d9800011a7983 */ /* 0x002ee80000300a00 */
[----:B------:R1:W-:Y:S04]  /*38850*/  STL.64 [R1+0x1478], R170 ;  /* 0x001478aa01007387 */ /* 0x0003e80000100a00 */
[----:B-1----:R-:W3:Y:S04]  /*38860*/  LDL.LU.64 R170, [R1+0x1d90] ;  /* 0x001d900001aa7983 */ /* 0x002ee80000300a00 */
[----:B------:R1:W-:Y:S04]  /*38870*/  STL.64 [R1+0x1548], R178 ;  /* 0x001548b201007387 */ /* 0x0003e80000100a00 */
[----:B-1----:R-:W3:Y:S01]  /*38880*/  LDL.LU.64 R178, [R1+0x1d88] ;  /* 0x001d880001b27983 */ /* 0x002ee20000300a00 */
[----:B------:R-:W-:-:S04]  /*38890*/  IMAD.WIDE R162, R108, 0x4, R162 ;  /* 0x000000046ca27825 */ /* 0x000fc800078e02a2 */
[----:B------:R-:W-:-:S04]  /*388a0*/  IMAD.WIDE R146, R108, 0x4, R146 ;  /* 0x000000046c927825 */ /* 0x000fc800078e0292 */
[----:B------:R-:W-:-:S04]  /*388b0*/  IMAD.WIDE R130, R108, 0x4, R130 ;  /* 0x000000046c827825 */ /* 0x000fc800078e0282 */
[----:B------:R-:W-:-:S04]  /*388c0*/  IMAD.WIDE R104, R108, 0x4, R104 ;  /* 0x000000046c687825 */ /* 0x000fc800078e0268 */
[----:B------:R-:W-:-:S04]  /*388d0*/  IMAD.WIDE R16, R108, 0x4, R16 ;  /* 0x000000046c107825 */ /* 0x000fc800078e0210 */
[----:B------:R-:W-:-:S04]  /*388e0*/  IMAD.WIDE R114, R108, 0x4, R114 ;  /* 0x000000046c727825 */ /* 0x000fc800078e0272 */
[----:B------:R-:W-:-:S04]  /*388f0*/  IMAD.WIDE R238, R108, 0x4, R238 ;  /* 0x000000046cee7825 */ /* 0x000fc800078e02ee */
[----:B------:R-:W-:-:S04]  /*38900*/  IMAD.WIDE R96, R108, 0x4, R96 ;  /* 0x000000046c607825 */ /* 0x000fc800078e0260 */
[C---:B------:R-:W-:Y:S01]  /*38910*/  IMAD.WIDE R80, R108.reuse, 0x4, R80 ;  /* 0x000000046c507825 */ /* 0x040fe200078e0250 */
[----:B--2---:R1:W-:Y:S03]  /*38920*/  LDGSTS.E [R240+0xf80], desc[UR22][R64.64], P0 ;  /* 0x00f8000040f07fae */ /* 0x0043e600081a1016 */
[----:B---3--:R-:W-:-:S05]  /*38930*/  IMAD.WIDE R178, R108, 0x4, R178 ;  /* 0x000000046cb27825 */ /* 0x008fca00078e02b2 */
[----:B------:R2:W-:Y:S04]  /*38940*/  STL.64 [R1+0x1620], R178 ;  /* 0x001620b201007387 */ /* 0x0005e80000100a00 */
[----:B------:R3:W-:Y:S04]  /*38950*/  STL.64 [R1+0x16f0], R162 ;  /* 0x0016f0a201007387 */ /* 0x0007e80000100a00 */
[----:B------:R1:W-:Y:S04]  /*38960*/  STL.64 [R1+0x1790], R146 ;  /* 0x0017909201007387 */ /* 0x0003e80000100a00 */
[----:B--2---:R-:W2:Y:S04]  /*38970*/  LDL.LU.64 R178, [R1+0x468] ;  /* 0x0004680001b27983 */ /* 0x004ea80000300a00 */
[----:B------:R4:W-:Y:S04]  /*38980*/  STL.64 [R1+0x17e8], R130 ;  /* 0x0017e88201007387 */ /* 0x0009e80000100a00 */
[----:B---3--:R-:W3:Y:S04]  /*38990*/  LDL.LU.64 R162, [R1+0x460] ;  /* 0x0004600001a27983 */ /* 0x008ee80000300a00 */
[----:B-1----:R-:W3:Y:S04]  /*389a0*/  LDL.LU.64 R146, [R1+0x458] ;  /* 0x0004580001927983 */ /* 0x002ee80000300a00 */
[----:B------:R1:W-:Y:S04]  /*389b0*/  STL.64 [R1+0x540], R104 ;  /* 0x0005406801007387 */ /* 0x0003e80000100a00 */
[----:B----4-:R-:W4:Y:S04]  /*389c0*/  LDL.LU.64 R130, [R1+0x450] ;  /* 0x0004500001827983 */ /* 0x010f280000300a00 */
[----:B-1----:R-:W4:Y:S04]  /*389d0*/  LDL.LU.64 R104, [R1+0x448] ;  /* 0x0004480001687983 */ /* 0x002f280000300a00 */
[----:B------:R1:W-:Y:S04]  /*389e0*/  STL.64 [R1+0x1358], R16 ;  /* 0x0013581001007387 */ /* 0x0003e80000100a00 */
[----:B-1----:R-:W4:Y:S04]  /*389f0*/  LDL.LU.64 R16, [R1+0x1d80] ;  /* 0x001d800001107983 */ /* 0x002f280000300a00 */
[----:B------:R1:W-:Y:S04]  /*38a00*/  STL.64 [R1+0x1450], R114 ;  /* 0x0014507201007387 */ /* 0x0003e80000100a00 */
[----:B-1----:R-:W4:Y:S01]  /*38a10*/  LDL.LU.64 R114, [R1+0x1d78] ;  /* 0x001d780001727983 */ /* 0x002f220000300a00 */
[----:B------:R-:W-:-:S03]  /*38a20*/  IMAD.WIDE R64, R108, 0x4, R64 ;  /* 0x000000046c407825 */ /* 0x000fc600078e0240 */
[----:B------:R-:W-:Y:S01]  /*38a30*/  STL.64 [R1+0x1530], R238 ;  /* 0x001530ee01007387 */ /* 0x000fe20000100a00 */
[----:B------:R-:W-:-:S04]  /*38a40*/  IMAD.WIDE R210, R108, 0x4, R210 ;  /* 0x000000046cd27825 */ /* 0x000fc800078e02d2 */
[----:B------:R-:W-:-:S04]  /*38a50*/  IMAD.WIDE R194, R108, 0x4, R194 ;  /* 0x000000046cc27825 */ /* 0x000fc800078e02c2 */
[----:B------:R-:W-:-:S04]  /*38a60*/  IMAD.WIDE R48, R108, 0x4, R48 ;  /* 0x000000046c307825 */ /* 0x000fc800078e0230 */
[C---:B------:R-:W-:Y:S01]  /*38a70*/  IMAD.WIDE R32, R108.reuse, 0x4, R32 ;  /* 0x000000046c207825 */ /* 0x040fe200078e0220 */
[----:B--2---:R1:W-:Y:S03]  /*38a80*/  LDGSTS.E [R240+0x1380], desc[UR22][R178.64], P0 ;  /* 0x01380000b2f07fae */ /* 0x0043e600081a1016 */
[----:B---3--:R-:W-:-:S04]  /*38a90*/  IMAD.WIDE R162, R108, 0x4, R162 ;  /* 0x000000046ca27825 */ /* 0x008fc800078e02a2 */
[----:B-1----:R-:W-:-:S04]  /*38aa0*/  IMAD.WIDE R178, R108, 0x4, R178 ;  /* 0x000000046cb27825 */ /* 0x002fc800078e02b2 */
[----:B------:R-:W-:-:S04]  /*38ab0*/  IMAD.WIDE R146, R108, 0x4, R146 ;  /* 0x000000046c927825 */ /* 0x000fc800078e0292 */
[----:B----4-:R-:W-:-:S04]  /*38ac0*/  IMAD.WIDE R130, R108, 0x4, R130 ;  /* 0x000000046c827825 */ /* 0x010fc800078e0282 */
[----:B------:R-:W-:-:S05]  /*38ad0*/  IMAD.WIDE R114, R108, 0x4, R114 ;  /* 0x000000046c727825 */ /* 0x000fca00078e0272 */
[----:B------:R1:W-:Y:S04]  /*38ae0*/  STL.64 [R1+0x1600], R114 ;  /* 0x0016007201007387 */ /* 0x0003e80000100a00 */
[----:B-1----:R-:W2:Y:S04]  /*38af0*/  LDL.LU.64 R114, [R1+0x428] ;  /* 0x0004280001727983 */ /* 0x002ea80000300a00 */
[----:B------:R1:W-:Y:S04]  /*38b00*/  STL.64 [R1+0x16d8], R96 ;  /* 0x0016d86001007387 */ /* 0x0003e80000100a00 */
[----:B------:R3:W-:Y:S04]  /*38b10*/  STL.64 [R1+0x1780], R80 ;  /* 0x0017805001007387 */ /* 0x0007e80000100a00 */
[----:B-1----:R-:W4:Y:S04]  /*38b20*/  LDL.LU.64 R96, [R1+0x420] ;  /* 0x0004200001607983 */ /* 0x002f280000300a00 */
[----:B---3--:R-:W3:Y:S04]  /*38b30*/  LDL.LU.64 R80, [R1+0x418] ;  /* 0x0004180001507983 */ /* 0x008ee80000300a00 */
[----:B------:R1:W-:Y:S04]  /*38b40*/  STL.64 [R1+0x17e0], R64 ;  /* 0x0017e04001007387 */ /* 0x0003e80000100a00 */
[----:B-1----:R-:W3:Y:S04]  /*38b50*/  LDL.LU.64 R64, [R1+0x410] ;  /* 0x0004100001407983 */ /* 0x002ee80000300a00 */
[----:B------:R-:W3:Y:S04]  /*38b60*/  LDL.LU.64 R238, [R1+0x408] ;  /* 0x0004080001ee7983 */ /* 0x000ee80000300a00 */
[----:B------:R1:W-:Y:S04]  /*38b70*/  STL.64 [R1+0x11a8], R210 ;  /* 0x0011a8d201007387 */ /* 0x0003e80000100a00 */
[----:B-1----:R-:W3:Y:S04]  /*38b80*/  LDL.LU.64 R210, [R1+0x1d70] ;  /* 0x001d700001d27983 */ /* 0x002ee80000300a00 */
[----:B------:R1:W-:Y:S04]  /*38b90*/  STL.64 [R1+0x1320], R194 ;  /* 0x001320c201007387 */ /* 0x0003e80000100a00 */
[----:B-1----:R-:W3:Y:S04]  /*38ba0*/  LDL.LU.64 R194, [R1+0x1d68] ;  /* 0x001d680001c27983 */ /* 0x002ee80000300a00 */
[----:B------:R1:W-:Y:S04]  /*38bb0*/  STL.64 [R1+0x1430], R48 ;  /* 0x0014303001007387 */ /* 0x0003e80000100a00 */
[----:B------:R1:W-:Y:S02]  /*38bc0*/  STL.64 [R1+0x1510], R32 ;  /* 0x0015102001007387 */ /* 0x0003e40000100a00 */
[----:B-1----:R-:W-:-:S04]  /*38bd0*/  IMAD.WIDE R48, R108, 0x4, R16 ;  /* 0x000000046c307825 */ /* 0x002fc800078e0210 */
[C---:B------:R-:W-:Y:S01]  /*38be0*/  IMAD.WIDE R32, R108.reuse, 0x4, R218 ;  /* 0x000000046c207825 */ /* 0x040fe200078e02da */
[----:B------:R1:W-:Y:S03]  /*38bf0*/  STL.64 [R1+0x15e8], R48 ;  /* 0x0015e83001007387 */ /* 0x0003e60000100a00 */
[C---:B------:R-:W-:Y:S01]  /*38c00*/  IMAD.WIDE R16, R108.reuse, 0x4, R72 ;  /* 0x000000046c107825 */ /* 0x040fe200078e0248 */
[----:B-1----:R-:W3:Y:S04]  /*38c10*/  LDL.LU.64 R48, [R1+0x3e8] ;  /* 0x0003e80001307983 */ /* 0x002ee80000300a00 */
[----:B------:R1:W-:Y:S01]  /*38c20*/  STL.64 [R1+0x16c0], R32 ;  /* 0x0016c02001007387 */ /* 0x0003e20000100a00 */
[----:B------:R-:W-:-:S03]  /*38c30*/  IMAD.WIDE R104, R108, 0x4, R104 ;  /* 0x000000046c687825 */ /* 0x000fc600078e0268 */
[----:B-1----:R-:W3:Y:S04]  /*38c40*/  LDL.LU.64 R32, [R1+0x3e0] ;  /* 0x0003e00001207983 */ /* 0x002ee80000300a00 */
[----:B------:R1:W-:Y:S04]  /*38c50*/  STL.64 [R1+0x1770], R16 ;  /* 0x0017701001007387 */ /* 0x0003e80000100a00 */
[----:B-1----:R-:W3:Y:S04]  /*38c60*/  LDL.LU.64 R16, [R1+0x3d8] ;  /* 0x0003d80001107983 */ /* 0x002ee80000300a00 */
[----:B------:R-:W3:Y:S04]  /*38c70*/  LDL.LU.64 R218, [R1+0x3d0] ;  /* 0x0003d00001da7983 */ /* 0x000ee80000300a00 */
[----:B------:R-:W3:Y:S04]  /*38c80*/  LDL.LU.64 R72, [R1+0x3c8] ;  /* 0x0003c80001487983 */ /* 0x000ee80000300a00 */
[----:B------:R1:W-:Y:S04]  /*38c90*/  STL.64 [R1+0x17d8], R178 ;  /* 0x0017d8b201007387 */ /* 0x0003e80000100a00 */
[----:B-1----:R-:W3:Y:S04]  /*38ca0*/  LDL.LU.64 R178, [R1+0x1d60] ;  /* 0x001d600001b27983 */ /* 0x002ee80000300a00 */
[----:B------:R1:W-:Y:S04]  /*38cb0*/  STL.64 [R1+0x1150], R162 ;  /* 0x001150a201007387 */ /* 0x0003e80000100a00 */
[----:B-1----:R-:W3:Y:S04]  /*38cc0*/  LDL.LU.64 R162, [R1+0x1d58] ;  /* 0x001d580001a27983 */ /* 0x002ee80000300a00 */
[----:B------:R1:W-:Y:S04]  /*38cd0*/  STL.64 [R1+0x12c8], R146 ;  /* 0x0012c89201007387 */ /* 0x0003e80000100a00 */
[----:B-1----:R-:W3:Y:S04]  /*38ce0*/  LDL.LU.64 R146, [R1+0x1d50] ;  /* 0x001d500001927983 */ /* 0x002ee80000300a00 */
[----:B------:R1:W-:Y:S04]  /*38cf0*/  STL.64 [R1+0x1408], R130 ;  /* 0x0014088201007387 */ /* 0x0003e80000100a00 */
[----:B-1----:R-:W3:Y:S04]  /*38d00*/  LDL.LU.64 R130, [R1+0x1d48] ;  /* 0x001d480001827983 */ /* 0x002ee80000300a00 */
[----:B------:R1:W-:Y:S02]  /*38d10*/  STL.64 [R1+0x14e8], R104 ;  /* 0x0014e86801007387 */ /* 0x0003e40000100a00 */
[----:B-1----:R-:W-:-:S04]  /*38d20*/  IMAD.WIDE R104, R108, 0x4, R170 ;  /* 0x000000046c687825 */ /* 0x002fc800078e02aa */
[C---:B------:R-:W-:Y:S01]  /*38d30*/  IMAD.WIDE R170, R108.reuse, 0x4, R126 ;  /* 0x000000046caa7825 */ /* 0x040fe200078e027e */
[----:B------:R1:W-:Y:S03]  /*38d40*/  STL.64 [R1+0x15d0], R104 ;  /* 0x0015d06801007387 */ /* 0x0003e60000100a00 */
[C---:B------:R-:W-:Y:S01]  /*38d50*/  IMAD.WIDE R126, R108.reuse, 0x4, R208 ;  /* 0x000000046c7e7825 */ /* 0x040fe200078e02d0 */
[----:B-1----:R-:W3:Y:S04]  /*38d60*/  LDL.LU.64 R104, [R1+0x3a8] ;  /* 0x0003a80001687983 */ /* 0x002ee80000300a00 */
[----:B------:R1:W-:Y:S04]  /*38d70*/  STL.64 [R1+0x16a8], R170 ;  /* 0x0016a8aa01007387 */ /* 0x0003e80000100a00 */
[----:B-1----:R-:W3:Y:S04]  /*38d80*/  LDL.LU.64 R170, [R1+0x3a0] ;  /* 0x0003a00001aa7983 */ /* 0x002ee80000300a00 */
[----:B------:R-:W3:Y:S04]  /*38d90*/  LDL.LU.64 R208, [R1+0x398] ;  /* 0x0003980001d07983 */ /* 0x000ee80000300a00 */
[----:B------:R1:W-:Y:S01]  /*38da0*/  STL.64 [R1+0x1760], R126 ;  /* 0x0017607e01007387 */ /* 0x0003e20000100a00 */
[----:B------:R-:W-:-:S03]  /*38db0*/  IMAD.WIDE R128, R108, 0x4, R128 ;  /* 0x000000046c807825 */ /* 0x000fc600078e0280 */
[----:B-1----:R-:W3:Y:S01]  /*38dc0*/  LDL.LU.64 R126, [R1+0x390] ;  /* 0x00039000017e7983 */ /* 0x002ee20000300a00 */
[----:B------:R-:W-:-:S03]  /*38dd0*/  IMAD.WIDE R144, R108, 0x4, R144 ;  /* 0x000000046c907825 */ /* 0x000fc600078e0290 */
[----:B--2---:R1:W-:Y:S02]  /*38de0*/  LDGSTS.E [R240+0x1780], desc[UR22][R114.64], P0 ;  /* 0x0178000072f07fae */ /* 0x0043e400081a1016 */
[----:B-1----:R-:W-:-:S04]  /*38df0*/  IMAD.WIDE R114, R108, 0x4, R114 ;  /* 0x000000046c727825 */ /* 0x002fc800078e0272 */
[C---:B----4-:R-:W-:Y:S01]  /*38e00*/  IMAD.WIDE R96, R108.reuse, 0x4, R96 ;  /* 0x000000046c607825 */ /* 0x050fe200078e0260 */
[----:B------:R1:W-:Y:S03]  /*38e10*/  STL.64 [R1+0x17d0], R114 ;  /* 0x0017d07201007387 */ /* 0x0003e60000100a00 */
[C---:B---3--:R-:W-:Y:S01]  /*38e20*/  IMAD.WIDE R80, R108.reuse, 0x4, R80 ;  /* 0x000000046c507825 */ /* 0x048fe200078e0250 */
[----:B-1----:R-:W2:Y:S04]  /*38e30*/  LDL.LU.64 R114, [R1+0x1d40] ;  /* 0x001d400001727983 */ /* 0x002ea80000300a00 */
[----:B------:R1:W-:Y:S01]  /*38e40*/  STL.64 [R1+0x10e0], R96 ;  /* 0x0010e06001007387 */ /* 0x0003e20000100a00 */
[----:B------:R-:W-:-:S04]  /*38e50*/  IMAD.WIDE R64, R108, 0x4, R64 ;  /* 0x000000046c407825 */ /* 0x000fc800078e0240 */
[C---:B------:R-:W-:Y:S01]  /*38e60*/  IMAD.WIDE R238, R108.reuse, 0x4, R238 ;  /* 0x000000046cee7825 */ /* 0x040fe200078e02ee */
[----:B-1----:R-:W3:Y:S04]  /*38e70*/  LDL.LU.64 R96, [R1+0x1d38] ;  /* 0x001d380001607983 */ /* 0x002ee80000300a00 */
[----:B------:R1:W-:Y:S04]  /*38e80*/  STL.64 [R1+0x1258], R80 ;  /* 0x0012585001007387 */ /* 0x0003e80000100a00 */
[----:B-1----:R-:W4:Y:S04]  /*38e90*/  LDL.LU.64 R80, [R1+0x1d30] ;  /* 0x001d300001507983 */ /* 0x002f280000300a00 */
[----:B------:R1:W-:Y:S04]  /*38ea0*/  STL.64 [R1+0x13c8], R64 ;  /* 0x0013c84001007387 */ /* 0x0003e80000100a00 */
[----:B-1----:R-:W2:Y:S04]  /*38eb0*/  LDL.LU.64 R64, [R1+0x1d28] ;  /* 0x001d280001407983 */ /* 0x002ea80000300a00 */
[----:B------:R1:W-:Y:S02]  /*38ec0*/  STL.64 [R1+0x14c8], R238 ;  /* 0x0014c8ee01007387 */ /* 0x0003e40000100a00 */
[----:B-1----:R-:W-:-:S02]  /*38ed0*/  IMAD.WIDE R238, R108, 0x4, R26 ;  /* 0x000000046cee7825 */ /* 0x002fc400078e021a */
[----:B------:R-:W2:Y:S04]  /*38ee0*/  LDL.LU.64 R26, [R1+0x368] ;  /* 0x00036800011a7983 */ /* 0x000ea80000300a00 */
[----:B------:R-:W-:Y:S04]  /*38ef0*/  STL.64 [R1+0x15b0], R238 ;  /* 0x0015b0ee01007387 */ /* 0x000fe80000100a00 */
[----:B------:R1:W-:Y:S04]  /*38f00*/  STL.64 [R1+0x1690], R128 ;  /* 0x0016908001007387 */ /* 0x0003e80000100a00 */
[----:B------:R1:W-:Y:S04]  /*38f10*/  LDGSTS.E [R240+0x1b80], desc[UR22][R48.64], P0 ;  /* 0x01b8000030f07fae */ /* 0x0003e800081a1016 */
[----:B-1----:R-:W3:Y:S01]  /*38f20*/  LDL.LU.64 R128, [R1+0x360] ;  /* 0x0003600001807983 */ /* 0x002ee20000300a00 */
[----:B------:R-:W-:-:S03]  /*38f30*/  IMAD.WIDE R48, R108, 0x4, R48 ;  /* 0x000000046c307825 */ /* 0x000fc600078e0230 */
[----:B------:R-:W4:Y:S01]  /*38f40*/  LDL.LU.64 R238, [R1+0x358] ;  /* 0x0003580001ee7983 */ /* 0x000f220000300a00 */
[----:B------:R-:W-:-:S03]  /*38f50*/  IMAD.WIDE R32, R108, 0x4, R32 ;  /* 0x000000046c207825 */ /* 0x000fc600078e0220 */
[----:B------:R1:W-:Y:S01]  /*38f60*/  STL.64 [R1+0x1750], R144 ;  /* 0x0017509001007387 */ /* 0x0003e20000100a00 */
[----:B------:R-:W-:-:S03]  /*38f70*/  IMAD.WIDE R188, R108, 0x4, R188 ;  /* 0x000000046cbc7825 */ /* 0x000fc600078e02bc */
[----:B-1----:R-:W4:Y:S01]  /*38f80*/  LDL.LU.64 R144, [R1+0x350] ;  /* 0x0003500001907983 */ /* 0x002f220000300a00 */
[----:B------:R-:W-:-:S03]  /*38f90*/  IMAD.WIDE R16, R108, 0x4, R16 ;  /* 0x000000046c107825 */ /* 0x000fc600078e0210 */
[----:B------:R1:W-:Y:S01]  /*38fa0*/  STL.64 [R1+0x17c8], R48 ;  /* 0x0017c83001007387 */ /* 0x0003e20000100a00 */
[----:B------:R-:W-:-:S04]  /*38fb0*/  IMAD.WIDE R218, R108, 0x4, R218 ;  /* 0x000000046cda7825 */ /* 0x000fc800078e02da */
[C---:B------:R-:W-:Y:S01]  /*38fc0*/  IMAD.WIDE R72, R108.reuse, 0x4, R72 ;  /* 0x000000046c487825 */ /* 0x040fe200078e0248 */
[----:B-1----:R-:W4:Y:S04]  /*38fd0*/  LDL.LU.64 R48, [R1+0x1d20] ;  /* 0x001d200001307983 */ /* 0x002f280000300a00 */
[----:B------:R1:W-:Y:S01]  /*38fe0*/  STL.64 [R1+0x10a0], R32 ;  /* 0x0010a02001007387 */ /* 0x0003e20000100a00 */
[----:B------:R-:W-:-:S04]  /*38ff0*/  IMAD.WIDE R62, R108, 0x4, R62 ;  /* 0x000000046c3e7825 */ /* 0x000fc800078e023e */
[C---:B------:R-:W-:Y:S01]  /*39000*/  IMAD.WIDE R46, R108.reuse, 0x4, R46 ;  /* 0x000000046c2e7825 */ /* 0x040fe200078e022e */
[----:B-1----:R-:W4:Y:S04]  /*39010*/  LDL.LU.64 R32, [R1+0x1d18] ;  /* 0x001d180001207983 */ /* 0x002f280000300a00 */
[----:B------:R1:W-:Y:S04]  /*39020*/  STL.64 [R1+0x11f0], R16 ;  /* 0x0011f01001007387 */ /* 0x0003e80000100a00 */
[----:B-1----:R-:W4:Y:S04]  /*39030*/  LDL.LU.64 R16, [R1+0x1d10] ;  /* 0x001d100001107983 */ /* 0x002f280000300a00 */
[----:B------:R1:W-:Y:S04]  /*39040*/  STL.64 [R1+0x1398], R218 ;  /* 0x001398da01007387 */ /* 0x0003e80000100a00 */
[----:B-1----:R-:W4:Y:S04]  /*39050*/  LDL.LU.64 R218, [R1+0x1d08] ;  /* 0x001d080001da7983 */ /* 0x002f280000300a00 */
[----:B------:R1:W-:Y:S04]  /*39060*/  STL.64 [R1+0x1498], R72 ;  /* 0x0014984801007387 */ /* 0x0003e80000100a00 */
[----:B-1----:R-:W4:Y:S04]  /*39070*/  LDL.LU.64 R72, [R1+0x328] ;  /* 0x0003280001487983 */ /* 0x002f280000300a00 */
[----:B------:R1:W-:Y:S04]  /*39080*/  STL.64 [R1+0x1590], R188 ;  /* 0x001590bc01007387 */ /* 0x0003e80000100a00 */
[----:B------:R1:W-:Y:S04]  /*39090*/  STL.64 [R1+0x1678], R62 ;  /* 0x0016783e01007387 */ /* 0x0003e80000100a00 */
[----:B-1----:R-:W4:Y:S04]  /*390a0*/  LDL.LU.64 R188, [R1+0x320] ;  /* 0x0003200001bc7983 */ /* 0x002f280000300a00 */
[----:B------:R-:W4:Y:S04]  /*390b0*/  LDL.LU.64 R62, [R1+0x318] ;  /* 0x00031800013e7983 */ /* 0x000f280000300a00 */
[----:B------:R1:W-:Y:S04]  /*390c0*/  LDGSTS.E [R240+0x1f80], desc[UR22][R104.64], P0 ;  /* 0x01f8000068f07fae */ /* 0x0003e800081a1016 */
[----:B------:R1:W-:Y:S02]  /*390d0*/  STL.64 [R1+0x1740], R46 ;  /* 0x0017402e01007387 */ /* 0x0003e40000100a00 */
[----:B-1----:R-:W-:-:S04]  /*390e0*/  IMAD.WIDE R104, R108, 0x4, R104 ;  /* 0x000000046c687825 */ /* 0x002fc800078e0268 */
[C---:B------:R-:W-:Y:S01]  /*390f0*/  IMAD.WIDE R170, R108.reuse, 0x4, R170 ;  /* 0x000000046caa7825 */ /* 0x040fe200078e02aa */
[----:B------:R-:W4:Y:S03]  /*39100*/  LDL.LU.64 R46, [R1+0x310] ;  /* 0x00031000012e7983 */ /* 0x000f260000300a00 */
[C---:B------:R-:W-:Y:S01]  /*39110*/  IMAD.WIDE R208, R108.reuse, 0x4, R208 ;  /* 0x000000046cd07825 */ /* 0x040fe200078e02d0 */
[----:B------:R1:W-:Y:S04]  /*39120*/  STL.64 [R1+0x17c0], R104 ;  /* 0x0017c06801007387 */ /* 0x0003e80000100a00 */
[----:B-1----:R-:W4:Y:S04]  /*39130*/  LDL.LU.64 R104, [R1+0x1d00] ;  /* 0x001d000001687983 */ /* 0x002f280000300a00 */
[----:B------:R1:W-:Y:S04]  /*39140*/  STL.64 [R1+0x1048], R170 ;  /* 0x001048aa01007387 */ /* 0x0003e80000100a00 */
[----:B-1----:R-:W4:Y:S04]  /*39150*/  LDL.LU.64 R170, [R1+0x1cf8] ;  /* 0x001cf80001aa7983 */ /* 0x002f280000300a00 */
[----:B------:R1:W-:Y:S04]  /*39160*/  STL.64 [R1+0x1180], R208 ;  /* 0x001180d001007387 */ /* 0x0003e80000100a00 */
[----:B-1----:R-:W4:Y:S01]  /*39170*/  LDL.LU.64 R208, [R1+0x1cf0] ;  /* 0x001cf00001d07983 */ /* 0x002f220000300a00 */
[----:B------:R-:W-:-:S04]  /*39180*/  IMAD.WIDE R126, R108, 0x4, R126 ;  /* 0x000000046c7e7825 */ /* 0x000fc800078e027e */
[C---:B------:R-:W-:Y:S01]  /*39190*/  IMAD.WIDE R202, R108.reuse, 0x4, R202 ;  /* 0x000000046cca7825 */ /* 0x040fe200078e02ca */
[----:B------:R1:W-:Y:S03]  /*391a0*/  STL.64 [R1+0x1350], R126 ;  /* 0x0013507e01007387 */ /* 0x0003e60000100a00 */
[----:B------:R-:W-:-:S04]  /*391b0*/  IMAD.WIDE R88, R108, 0x4, R88 ;  /* 0x000000046c587825 */ /* 0x000fc800078e0258 */
[C---:B------:R-:W-:Y:S01]  /*391c0*/  IMAD.WIDE R124, R108.reuse, 0x4, R124 ;  /* 0x000000046c7c7825 */ /* 0x040fe200078e027c */
[----:B-1----:R-:W4:Y:S04]  /*391d0*/  LDL.LU.64 R126, [R1+0x2e8] ;  /* 0x0002e800017e7983 */ /* 0x002f280000300a00 */
[----:B--2---:R1:W-:Y:S02]  /*391e0*/  LDGSTS.E [R240+0x2380], desc[UR22][R26.64], P0 ;  /* 0x023800001af07fae */ /* 0x0043e400081a1016 */
[----:B-1----:R-:W-:-:S04]  /*391f0*/  IMAD.WIDE R26, R108, 0x4, R26 ;  /* 0x000000046c1a7825 */ /* 0x002fc800078e021a */
[----:B---3--:R-:W-:-:S04]  /*39200*/  IMAD.WIDE R128, R108, 0x4, R128 ;  /* 0x000000046c807825 */ /* 0x008fc800078e0280 */
[----:B----4-:R-:W-:-:S04]  /*39210*/  IMAD.WIDE R238, R108, 0x4, R238 ;  /* 0x000000046cee7825 */ /* 0x010fc800078e02ee */
[----:B------:R-:W-:-:S04]  /*39220*/  IMAD.WIDE R186, R108, 0x4, R186 ;  /* 0x000000046cba7825 */ /* 0x000fc800078e02ba */
[----:B------:R-:W-:-:S04]  /*39230*/  IMAD.WIDE R60, R108, 0x4, R60 ;  /* 0x000000046c3c7825 */ /* 0x000fc800078e023c */
[C---:B------:R-:W-:Y:S01]  /*39240*/  IMAD.WIDE R158, R108.reuse, 0x4, R158 ;  /* 0x000000046c9e7825 */ /* 0x040fe200078e029e */
[----:B------:R1:W-:Y:S03]  /*39250*/  LDGSTS.E [R240+0x2780], desc[UR22][R72.64], P0 ;  /* 0x0278000048f07fae */ /* 0x0003e600081a1016 */
[----:B------:R-:W-:-:S05]  /*39260*/  IMAD.WIDE R208, R108, 0x4, R208 ;  /* 0x000000046cd07825 */ /* 0x000fca00078e02d0 */
[----:B------:R2:W-:Y:S04]  /*39270*/  STL.64 [R1+0x1468], R208 ;  /* 0x001468d001007387 */ /* 0x0005e80000100a00 */
[----:B------:R3:W-:Y:S04]  /*39280*/  STL.64 [R1+0x1568], R202 ;  /* 0x001568ca01007387 */ /* 0x0007e80000100a00 */
[----:B--2---:R-:W2:Y:S04]  /*39290*/  LDL.LU.64 R208, [R1+0x2e0] ;  /* 0x0002e00001d07983 */ /* 0x004ea80000300a00 */
[----:B---3--:R-:W3:Y:S04]  /*392a0*/  LDL.LU.64 R202, [R1+0x2d8] ;  /* 0x0002d80001ca7983 */ /* 0x008ee80000300a00 */
[----:B------:R4:W-:Y:S01]  /*392b0*/  STL.64 [R1+0x1660], R88 ;  /* 0x0016605801007387 */ /* 0x0009e20000100a00 */
[----:B-1----:R-:W-:-:S03]  /*392c0*/  IMAD.WIDE R72, R108, 0x4, R72 ;  /* 0x000000046c487825 */ /* 0x002fc600078e0248 */
[----:B------:R1:W-:Y:S04]  /*392d0*/  LDGSTS.E [R240+0x2b80], desc[UR22][R126.64], P0 ;  /* 0x02b800007ef07fae */ /* 0x0003e800081a1016 */
[----:B----4-:R-:W4:Y:S04]  /*392e0*/  LDL.LU.64 R88, [R1+0x2d0] ;  /* 0x0002d00001587983 */ /* 0x010f280000300a00 */
[----:B------:R1:W-:Y:S04]  /*392f0*/  STL.64 [R1+0x1730], R124 ;  /* 0x0017307c01007387 */ /* 0x0003e80000100a00 */
[----:B-1----:R-:W2:Y:S04]  /*39300*/  LDL.LU.64 R124, [R1+0x1ce8] ;  /* 0x001ce800017c7983 */ /* 0x002ea80000300a00 */
[----:B------:R1:W-:Y:S04]  /*39310*/  STL.64 [R1+0x17b8], R26 ;  /* 0x0017b81a01007387 */ /* 0x0003e80000100a00 */
[----:B-1----:R-:W2:Y:S04]  /*39320*/  LDL.LU.64 R26, [R1+0x1ce0] ;  /* 0x001ce000011a7983 */ /* 0x002ea80000300a00 */
[----:B------:R1:W-:Y:S04]  /*39330*/  STL.64 [R1+0x1020], R128 ;  /* 0x0010208001007387 */ /* 0x0003e80000100a00 */
[----:B-1----:R-:W2:Y:S04]  /*39340*/  LDL.LU.64 R128, [R1+0x1cd8] ;  /* 0x001cd80001807983 */ /* 0x002ea80000300a00 */
[----:B------:R1:W-:Y:S02]  /*39350*/  STL.64 [R1+0x1118], R238 ;  /* 0x001118ee01007387 */ /* 0x0003e40000100a00 */
[----:B-1----:R-:W-:-:S02]  /*39360*/  IMAD.WIDE R238, R108, 0x4, R144 ;  /* 0x000000046cee7825 */ /* 0x002fc400078e0290 */
[----:B------:R-:W3:Y:S04]  /*39370*/  LDL.LU.64 R144, [R1+0x2a8] ;  /* 0x0002a80001907983 */ /* 0x000ee80000300a00 */
[----:B------:R-:W-:Y:S01]  /*39380*/  STL.64 [R1+0x12f8], R238 ;  /* 0x0012f8ee01007387 */ /* 0x000fe20000100a00 */
[----:B------:R-:W-:-:S04]  /*39390*/  IMAD.WIDE R188, R108, 0x4, R188 ;  /* 0x000000046cbc7825 */ /* 0x000fc800078e02bc */
[----:B--2---:R-:W-:-:S05]  /*393a0*/  IMAD.WIDE R128, R108, 0x4, R128 ;  /* 0x000000046c807825 */ /* 0x004fca00078e0280 */
[----:B------:R1:W-:Y:S04]  /*393b0*/  STL.64 [R1+0x1448], R128 ;  /* 0x0014488001007387 */ /* 0x0003e80000100a00 */
[----:B-1----:R-:W2:Y:S04]  /*393c0*/  LDL.LU.64 R128, [R1+0x2a0] ;  /* 0x0002a00001807983 */ /* 0x002ea80000300a00 */
[----:B------:R-:W2:Y:S04]  /*393d0*/  LDL.LU.64 R238, [R1+0x298] ;  /* 0x0002980001ee7983 */ /* 0x000ea80000300a00 */
[----:B------:R1:W-:Y:S01]  /*393e0*/  STL.64 [R1+0x1540], R186 ;  /* 0x001540ba01007387 */ /* 0x0003e20000100a00 */
[----:B------:R-:W-:-:S03]  /*393f0*/  IMAD.WIDE R62, R108, 0x4, R62 ;  /* 0x000000046c3e7825 */ /* 0x000fc600078e023e */
[----:B---3--:R3:W-:Y:S04]  /*39400*/  LDGSTS.E [R240+0x2f80], desc[UR22][R144.64], P0 ;  /* 0x02f8000090f07fae */ /* 0x0087e800081a1016 */
[----:B-1----:R-:W2:Y:S04]  /*39410*/  LDL.LU.64 R186, [R1+0x290] ;  /* 0x0002900001ba7983 */ /* 0x002ea80000300a00 */
[----:B------:R1:W-:Y:S04]  /*39420*/  STL.64 [R1+0x1640], R60 ;  /* 0x0016403c01007387 */ /* 0x0003e80000100a00 */
[----:B-1----:R-:W2:Y:S04]  /*39430*/  LDL.LU.64 R60, [R1+0x1cd0] ;  /* 0x001cd000013c7983 */ /* 0x002ea80000300a00 */
[----:B------:R1:W-:Y:S04]  /*39440*/  STL.64 [R1+0x1718], R158 ;  /* 0x0017189e01007387 */ /* 0x0003e80000100a00 */
[----:B-1----:R-:W2:Y:S04]  /*39450*/  LDL.LU.64 R158, [R1+0x1cc8] ;  /* 0x001cc800019e7983 */ /* 0x002ea80000300a00 */
[----:B------:R1:W-:Y:S04]  /*39460*/  STL.64 [R1+0x17a8], R72 ;  /* 0x0017a84801007387 */ /* 0x0003e80000100a00 */
[----:B-1----:R-:W2:Y:S04]  /*39470*/  LDL.LU.64 R72, [R1+0x1cc0] ;  /* 0x001cc00001487983 */ /* 0x002ea80000300a00 */
[----:B------:R1:W-:Y:S04]  /*39480*/  STL.64 [R1+0xfe0], R188 ;  /* 0x000fe0bc01007387 */ /* 0x0003e80000100a00 */
[----:B-1----:R-:W2:Y:S01]  /*39490*/  LDL.LU.64 R188, [R1+0x1cb8] ;  /* 0x001cb80001bc7983 */ /* 0x002ea20000300a00 */
[----:B------:R-:W-:-:S03]  /*394a0*/  IMAD.WIDE R46, R108, 0x4, R46 ;  /* 0x000000046c2e7825 */ /* 0x000fc600078e022e */
[----:B------:R1:W-:Y:S01]  /*394b0*/  STL.64 [R1+0x10c0], R62 ;  /* 0x0010c03e01007387 */ /* 0x0003e20000100a00 */
[----:B------:R-:W-:-:S04]  /*394c0*/  IMAD.WIDE R110, R108, 0x4, R110 ;  /* 0x000000046c6e7825 */ /* 0x000fc800078e026e */
[C---:B------:R-:W-:Y:S01]  /*394d0*/  IMAD.WIDE R30, R108.reuse, 0x4, R30 ;  /* 0x000000046c1e7825 */ /* 0x040fe200078e021e */
[----:B-1----:R-:W3:Y:S03]  /*394e0*/  LDL.LU.64 R62, [R1+0x268] ;  /* 0x00026800013e7983 */ /* 0x002ee60000300a00 */
[C---:B------:R-:W-:Y:S01]  /*394f0*/  IMAD.WIDE R242, R108.reuse, 0x4, R242 ;  /* 0x000000046cf27825 */ /* 0x040fe200078e02f2 */
[----:B------:R1:W-:Y:S03]  /*39500*/  STL.64 [R1+0x1290], R46 ;  /* 0x0012902e01007387 */ /* 0x0003e60000100a00 */
[C---:B------:R-:W-:Y:S01]  /*39510*/  IMAD.WIDE R126, R108.reuse, 0x4, R126 ;  /* 0x000000046c7e7825 */ /* 0x040fe200078e027e */
[----:B-1----:R-:W3:Y:S03]  /*39520*/  LDL.LU.64 R46, [R1+0x260] ;  /* 0x00026000012e7983 */ /* 0x002ee60000300a00 */
[----:B--2---:R-:W-:-:S05]  /*39530*/  IMAD.WIDE R188, R108, 0x4, R188 ;  /* 0x000000046cbc7825 */ /* 0x004fca00078e02bc */
[----:B------:R1:W-:Y:S01]  /*39540*/  STL.64 [R1+0x1420], R188 ;  /* 0x001420bc01007387 */ /* 0x0003e20000100a00 */
[----:B------:R-:W-:-:S04]  /*39550*/  IMAD.WIDE R208, R108, 0x4, R208 ;  /* 0x000000046cd07825 */ /* 0x000fc800078e02d0 */
[----:B------:R-:W-:-:S04]  /*39560*/  IMAD.WIDE R202, R108, 0x4, R202 ;  /* 0x000000046cca7825 */ /* 0x000fc800078e02ca */
[C---:B----4-:R-:W-:Y:S01]  /*39570*/  IMAD.WIDE R88, R108.reuse, 0x4, R88 ;  /* 0x000000046c587825 */ /* 0x050fe200078e0258 */
[----:B---3--:R2:W-:Y:S04]  /*39580*/  LDGSTS.E [R240+0x3380], desc[UR22][R62.64], P0 ;  /* 0x033800003ef07fae */ /* 0x0085e800081a1016 */
[----:B-1----:R-:W3:Y:S04]  /*39590*/  LDL.LU.64 R188, [R1+0x258] ;  /* 0x0002580001bc7983 */ /* 0x002ee80000300a00 */
[----:B------:R1:W-:Y:S04]  /*395a0*/  STL.64 [R1+0x1520], R110 ;  /* 0x0015206e01007387 */ /* 0x0003e80000100a00 */
[----:B-1----:R-:W4:Y:S04]  /*395b0*/  LDL.LU.64 R110, [R1+0x1cb0] ;  /* 0x001cb000016e7983 */ /* 0x002f280000300a00 */
[----:B------:R1:W-:Y:S04]  /*395c0*/  STL.64 [R1+0x1618], R30 ;  /* 0x0016181e01007387 */ /* 0x0003e80000100a00 */
[----:B-1----:R-:W4:Y:S04]  /*395d0*/  LDL.LU.64 R30, [R1+0x1ca8] ;  /* 0x001ca800011e7983 */ /* 0x002f280000300a00 */
[----:B------:R1:W-:Y:S04]  /*395e0*/  STL.64 [R1+0x1700], R242 ;  /* 0x001700f201007387 */ /* 0x0003e80000100a00 */
[----:B-1----:R-:W4:Y:S04]  /*395f0*/  LDL.LU.64 R242, [R1+0x1ca0] ;  /* 0x001ca00001f27983 */ /* 0x002f280000300a00 */
[----:B------:R1:W-:Y:S04]  /*39600*/  STL.64 [R1+0x1798], R126 ;  /* 0x0017987e01007387 */ /* 0x0003e80000100a00 */
[----:B-1----:R-:W4:Y:S01]  /*39610*/  LDL.LU.64 R126, [R1+0x1c98] ;  /* 0x001c9800017e7983 */ /* 0x002f220000300a00 */
[----:B------:R-:W-:-:S03]  /*39620*/  IMAD.WIDE R192, R108, 0x4, R192 ;  /* 0x000000046cc07825 */ /* 0x000fc600078e02c0 */
[----:B------:R1:W-:Y:S01]  /*39630*/  STL.64 [R1+0xfb8], R208 ;  /* 0x000fb8d001007387 */ /* 0x0003e20000100a00 */
[----:B------:R-:W-:-:S04]  /*39640*/  IMAD.WIDE R176, R108, 0x4, R176 ;  /* 0x000000046cb07825 */ /* 0x000fc800078e02b0 */
[C---:B------:R-:W-:Y:S01]  /*39650*/  IMAD.WIDE R160, R108.reuse, 0x4, R160 ;  /* 0x000000046ca07825 */ /* 0x040fe200078e02a0 */
[----:B-1----:R-:W4:Y:S04]  /*39660*/  LDL.LU.64 R208, [R1+0x1c90] ;  /* 0x001c900001d07983 */ /* 0x002f280000300a00 */
[----:B------:R1:W-:Y:S01]  /*39670*/  STL.64 [R1+0x1078], R202 ;  /* 0x001078ca01007387 */ /* 0x0003e20000100a00 */
[----:B------:R-:W-:-:S03]  /*39680*/  IMAD.WIDE R144, R108, 0x4, R144 ;  /* 0x000000046c907825 */ /* 0x000fc600078e0290 */
[----:B-1----:R-:W4:Y:S04]  /*39690*/  LDL.LU.64 R202, [R1+0x228] ;  /* 0x0002280001ca7983 */ /* 0x002f280000300a00 */
[----:B------:R1:W-:Y:S01]  /*396a0*/  STL.64 [R1+0x1230], R88 ;  /* 0x0012305801007387 */ /* 0x0003e20000100a00 */
[----:B------:R-:W-:-:S03]  /*396b0*/  IMAD.WIDE R128, R108, 0x4, R128 ;  /* 0x000000046c807825 */ /* 0x000fc600078e0280 */
[----:B-1----:R-:W4:Y:S01]  /*396c0*/  LDL.LU.64 R88, [R1+0x220] ;  /* 0x0002200001587983 */ /* 0x002f220000300a00 */
[----:B------:R-:W-:-:S04]  /*396d0*/  IMAD.WIDE R238, R108, 0x4, R238 ;  /* 0x000000046cee7825 */ /* 0x000fc800078e02ee */
[----:B------:R-:W-:-:S04]  /*396e0*/  IMAD.WIDE R112, R108, 0x4, R112 ;  /* 0x000000046c707825 */ /* 0x000fc800078e0270 */
[----:B------:R-:W-:-:S04]  /*396f0*/  IMAD.WIDE R94, R108, 0x4, R94 ;  /* 0x000000046c5e7825 */ /* 0x000fc800078e025e */
[----:B------:R-:W-:-:S04]  /*39700*/  IMAD.WIDE R78, R108, 0x4, R78 ;  /* 0x000000046c4e7825 */ /* 0x000fc800078e024e */
[----:B--2---:R-:W-:-:S04]  /*39710*/  IMAD.WIDE R62, R108, 0x4, R62 ;  /* 0x000000046c3e7825 */ /* 0x004fc800078e023e */
[----:B------:R-:W-:-:S04]  /*39720*/  IMAD.WIDE R46, R108, 0x4, R46 ;  /* 0x000000046c2e7825 */ /* 0x000fc800078e022e */
[----:B---3--:R-:W-:-:S04]  /*39730*/  IMAD.WIDE R188, R108, 0x4, R188 ;  /* 0x000000046cbc7825 */ /* 0x008fc800078e02bc */
[----:B----4-:R-:W-:-:S05]  /*39740*/  IMAD.WIDE R126, R108, 0x4, R126 ;  /* 0x000000046c7e7825 */ /* 0x010fca00078e027e */
[----:B------:R1:W-:Y:S04]  /*39750*/  STL.64 [R1+0x13f0], R126 ;  /* 0x0013f07e01007387 */ /* 0x0003e80000100a00 */
[----:B-1----:R-:W2:Y:S04]  /*39760*/  LDL.LU.64 R126, [R1+0x218] ;  /* 0x00021800017e7983 */ /* 0x002ea80000300a00 */
[----:B------:R1:W-:Y:S01]  /*39770*/  STL.64 [R1+0x1500], R192 ;  /* 0x001500c001007387 */ /* 0x0003e20000100a00 */
[----:B------:R-:W-:-:S04]  /*39780*/  IMAD.WIDE R242, R108, 0x4, R242 ;  /* 0x000000046cf27825 */ /* 0x000fc800078e02f2 */
[----:B------:R-:W-:-:S04]  /*39790*/  IMAD.WIDE R30, R108, 0x4, R30 ;  /* 0x000000046c1e7825 */ /* 0x000fc800078e021e */
[C---:B------:R-:W-:Y:S01]  /*397a0*/  IMAD.WIDE R172, R108.reuse, 0x4, R172 ;  /* 0x000000046cac7825 */ /* 0x040fe200078e02ac */
[----:B------:R3:W-:Y:S04]  /*397b0*/  LDGSTS.E [R240+0x3780], desc[UR22][R202.64], P0 ;  /* 0x03780000caf07fae */ /* 0x0007e800081a1016 */
        /* <DEDUP_REMOVED lines=8> */
[----:B-1----:R-:W4:Y:S04]  /*39840*/  LDL.LU.64 R128, [R1+0x1c68] ;  /* 0x001c680001807983 */ /* 0x002f280000300a00 */
[----:B------:R1:W-:Y:S02]  /*39850*/  STL.64 [R1+0x1030], R238 ;  /* 0x001030ee01007387 */ /* 0x0003e40000100a00 */
[----:B-1----:R-:W-:-:S02]  /*39860*/  IMAD.WIDE R238, R108, 0x4, R186 ;  /* 0x000000046cee7825 */ /* 0x002fc400078e02ba */
[----:B------:R-:W4:Y:S04]  /*39870*/  LDL.LU.64 R186, [R1+0x1e8] ;  /* 0x0001e80001ba7983 */ /* 0x000f280000300a00 */
        /* <DEDUP_REMOVED lines=16> */
[----:B------:R-:W-:-:S04]  /*39980*/  IMAD.WIDE R190, R108, 0x4, R190 ;  /* 0x000000046cbe7825 */ /* 0x000fc800078e02be */
[----:B------:R-:W-:-:S04]  /*39990*/  IMAD.WIDE R234, R108, 0x4, R234 ;  /* 0x000000046cea7825 */ /* 0x000fc800078e02ea */
[----:B---3--:R-:W-:-:S04]  /*399a0*/  IMAD.WIDE R202, R108, 0x4, R202 ;  /* 0x000000046cca7825 */ /* 0x008fc800078e02ca */
[----:B------:R-:W-:-:S04]  /*399b0*/  IMAD.WIDE R88, R108, 0x4, R88 ;  /* 0x000000046c587825 */ /* 0x000fc800078e0258 */
[----:B--2---:R-:W-:-:S04]  /*399c0*/  IMAD.WIDE R126, R108, 0x4, R126 ;  /* 0x000000046c7e7825 */ /* 0x004fc800078e027e */
[----:B------:R-:W-:-:S04]  /*399d0*/  IMAD.WIDE R110, R108, 0x4, R110 ;  /* 0x000000046c6e7825 */ /* 0x000fc800078e026e */
[----:B------:R-:W-:-:S04]  /*399e0*/  IMAD.WIDE R92, R108, 0x4, R92 ;  /* 0x000000046c5c7825 */ /* 0x000fc800078e025c */
[----:B------:R-:W-:-:S04]  /*399f0*/  IMAD.WIDE R244, R108, 0x4, R244 ;  /* 0x000000046cf47825 */ /* 0x000fc800078e02f4 */
[C---:B------:R-:W-:Y:S01]  /*39a00*/  IMAD.WIDE R140, R108.reuse, 0x4, R140 ;  /* 0x000000046c8c7825 */ /* 0x040fe200078e028c */
[----:B----4-:R1:W-:Y:S03]  /*39a10*/  LDGSTS.E [R240+0x3b80], desc[UR22][R186.64], P0 ;  /* 0x03b80000baf07fae */ /* 0x0103e600081a1016 */
[----:B------:R-:W-:-:S05]  /*39a20*/  IMAD.WIDE R188, R108, 0x4, R188 ;  /* 0x000000046cbc7825 */ /* 0x000fca00078e02bc */
[----:B------:R2:W-:Y:S04]  /*39a30*/  STL.64 [R1+0x1138], R188 ;  /* 0x001138bc01007387 */ /* 0x0005e80000100a00 */
[----:B--2---:R-:W2:Y:S04]  /*39a40*/  LDL.LU.64 R188, [R1+0x1a8] ;  /* 0x0001a80001bc7983 */ /* 0x004ea80000300a00 */
[----:B------:R3:W-:Y:S04]  /*39a50*/  STL.64 [R1+0x1378], R30 ;  /* 0x0013781e01007387 */ /* 0x0007e80000100a00 */
[----:B---3--:R-:W3:Y:S04]  /*39a60*/  LDL.LU.64 R30, [R1+0x1c30] ;  /* 0x001c3000011e7983 */ /* 0x008ee80000300a00 */
[----:B------:R4:W-:Y:S04]  /*39a70*/  STL.64 [R1+0x14b0], R172 ;  /* 0x0014b0ac01007387 */ /* 0x0009e80000100a00 */
[----:B----4-:R-:W4:Y:S04]  /*39a80*/  LDL.LU.64 R172, [R1+0x1a0] ;  /* 0x0001a00001ac7983 */ /* 0x010f280000300a00 */
        /* <DEDUP_REMOVED lines=28> */
[----:B--2---:R-:W2:Y:S04]  /*39c50*/  LDL.LU.64 R126, [R1+0x168] ;  /* 0x00016800017e7983 */ /* 0x004ea80000300a00 */
[----:B------:R3:W-:Y:S04]  /*39c60*/  STL.64 [R1+0x1328], R110 ;  /* 0x0013286e01007387 */ /* 0x0007e80000100a00 */
[----:B---3--:R-:W3:Y:S04]  /*39c70*/  LDL.LU.64 R110, [R1+0x160] ;  /* 0x00016000016e7983 */ /* 0x008ee80000300a00 */
        /* <DEDUP_REMOVED lines=9> */
[----:B-1----:R-:W-:-:S02]  /*39d10*/  IMAD.WIDE R238, R108, 0x4, R242 ;  /* 0x000000046cee7825 */ /* 0x002fc400078e02f2 */
[----:B------:R-:W3:Y:S04]  /*39d20*/  LDL.LU.64 R242, [R1+0x128] ;  /* 0x0001280001f27983 */ /* 0x000ee80000300a00 */
[----:B------:R3:W-:Y:S01]  /*39d30*/  STL.64 [R1+0xf80], R238 ;  /* 0x000f80ee01007387 */ /* 0x0007e20000100a00 */
[----:B------:R-:W-:-:S04]  /*39d40*/  IMAD.WIDE R188, R108, 0x4, R188 ;  /* 0x000000046cbc7825 */ /* 0x000fc800078e02bc */
[----:B----4-:R-:W-:-:S04]  /*39d50*/  IMAD.WIDE R172, R108, 0x4, R172 ;  /* 0x000000046cac7825 */ /* 0x010fc800078e02ac */
[C---:B------:R-:W-:Y:S01]  /*39d60*/  IMAD.WIDE R190, R108.reuse, 0x4, R190 ;  /* 0x000000046cbe7825 */ /* 0x040fe200078e02be */
[----:B--2---:R1:W-:Y:S03]  /*39d70*/  LDGSTS.E [R240+0x4380], desc[UR22][R126.64], P0 ;  /* 0x043800007ef07fae */ /* 0x0043e600081a1016 */
[C---:B---3--:R-:W-:Y:S02]  /*39d80*/  IMAD.WIDE R238, R108.reuse, 0x4, R186 ;  /* 0x000000046cee7825 */ /* 0x048fe400078e02ba */
[----:B------:R-:W2:Y:S04]  /*39d90*/  LDL.LU.64 R186, [R1+0x120] ;  /* 0x0001200001ba7983 */ /* 0x000ea80000300a00 */
[----:B------:R3:W-:Y:S04]  /*39da0*/  STL.64 [R1+0x1058], R238 ;  /* 0x001058ee01007387 */ /* 0x0007e80000100a00 */
[----:B---3--:R-:W3:Y:S04]  /*39db0*/  LDL.LU.64 R238, [R1+0x118] ;  /* 0x0001180001ee7983 */ /* 0x008ee80000300a00 */
[----:B------:R4:W-:Y:S01]  /*39dc0*/  STL.64 [R1+0x12b8], R72 ;  /* 0x0012b84801007387 */ /* 0x0009e20000100a00 */
[----:B-1----:R-:W-:-:S03]  /*39dd0*/  IMAD.WIDE R126, R108, 0x4, R126 ;  /* 0x000000046c7e7825 */ /* 0x002fc600078e027e */
[----:B------:R1:W-:Y:S04]  /*39de0*/  LDGSTS.E [R240+0x4780], desc[UR22][R242.64], P0 ;  /* 0x04780000f2f07fae */ /* 0x0003e800081a1016 */
[----:B----4-:R-:W4:Y:S04]  /*39df0*/  LDL.LU.64 R72, [R1+0x1bf0] ;  /* 0x001bf00001487983 */ /* 0x010f280000300a00 */
        /* <DEDUP_REMOVED lines=15> */
[----:B--2---:R-:W-:-:S04]  /*39ef0*/  IMAD.WIDE R186, R108, 0x4, R186 ;  /* 0x000000046cba7825 */ /* 0x004fc800078e02ba */
[----:B---3--:R-:W-:-:S04]  /*39f00*/  IMAD.WIDE R238, R108, 0x4, R238 ;  /* 0x000000046cee7825 */ /* 0x008fc800078e02ee */
[----:B----4-:R-:W-:-:S04]  /*39f10*/  IMAD.WIDE R76, R108, 0x4, R76 ;  /* 0x000000046c4c7825 */ /* 0x010fc800078e024c */
[----:B------:R-:W-:-:S05]  /*39f20*/  IMAD.WIDE R174, R108, 0x4, R174 ;  /* 0x000000046cae7825 */ /* 0x000fca00078e02ae */
[----:B------:R1:W-:Y:S04]  /*39f30*/  STL.64 [R1+0x1018], R174 ;  /* 0x001018ae01007387 */ /* 0x0003e80000100a00 */
[----:B-1----:R-:W2:Y:S04]  /*39f40*/  LDL.LU.64 R174, [R1+0x1bc8] ;  /* 0x001bc80001ae7983 */ /* 0x002ea80000300a00 */
[----:B------:R1:W-:Y:S01]  /*39f50*/  STL.64 [R1+0x1228], R158 ;  /* 0x0012289e01007387 */ /* 0x0003e20000100a00 */
[----:B------:R-:W-:-:S04]  /*39f60*/  IMAD.WIDE R220, R108, 0x4, R220 ;  /* 0x000000046cdc7825 */ /* 0x000fc800078e02dc */
[C---:B------:R-:W-:Y:S01]  /*39f70*/  IMAD.WIDE R204, R108.reuse, 0x4, R204 ;  /* 0x000000046ccc7825 */ /* 0x040fe200078e02cc */
[----:B------:R3:W-:Y:S04]  /*39f80*/  LDGSTS.E [R240+0x4b80], desc[UR22][R188.64], P0 ;  /* 0x04b80000bcf07fae */ /* 0x0007e800081a1016 */
[----:B-1----:R-:W4:Y:S04]  /*39f90*/  LDL.LU.64 R158, [R1+0x1bc0] ;  /* 0x001bc000019e7983 */ /* 0x002f280000300a00 */
[----:B------:R1:W-:Y:S04]  /*39fa0*/  STL.64 [R1+0x1428], R142 ;  /* 0x0014288e01007387 */ /* 0x0003e80000100a00 */
[----:B-1----:R-:W2:Y:S04]  /*39fb0*/  LDL.LU.64 R142, [R1+0x1bb8] ;  /* 0x001bb800018e7983 */ /* 0x002ea80000300a00 */
[----:B------:R1:W-:Y:S04]  /*39fc0*/  STL.64 [R1+0x1558], R58 ;  /* 0x0015583a01007387 */ /* 0x0003e80000100a00 */
[----:B-1----:R-:W2:Y:S04]  /*39fd0*/  LDL.LU.64 R58, [R1+0xa8] ;  /* 0x0000a800013a7983 */ /* 0x002ea80000300a00 */
        /* <DEDUP_REMOVED lines=25> */
[----:B------:R1:W-:Y:S02]  /*3a170*/  STL.64 [R1+0xf98], R238 ;  /* 0x000f98ee01007387 */ /* 0x0003e40000100a00 */
[C---:B-1----:R-:W-:Y:S02]  /*3a180*/  IMAD.WIDE R238, R108.reuse, 0x4, R26 ;  /* 0x000000046cee7825 */ /* 0x042fe400078e021a */
[----:B------:R-:W4:Y:S04]  /*3a190*/  LDL.LU.64 R26, [R1+0x1b60] ;  /* 0x001b6000011a7983 */ /* 0x000f280000300a00 */
[----:B------:R1:W-:Y:S04]  /*3a1a0*/  STL.64 [R1+0x1100], R238 ;  /* 0x001100ee01007387 */ /* 0x0003e80000100a00 */
[----:B-1----:R-:W4:Y:S04]  /*3a1b0*/  LDL.LU.64 R238, [R1+0x28] ;  /* 0x0000280001ee7983 */ /* 0x002f280000300a00 */
[----:B------:R1:W-:Y:S04]  /*3a1c0*/  STL.64 [R1+0x13b8], R156 ;  /* 0x0013b89c01007387 */ /* 0x0003e80000100a00 */
[----:B-1----:R-:W4:Y:S01]  /*3a1d0*/  LDL.LU.64 R156, [R1+0x1b58] ;  /* 0x001b5800019c7983 */ /* 0x002f220000300a00 */
[----:B---3--:R-:W-:-:S03]  /*3a1e0*/  IMAD.WIDE R188, R108, 0x4, R188 ;  /* 0x000000046cbc7825 */ /* 0x008fc600078e02bc */
[----:B------:R1:W-:Y:S01]  /*3a1f0*/  STL.64 [R1+0x1508], R220 ;  /* 0x001508dc01007387 */ /* 0x0003e20000100a00 */
[----:B------:R-:W-:-:S04]  /*3a200*/  IMAD.WIDE R172, R108, 0x4, R172 ;  /* 0x000000046cac7825 */ /* 0x000fc800078e02ac */
[C---:B------:R-:W-:Y:S01]  /*3a210*/  IMAD.WIDE R140, R108.reuse, 0x4, R140 ;  /* 0x000000046c8c7825 */ /* 0x040fe200078e028c */
[----:B-1----:R-:W3:Y:S04]  /*3a220*/  LDL.LU.64 R220, [R1+0x1b50] ;  /* 0x001b500001dc7983 */ /* 0x002ee80000300a00 */
[----:B------:R1:W-:Y:S01]  /*3a230*/  STL.64 [R1+0x1630], R204 ;  /* 0x001630cc01007387 */ /* 0x0003e20000100a00 */
[----:B------:R-:W-:-:S04]  /*3a240*/  IMAD.WIDE R124, R108, 0x4, R124 ;  /* 0x000000046c7c7825 */ /* 0x000fc800078e027c */
[C---:B------:R-:W-:Y:S01]  /*3a250*/  IMAD.WIDE R106, R108.reuse, 0x4, R106 ;  /* 0x000000046c6a7825 */ /* 0x040fe200078e026a */
[----:B-1----:R-:W3:Y:S04]  /*3a260*/  LDL.LU.64 R204, [R1+0x1b48] ;  /* 0x001b480001cc7983 */ /* 0x002ee80000300a00 */
[----:B------:R1:W-:Y:S01]  /*3a270*/  STL.64 [R1+0x1710], R188 ;  /* 0x001710bc01007387 */ /* 0x0003e20000100a00 */
[----:B------:R-:W-:-:S03]  /*3a280*/  IMAD.WIDE R90, R108, 0x4, R90 ;  /* 0x000000046c5a7825 */ /* 0x000fc600078e025a */
[----:B-1----:R-:W3:Y:S04]  /*3a290*/  LDL.LU.64 R188, [R1+0x1b40] ;  /* 0x001b400001bc7983 */ /* 0x002ee80000300a00 */
[----:B------:R1:W-:Y:S01]  /*3a2a0*/  STL.64 [R1+0xe00], R172 ;  /* 0x000e00ac01007387 */ /* 0x0003e20000100a00 */
[----:B------:R-:W-:-:S03]  /*3a2b0*/  IMAD.WIDE R74, R108, 0x4, R74 ;  /* 0x000000046c4a7825 */ /* 0x000fc600078e024a */
[----:B--2---:R2:W-:Y:S04]  /*3a2c0*/  LDGSTS.E [R240+0x4f80], desc[UR22][R58.64], P0 ;  /* 0x04f800003af07fae */ /* 0x0045e800081a1016 */
[----:B-1----:R-:W3:Y:S01]  /*3a2d0*/  LDL.LU.64 R172, [R1+0x1b38] ;  /* 0x001b380001ac7983 */ /* 0x002ee20000300a00 */
[----:B--2---:R-:W-:-:S04]  /*3a2e0*/  IMAD.WIDE R58, R108, 0x4, R58 ;  /* 0x000000046c3a7825 */ /* 0x004fc800078e023a */
[----:B----4-:R-:W-:-:S04]  /*3a2f0*/  IMAD.WIDE R42, R108, 0x4, R42 ;  /* 0x000000046c2a7825 */ /* 0x010fc800078e022a */
[----:B------:R-:W-:-:S04]  /*3a300*/  IMAD.WIDE R244, R108, 0x4, R244 ;  /* 0x000000046cf47825 */ /* 0x000fc800078e02f4 */
[----:B------:R-:W-:-:S04]  /*3a310*/  IMAD.WIDE R170, R108, 0x4, R170 ;  /* 0x000000046caa7825 */ /* 0x000fc800078e02aa */
[----:B------:R-:W-:-:S04]  /*3a320*/  IMAD.WIDE R56, R108, 0x4, R56 ;  /* 0x000000046c387825 */ /* 0x000fc800078e0238 */
[----:B------:R-:W-:-:S04]  /*3a330*/  IMAD.WIDE R246, R108, 0x4, R246 ;  /* 0x000000046cf67825 */ /* 0x000fc800078e02f6 */
[----:B------:R-:W-:-:S04]  /*3a340*/  IMAD.WIDE R24, R108, 0x4, R24 ;  /* 0x000000046c187825 */ /* 0x000fc800078e0218 */
[C---:B------:R-:W-:Y:S01]  /*3a350*/  IMAD.WIDE R88, R108.reuse, 0x4, R88 ;  /* 0x000000046c587825 */ /* 0x040fe200078e0258 */
[----:B------:R1:W-:Y:S03]  /*3a360*/  LDGSTS.E [R240+0x5380], desc[UR22][R40.64], P0 ;  /* 0x0538000028f07fae */ /* 0x0003e600081a1016 */
[----:B------:R-:W-:-:S04]  /*3a370*/  IMAD.WIDE R26, R108, 0x4, R26 ;  /* 0x000000046c1a7825 */ /* 0x000fc800078e021a */
[C---:B------:R-:W-:Y:S01]  /*3a380*/  IMAD.WIDE R156, R108.reuse, 0x4, R156 ;  /* 0x000000046c9c7825 */ /* 0x040fe200078e029c */
[----:B------:R2:W-:Y:S04]  /*3a390*/  LDGSTS.E [R240+0x5780], desc[UR22][R238.64], P0 ;  /* 0x05780000eef07fae */ /* 0x0005e800081a1016 */
        /* <DEDUP_REMOVED lines=25> */
[----:B-1----:R-:W4:Y:S04]  /*3a530*/  LDL.LU.64 R246, [R1+0x1ad0] ;  /* 0x001ad00001f67983 */ /* 0x002f280000300a00 */
[----:B------:R1:W-:Y:S04]  /*3a540*/  STL.64 [R1+0x15f0], R24 ;  /* 0x0015f01801007387 */ /* 0x0003e80000100a00 */
[----:B-1----:R-:W4:Y:S01]  /*3a550*/  LDL.LU.64 R24, [R1+0x1ac8] ;  /* 0x001ac80001187983 */ /* 0x002f220000300a00 */
[----:B------:R-:W-:-:S05]  /*3a560*/  IMAD.WIDE R40, R108, 0x4, R40 ;  /* 0x000000046c287825 */ /* 0x000fca00078e0228 */
[----:B------:R1:W-:Y:S04]  /*3a570*/  STL.64 [R1+0x16e0], R40 ;  /* 0x0016e02801007387 */ /* 0x0003e80000100a00 */
[----:B-1----:R-:W4:Y:S01]  /*3a580*/  LDL.LU.64 R40, [R1+0x1ac0] ;  /* 0x001ac00001287983 */ /* 0x002f220000300a00 */
[----:B------:R-:W-:-:S04]  /*3a590*/  IMAD.WIDE R72, R108, 0x4, R72 ;  /* 0x000000046c487825 */ /* 0x000fc800078e0248 */
[----:B------:R-:W-:-:S04]  /*3a5a0*/  IMAD.WIDE R104, R108, 0x4, R104 ;  /* 0x000000046c687825 */ /* 0x000fc800078e0268 */
[----:B------:R-:W-:-:S04]  /*3a5b0*/  IMAD.WIDE R122, R108, 0x4, R122 ;  /* 0x000000046c7a7825 */ /* 0x000fc800078e027a */
[----:B------:R-:W-:-:S04]  /*3a5c0*/  IMAD.WIDE R138, R108, 0x4, R138 ;  /* 0x000000046c8a7825 */ /* 0x000fc800078e028a */
[----:B------:R-:W-:-:S04]  /*3a5d0*/  IMAD.WIDE R154, R108, 0x4, R154 ;  /* 0x000000046c9a7825 */ /* 0x000fc800078e029a */
[----:B--2---:R-:W-:-:S04]  /*3a5e0*/  IMAD.WIDE R238, R108, 0x4, R238 ;  /* 0x000000046cee7825 */ /* 0x004fc800078e02ee */
[----:B---3--:R-:W-:-:S05]  /*3a5f0*/  IMAD.WIDE R56, R108, 0x4, R56 ;  /* 0x000000046c387825 */ /* 0x008fca00078e0238 */
[----:B------:R1:W-:Y:S01]  /*3a600*/  STL.64 [R1+0xd20], R56 ;  /* 0x000d203801007387 */ /* 0x0003e20000100a00 */
[----:B------:R-:W-:-:S04]  /*3a610*/  IMAD.WIDE R244, R108, 0x4, R244 ;  /* 0x000000046cf47825 */ /* 0x000fc800078e02f4 */
[----:B------:R-:W-:-:S04]  /*3a620*/  IMAD.WIDE R16, R108, 0x4, R16 ;  /* 0x000000046c107825 */ /* 0x000fc800078e0210 */
[C---:B------:R-:W-:Y:S01]  /*3a630*/  IMAD.WIDE R18, R108.reuse, 0x4, R18 ;  /* 0x000000046c127825 */ /* 0x040fe200078e0212 */
[----:B----4-:R-:W-:Y:S04]  /*3a640*/  LDGSTS.E [R240+0x5b80], desc[UR22][R246.64], P0 ;  /* 0x05b80000f6f07fae */ /* 0x010fe800081a1016 */
[----:B-1----:R-:W2:Y:S04]  /*3a650*/  LDL.LU.64 R56, [R1+0x1ab8] ;  /* 0x001ab80001387983 */ /* 0x002ea80000300a00 */
[----:B------:R1:W-:Y:S04]  /*3a660*/  STL.64 [R1+0xe50], R72 ;  /* 0x000e504801007387 */ /* 0x0003e80000100a00 */
[----:B------:R3:W-:Y:S04]  /*3a670*/  LDGSTS.E [R240+0x5f80], desc[UR22][R24.64], P0 ;  /* 0x05f8000018f07fae */ /* 0x0007e800081a1016 */
[----:B-1----:R-:W4:Y:S04]  /*3a680*/  LDL.LU.64 R72, [R1+0x1ab0] ;  /* 0x001ab00001487983 */ /* 0x002f280000300a00 */
[----:B------:R1:W-:Y:S04]  /*3a690*/  STL.64 [R1+0xf00], R88 ;  /* 0x000f005801007387 */ /* 0x0003e80000100a00 */
[----:B------:R-:W-:Y:S04]  /*3a6a0*/  LDGSTS.E [R240+0x6380], desc[UR22][R40.64], P0 ;  /* 0x0638000028f07fae */ /* 0x000fe800081a1016 */
        /* <DEDUP_REMOVED lines=12> */
[----:B------:R1:W-:Y:S02]  /*3a770*/  STL.64 [R1+0xcb8], R238 ;  /* 0x000cb8ee01007387 */ /* 0x0003e40000100a00 */
[C---:B-1----:R-:W-:Y:S02]  /*3a780*/  IMAD.WIDE R238, R108.reuse, 0x4, R186 ;  /* 0x000000046cee7825 */ /* 0x042fe400078e02ba */
[----:B------:R-:W3:Y:S04]  /*3a790*/  LDL.LU.64 R186, [R1+0x1a78] ;  /* 0x001a780001ba7983 */ /* 0x000ee80000300a00 */
[----:B------:R1:W-:Y:S02]  /*3a7a0*/  STL.64 [R1+0xdc8], R238 ;  /* 0x000dc8ee01007387 */ /* 0x0003e40000100a00 */
[----:B-1----:R-:W-:-:S02]  /*3a7b0*/  IMAD.WIDE R238, R108, 0x4, R202 ;  /* 0x000000046cee7825 */ /* 0x002fc400078e02ca */
[----:B------:R-:W3:Y:S04]  /*3a7c0*/  LDL.LU.64 R202, [R1+0x1a70] ;  /* 0x001a700001ca7983 */ /* 0x000ee80000300a00 */
[----:B------:R1:W-:Y:S02]  /*3a7d0*/  STL.64 [R1+0xed8], R238 ;  /* 0x000ed8ee01007387 */ /* 0x0003e40000100a00 */
[C---:B-1----:R-:W-:Y:S02]  /*3a7e0*/  IMAD.WIDE R238, R108.reuse, 0x4, R218 ;  /* 0x000000046cee7825 */ /* 0x042fe400078e02da */
[----:B------:R-:W3:Y:S04]  /*3a7f0*/  LDL.LU.64 R218, [R1+0x1a68] ;  /* 0x001a680001da7983 */ /* 0x000ee80000300a00 */
[----:B------:R1:W-:Y:S02]  /*3a800*/  STL.64 [R1+0xf90], R238 ;  /* 0x000f90ee01007387 */ /* 0x0003e40000100a00 */
[----:B-1----:R-:W-:-:S04]  /*3a810*/  IMAD.WIDE R238, R108, 0x4, R14 ;  /* 0x000000046cee7825 */ /* 0x002fc800078e020e */
[C---:B------:R-:W-:Y:S01]  /*3a820*/  IMAD.WIDE R14, R108.reuse, 0x4, R250 ;  /* 0x000000046c0e7825 */ /* 0x040fe200078e02fa */
[----:B------:R1:W-:Y:S04]  /*3a830*/  STL.64 [R1+0x11c8], R238 ;  /* 0x0011c8ee01007387 */ /* 0x0003e80000100a00 */
[----:B------:R1:W-:Y:S02]  /*3a840*/  STL.64 [R1+0x1440], R14 ;  /* 0x0014400e01007387 */ /* 0x0003e40000100a00 */
[----:B-1----:R-:W-:-:S04]  /*3a850*/  IMAD.WIDE R238, R108, 0x4, R248 ;  /* 0x000000046cee7825 */ /* 0x002fc800078e02f8 */
[C---:B------:R-:W-:Y:S01]  /*3a860*/  IMAD.WIDE R14, R108.reuse, 0x4, R246 ;  /* 0x000000046c0e7825 */ /* 0x040fe200078e02f6 */
[----:B------:R1:W-:Y:S04]  /*3a870*/  STL.64 [R1+0x15a8], R238 ;  /* 0x0015a8ee01007387 */ /* 0x0003e80000100a00 */
[----:B------:R1:W-:Y:S04]  /*3a880*/  STL.64 [R1+0x16b0], R14 ;  /* 0x0016b00e01007387 */ /* 0x0003e80000100a00 */
[----:B------:R-:W-:Y:S01]  /*3a890*/  STL.64 [R1+0xc48], R244 ;  /* 0x000c48f401007387 */ /* 0x000fe20000100a00 */
[----:B-1----:R-:W-:-:S04]  /*3a8a0*/  IMAD.WIDE R238, R108, 0x4, R242 ;  /* 0x000000046cee7825 */ /* 0x002fc800078e02f2 */
[C---:B------:R-:W-:Y:S01]  /*3a8b0*/  IMAD.WIDE R14, R108.reuse, 0x4, R234 ;  /* 0x000000046c0e7825 */ /* 0x040fe200078e02ea */
[----:B------:R-:W-:Y:S04]  /*3a8c0*/  STL.64 [R1+0xd48], R238 ;  /* 0x000d48ee01007387 */ /* 0x000fe80000100a00 */
[----:B------:R1:W-:Y:S04]  /*3a8d0*/  STL.64 [R1+0xe98], R14 ;  /* 0x000e980e01007387 */ /* 0x0003e80000100a00 */
[----:B------:R1:W-:Y:S04]  /*3a8e0*/  STL.64 [R1+0xf68], R16 ;  /* 0x000f681001007387 */ /* 0x0003e80000100a00 */
[----:B------:R1:W-:Y:S02]  /*3a8f0*/  STL.64 [R1+0x10f8], R18 ;  /* 0x0010f81201007387 */ /* 0x0003e40000100a00 */
[----:B-1----:R-:W-:-:S04]  /*3a900*/  IMAD.WIDE R14, R108, 0x4, R20 ;  /* 0x000000046c0e7825 */ /* 0x002fc800078e0214 */
[C---:B------:R-:W-:Y:S01]  /*3a910*/  IMAD.WIDE R16, R108.reuse, 0x4, R22 ;  /* 0x000000046c107825 */ /* 0x040fe200078e0216 */
[----:B------:R1:W-:Y:S04]  /*3a920*/  STL.64 [R1+0x1418], R14 ;  /* 0x0014180e01007387 */ /* 0x0003e80000100a00 */
[----:B------:R1:W-:Y:S01]  /*3a930*/  STL.64 [R1+0x1578], R16 ;  /* 0x0015781001007387 */ /* 0x0003e20000100a00 */
[----:B------:R-:W-:-:S04]  /*3a940*/  IMAD.WIDE R18, R108, 0x4, R28 ;  /* 0x000000046c127825 */ /* 0x000fc800078e021c */
[----:B-1----:R-:W-:-:S04]  /*3a950*/  IMAD.WIDE R14, R108, 0x4, R24 ;  /* 0x000000046c0e7825 */ /* 0x002fc800078e0218 */
[C---:B------:R-:W-:Y:S01]  /*3a960*/  IMAD.WIDE R16, R108.reuse, 0x4, R26 ;  /* 0x000000046c107825 */ /* 0x040fe200078e021a */
[----:B------:R1:W-:Y:S04]  /*3a970*/  STL.64 [R1+0x1698], R14 ;  /* 0x0016980e01007387 */ /* 0x0003e80000100a00 */
[----:B------:R1:W-:Y:S04]  /*3a980*/  STL.64 [R1+0xbe8], R16 ;  /* 0x000be81001007387 */ /* 0x0003e80000100a00 */
[----:B------:R1:W-:Y:S02]  /*3a990*/  STL.64 [R1+0xcd0], R18 ;  /* 0x000cd01201007387 */ /* 0x0003e40000100a00 */
[----:B-1----:R-:W-:-:S04]  /*3a9a0*/  IMAD.WIDE R14, R108, 0x4, R30 ;  /* 0x000000046c0e7825 */ /* 0x002fc800078e021e */
[C---:B------:R-:W-:Y:S01]  /*3a9b0*/  IMAD.WIDE R16, R108.reuse, 0x4, R32 ;  /* 0x000000046c107825 */ /* 0x040fe200078e0220 */
[----:B------:R1:W-:Y:S03]  /*3a9c0*/  STL.64 [R1+0xe28], R14 ;  /* 0x000e280e01007387 */ /* 0x0003e60000100a00 */
[C---:B------:R-:W-:Y:S01]  /*3a9d0*/  IMAD.WIDE R18, R108.reuse, 0x4, R34 ;  /* 0x000000046c127825 */ /* 0x040fe200078e0222 */
[----:B------:R1:W-:Y:S04]  /*3a9e0*/  STL.64 [R1+0xf30], R16 ;  /* 0x000f301001007387 */ /* 0x0003e80000100a00 */
[----:B------:R2:W-:Y:S01]  /*3a9f0*/  STL.64 [R1+0x1050], R18 ;  /* 0x0010501201007387 */ /* 0x0005e20000100a00 */
[----:B-1----:R-:W-:-:S04]  /*3aa00*/  IMAD.WIDE R14, R108, 0x4, R36 ;  /* 0x000000046c0e7825 */ /* 0x002fc800078e0224 */
[C---:B------:R-:W-:Y:S01]  /*3aa10*/  IMAD.WIDE R16, R108.reuse, 0x4, R38 ;  /* 0x000000046c107825 */ /* 0x040fe200078e0226 */
[----:B------:R1:W-:Y:S04]  /*3aa20*/  STL.64 [R1+0x13e8], R14 ;  /* 0x0013e80e01007387 */ /* 0x0003e80000100a00 */
[----:B------:R4:W-:Y:S01]  /*3aa30*/  STL.64 [R1+0x1550], R16 ;  /* 0x0015501001007387 */ /* 0x0009e20000100a00 */
[----:B--2---:R-:W-:-:S03]  /*3aa40*/  IMAD.WIDE R18, R108, 0x4, R44 ;  /* 0x000000046c127825 */ /* 0x004fc600078e022c */
[----:B------:R-:W-:Y:S01]  /*3aa50*/  LDGSTS.E [R240+0x6780], desc[UR22][R56.64], P0 ;  /* 0x0678000038f07fae */ /* 0x000fe200081a1016 */
[----:B-1----:R-:W-:-:S04]  /*3aa60*/  IMAD.WIDE R14, R108, 0x4, R40 ;  /* 0x000000046c0e7825 */ /* 0x002fc800078e0228 */
[C---:B----4-:R-:W-:Y:S01]  /*3aa70*/  IMAD.WIDE R16, R108.reuse, 0x4, R42 ;  /* 0x000000046c107825 */ /* 0x050fe200078e022a */
[----:B------:R1:W-:Y:S04]  /*3aa80*/  STL.64 [R1+0x1680], R14 ;  /* 0x0016800e01007387 */ /* 0x0003e80000100a00 */
[----:B------:R2:W-:Y:S04]  /*3aa90*/  STL.64 [R1+0xb88], R16 ;  /* 0x000b881001007387 */ /* 0x0005e80000100a00 */
[----:B------:R4:W-:Y:S01]  /*3aaa0*/  STL.64 [R1+0xc60], R18 ;  /* 0x000c601201007387 */ /* 0x0009e20000100a00 */
[----:B-1----:R-:W-:-:S03]  /*3aab0*/  IMAD.WIDE R14, R108, 0x4, R46 ;  /* 0x000000046c0e7825 */ /* 0x002fc600078e022e */
[----:B------:R-:W-:Y:S01]  /*3aac0*/  LDGSTS.E [R240+0x6b80], desc[UR22][R72.64], P0 ;  /* 0x06b8000048f07fae */ /* 0x000fe200081a1016 */
[----:B--2---:R-:W-:-:S03]  /*3aad0*/  IMAD.WIDE R16, R108, 0x4, R48 ;  /* 0x000000046c107825 */ /* 0x004fc600078e0230 */
[----:B------:R1:W-:Y:S01]  /*3aae0*/  STL.64 [R1+0xda0], R14 ;  /* 0x000da00e01007387 */ /* 0x0003e20000100a00 */
[----:B----4-:R-:W-:-:S03]  /*3aaf0*/  IMAD.WIDE R18, R108, 0x4, R50 ;  /* 0x000000046c127825 */ /* 0x010fc600078e0232 */
[----:B------:R2:W-:Y:S04]  /*3ab00*/  STL.64 [R1+0xee8], R16 ;  /* 0x000ee81001007387 */ /* 0x0005e80000100a00 */
[----:B------:R4:W-:Y:S01]  /*3ab10*/  STL.64 [R1+0x1008], R18 ;  /* 0x0010081201007387 */ /* 0x0009e20000100a00 */
[----:B-1----:R-:W-:-:S03]  /*3ab20*/  IMAD.WIDE R14, R108, 0x4, R52 ;  /* 0x000000046c0e7825 */ /* 0x002fc600078e0234 */
[----:B---3--:R-:W-:Y:S01]  /*3ab30*/  LDGSTS.E [R240+0x6f80], desc[UR22][R88.64], P0 ;  /* 0x06f8000058f07fae */ /* 0x008fe200081a1016 */
[----:B--2---:R-:W-:-:S03]  /*3ab40*/  IMAD.WIDE R16, R108, 0x4, R54 ;  /* 0x000000046c107825 */ /* 0x004fc600078e0236 */
[----:B------:R1:W-:Y:S04]  /*3ab50*/  STL.64 [R1+0x1390], R14 ;  /* 0x0013900e01007387 */ /* 0x0003e80000100a00 */
[----:B------:R2:W-:Y:S01]  /*3ab60*/  STL.64 [R1+0x1518], R16 ;  /* 0x0015181001007387 */ /* 0x0005e20000100a00 */
[----:B----4-:R-:W-:-:S03]  /*3ab70*/  IMAD.WIDE R18, R108, 0x4, R60 ;  /* 0x000000046c127825 */ /* 0x010fc600078e023c */
[----:B------:R-:W-:Y:S01]  /*3ab80*/  LDGSTS.E [R240+0x7380], desc[UR22][R104.64], P0 ;  /* 0x0738000068f07fae */ /* 0x000fe200081a1016 */
[----:B-1----:R-:W-:-:S04]  /*3ab90*/  IMAD.WIDE R14, R108, 0x4, R56 ;  /* 0x000000046c0e7825 */ /* 0x002fc800078e0238 */
[C---:B--2---:R-:W-:Y:S01]  /*3aba0*/  IMAD.WIDE R16, R108.reuse, 0x4, R58 ;  /* 0x000000046c107825 */ /* 0x044fe200078e023a */
[----:B------:R1:W-:Y:S04]  /*3abb0*/  STL.64 [R1+0x1668], R14 ;  /* 0x0016680e01007387 */ /* 0x0003e80000100a00 */
[----:B------:R2:W-:Y:S04]  /*3abc0*/  STL.64 [R1+0xb18], R16 ;  /* 0x000b181001007387 */ /* 0x0005e80000100a00 */
[----:B------:R3:W-:Y:S01]  /*3abd0*/  STL.64 [R1+0xbd8], R18 ;  /* 0x000bd81201007387 */ /* 0x0007e20000100a00 */
[----:B-1----:R-:W-:-:S03]  /*3abe0*/  IMAD.WIDE R14, R108, 0x4, R62 ;  /* 0x000000046c0e7825 */ /* 0x002fc600078e023e */
[----:B------:R-:W-:Y:S01]  /*3abf0*/  LDGSTS.E [R240+0x7780], desc[UR22][R122.64], P0 ;  /* 0x077800007af07fae */ /* 0x000fe200081a1016 */
[----:B--2---:R-:W-:-:S03]  /*3ac00*/  IMAD.WIDE R16, R108, 0x4, R64 ;  /* 0x000000046c107825 */ /* 0x004fc600078e0240 */
[----:B------:R1:W-:Y:S01]  /*3ac10*/  STL.64 [R1+0xd18], R14 ;  /* 0x000d180e01007387 */ /* 0x0003e20000100a00 */
[----:B---3--:R-:W-:-:S03]  /*3ac20*/  IMAD.WIDE R18, R108, 0x4, R66 ;  /* 0x000000046c127825 */ /* 0x008fc600078e0242 */
[----:B------:R2:W-:Y:S04]  /*3ac30*/  STL.64 [R1+0xeb8], R16 ;  /* 0x000eb81001007387 */ /* 0x0005e80000100a00 */
[----:B------:R3:W-:Y:S01]  /*3ac40*/  STL.64 [R1+0xfc0], R18 ;  /* 0x000fc01201007387 */ /* 0x0007e20000100a00 */
[----:B-1----:R-:W-:-:S03]  /*3ac50*/  IMAD.WIDE R14, R108, 0x4, R68 ;  /* 0x000000046c0e7825 */ /* 0x002fc600078e0244 */
[----:B------:R-:W-:Y:S01]  /*3ac60*/  LDGSTS.E [R240+0x7b80], desc[UR22][R138.64], P0 ;  /* 0x07b800008af07fae */ /* 0x000fe200081a1016 */
[----:B--2---:R-:W-:-:S03]  /*3ac70*/  IMAD.WIDE R16, R108, 0x4, R70 ;  /* 0x000000046c107825 */ /* 0x004fc600078e0246 */
[----:B------:R1:W-:Y:S04]  /*3ac80*/  STL.64 [R1+0x1318], R14 ;  /* 0x0013180e01007387 */ /* 0x0003e80000100a00 */
[----:B------:R2:W-:Y:S01]  /*3ac90*/  STL.64 [R1+0x14f8], R16 ;  /* 0x0014f81001007387 */ /* 0x0005e20000100a00 */
[----:B---3--:R-:W-:-:S03]  /*3aca0*/  IMAD.WIDE R18, R108, 0x4, R76 ;  /* 0x000000046c127825 */ /* 0x008fc600078e024c */
        /* <DEDUP_REMOVED lines=32> */
[----:B-1----:R-:W-:-:S04]  /*3aeb0*/  IMAD.WIDE R14, R108, 0x4, R100 ;  /* 0x000000046c0e7825 */ /* 0x002fc800078e0264 */
[C---:B--2---:R-:W-:Y:S01]  /*3aec0*/  IMAD.WIDE R16, R108.reuse, 0x4, R102 ;  /* 0x000000046c107825 */ /* 0x044fe200078e0266 */
[----:B------:R1:W-:Y:S04]  /*3aed0*/  STL.64 [R1+0x1130], R14 ;  /* 0x0011300e01007387 */ /* 0x0003e80000100a00 */
[----:B------:R2:W-:Y:S01]  /*3aee0*/  STL.64 [R1+0x1490], R16 ;  /* 0x0014901001007387 */ /* 0x0005e20000100a00 */
[----:B---3--:R-:W-:-:S04]  /*3aef0*/  IMAD.WIDE R18, R108, 0x4, R110 ;  /* 0x000000046c127825 */ /* 0x008fc800078e026e */
[----:B-1----:R-:W-:-:S04]  /*3af00*/  IMAD.WIDE R14, R108, 0x4, R104 ;  /* 0x000000046c0e7825 */ /* 0x002fc800078e0268 */
[C---:B--2---:R-:W-:Y:S01]  /*3af10*/  IMAD.WIDE R16, R108.reuse, 0x4, R106 ;  /* 0x000000046c107825 */ /* 0x044fe200078e026a */
[----:B------:R1:W-:Y:S04]  /*3af20*/  STL.64 [R1+0x1608], R14 ;  /* 0x0016080e01007387 */ /* 0x0003e80000100a00 */
[----:B------:R2:W-:Y:S04]  /*3af30*/  STL.64 [R1+0x9e0], R16 ;  /* 0x0009e01001007387 */ /* 0x0005e80000100a00 */
[----:B------:R3:W-:Y:S01]  /*3af40*/  STL.64 [R1+0xa88], R18 ;  /* 0x000a881201007387 */ /* 0x0007e20000100a00 */
[----:B-1----:R-:W-:-:S04]  /*3af50*/  IMAD.WIDE R14, R108, 0x4, R112 ;  /* 0x000000046c0e7825 */ /* 0x002fc800078e0270 */
[C---:B--2---:R-:W-:Y:S01]  /*3af60*/  IMAD.WIDE R16, R108.reuse, 0x4, R114 ;  /* 0x000000046c107825 */ /* 0x044fe200078e0272 */
[----:B------:R1:W-:Y:S03]  /*3af70*/  STL.64 [R1+0xb78], R14 ;  /* 0x000b780e01007387 */ /* 0x0003e60000100a00 */
[C---:B---3--:R-:W-:Y:S01]  /*3af80*/  IMAD.WIDE R18, R108.reuse, 0x4, R116 ;  /* 0x000000046c127825 */ /* 0x048fe200078e0274 */
        /* <DEDUP_REMOVED lines=68> */
[----:B------:R1:W-:Y:S03]  /*3b3d0*/  STL.64 [R1+0xf10], R14 ;  /* 0x000f100e01007387 */ /* 0x0003e60000100a00 */
[C---:B---3--:R-:W-:Y:S01]  /*3b3e0*/  IMAD.WIDE R18, R108.reuse, 0x4, R188 ;  /* 0x000000046c127825 */ /* 0x048fe200078e02bc */
[----:B------:R2:W-:Y:S03]  /*3b3f0*/  STL.64 [R1+0x1288], R16 ;  /* 0x0012881001007387 */ /* 0x0005e60000100a00 */
[----:B-1----:R-:W-:-:S04]  /*3b400*/  IMAD.WIDE R14, R108, 0x4, R186 ;  /* 0x000000046c0e7825 */ /* 0x002fc800078e02ba */
[C---:B--2---:R-:W-:Y:S01]  /*3b410*/  IMAD.WIDE R16, R108.reuse, 0x4, R190 ;  /* 0x000000046c107825 */ /* 0x044fe200078e02be */
[----:B------:R1:W-:Y:S04]  /*3b420*/  STL.64 [R1+0x1528], R14 ;  /* 0x0015280e01007387 */ /* 0x0003e80000100a00 */
[----:B------:R-:W-:Y:S04]  /*3b430*/  STL.64 [R1+0x7f8], R18 ;  /* 0x0007f81201007387 */ /* 0x000fe80000100a00 */
[----:B------:R-:W2:Y:S01]  /*3b440*/  LDL.LU.64 R22, [R1+0x5a8] ;  /* 0x0005a80001167983 */ /* 0x000ea20000300a00 */
[----:B-1----:R-:W-:-:S03]  /*3b450*/  IMAD.WIDE R14, R108, 0x4, R192 ;  /* 0x000000046c0e7825 */ /* 0x002fc600078e02c0 */
[----:B------:R1:W-:Y:S04]  /*3b460*/  STL.64 [R1+0x848], R16 ;  /* 0x0008481001007387 */ /* 0x0003e80000100a00 */
[----:B-1----:R-:W3:Y:S04]  /*3b470*/  LDL.LU.64 R16, [R1+0x5a0] ;  /* 0x0005a00001107983 */ /* 0x002ee80000300a00 */
[----:B------:R1:W-:Y:S04]  /*3b480*/  STL.64 [R1+0x8d0], R14 ;  /* 0x0008d00e01007387 */ /* 0x0003e80000100a00 */
[----:B------:R-:W4:Y:S04]  /*3b490*/  LDL.LU.64 R250, [R1+0x598] ;  /* 0x0005980001fa7983 */ /* 0x000f280000300a00 */
[----:B------:R-:W4:Y:S01]  /*3b4a0*/  LDL.LU.64 R238, [R1+0x590] ;  /* 0x0005900001ee7983 */ /* 0x000f220000300a00 */
[----:B-1----:R-:W-:-:S04]  /*3b4b0*/  IMAD.WIDE R14, R108, 0x4, R194 ;  /* 0x000000046c0e7825 */ /* 0x002fc800078e02c2 */
[C---:B------:R-:W-:Y:S01]  /*3b4c0*/  IMAD.WIDE R18, R108.reuse, 0x4, R196 ;  /* 0x000000046c127825 */ /* 0x040fe200078e02c4 */
[----:B------:R1:W-:Y:S04]  /*3b4d0*/  STL.64 [R1+0x9b0], R14 ;  /* 0x0009b00e01007387 */ /* 0x0003e80000100a00 */
[----:B------:R-:W4:Y:S04]  /*3b4e0*/  LDL.LU.64 R20, [R1+0x588] ;  /* 0x0005880001147983 */ /* 0x000f280000300a00 */
[----:B------:R1:W-:Y:S02]  /*3b4f0*/  STL.64 [R1+0xb70], R18 ;  /* 0x000b701201007387 */ /* 0x0003e40000100a00 */
[----:B-1----:R-:W-:-:S02]  /*3b500*/  IMAD.WIDE R14, R108, 0x4, R198 ;  /* 0x000000046c0e7825 */ /* 0x002fc400078e02c6 */
[----:B------:R-:W4:Y:S04]  /*3b510*/  LDL.LU.64 R242, [R1+0x580] ;  /* 0x0005800001f27983 */ /* 0x000f280000300a00 */
[----:B------:R1:W-:Y:S01]  /*3b520*/  STL.64 [R1+0xea8], R14 ;  /* 0x000ea80e01007387 */ /* 0x0003e20000100a00 */
[----:B------:R-:W-:-:S05]  /*3b530*/  IMAD.WIDE R18, R108, 0x4, R200 ;  /* 0x000000046c127825 */ /* 0x000fca00078e02c8 */
[----:B------:R1:W-:Y:S02]  /*3b540*/  STL.64 [R1+0x10d8], R18 ;  /* 0x0010d81201007387 */ /* 0x0003e40000100a00 */
[C---:B-1----:R-:W-:Y:S02]  /*3b550*/  IMAD.WIDE R14, R108.reuse, 0x4, R202 ;  /* 0x000000046c0e7825 */ /* 0x042fe400078e02ca */
[----:B------:R-:W4:Y:S04]  /*3b560*/  LDL.LU.64 R246, [R1+0x578] ;  /* 0x0005780001f67983 */ /* 0x000f280000300a00 */
[----:B------:R1:W-:Y:S01]  /*3b570*/  STL.64 [R1+0x14f0], R14 ;  /* 0x0014f00e01007387 */ /* 0x0003e20000100a00 */
[----:B------:R-:W-:-:S05]  /*3b580*/  IMAD.WIDE R18, R108, 0x4, R204 ;  /* 0x000000046c127825 */ /* 0x000fca00078e02cc */
[----:B------:R1:W-:Y:S02]  /*3b590*/  STL.64 [R1+0x7a0], R18 ;  /* 0x0007a01201007387 */ /* 0x0003e40000100a00 */
[C---:B-1----:R-:W-:Y:S02]  /*3b5a0*/  IMAD.WIDE R14, R108.reuse, 0x4, R206 ;  /* 0x000000046c0e7825 */ /* 0x042fe400078e02ce */
[----:B------:R-:W4:Y:S02]  /*3b5b0*/  LDL.LU.64 R28, [R1+0x570] ;  /* 0x00057000011c7983 */ /* 0x000f240000300a00 */
[C---:B------:R-:W-:Y:S02]  /*3b5c0*/  IMAD.WIDE R24, R108.reuse, 0x4, R210 ;  /* 0x000000046c187825 */ /* 0x040fe400078e02d2 */
[----:B------:R1:W-:Y:S02]  /*3b5d0*/  STL.64 [R1+0x7d8], R14 ;  /* 0x0007d80e01007387 */ /* 0x0003e40000100a00 */
[----:B------:R-:W-:-:S02]  /*3b5e0*/  IMAD.WIDE R18, R108, 0x4, R208 ;  /* 0x000000046c127825 */ /* 0x000fc400078e02d0 */
[----:B-1----:R-:W4:Y:S04]  /*3b5f0*/  LDL.LU.64 R14, [R1+0x5b0] ;  /* 0x0005b000010e7983 */ /* 0x002f280000300a00 */
[----:B------:R1:W-:Y:S04]  /*3b600*/  STL.64 [R1+0x840], R18 ;  /* 0x0008401201007387 */ /* 0x0003e80000100a00 */
[----:B------:R-:W4:Y:S04]  /*3b610*/  LDL.LU.64 R234, [R1+0x5b8] ;  /* 0x0005b80001ea7983 */ /* 0x000f280000300a00 */
[----:B------:R1:W-:Y:S02]  /*3b620*/  STL.64 [R1+0x908], R24 ;  /* 0x0009081801007387 */ /* 0x0003e40000100a00 */
[----:B-1----:R-:W-:-:S02]  /*3b630*/  IMAD.WIDE R18, R108, 0x4, R212 ;  /* 0x000000046c127825 */ /* 0x002fc400078e02d4 */
[----:B------:R-:W4:Y:S04]  /*3b640*/  LDL.LU.64 R26, [R1+0x5e8] ;  /* 0x0005e800011a7983 */ /* 0x000f280000300a00 */
[----:B------:R-:W4:Y:S04]  /*3b650*/  LDL.LU.64 R24, [R1+0x5e0] ;  /* 0x0005e00001187983 */ /* 0x000f280000300a00 */
[----:B------:R1:W-:Y:S04]  /*3b660*/  STL.64 [R1+0xa80], R18 ;  /* 0x000a801201007387 */ /* 0x0003e80000100a00 */
[----:B------:R-:W4:Y:S01]  /*3b670*/  LDL.LU.64 R244, [R1+0x5d8] ;  /* 0x0005d80001f47983 */ /* 0x000f220000300a00 */
[----:B------:R-:W-:-:S04]  /*3b680*/  IMAD.WIDE R30, R108, 0x4, R214 ;  /* 0x000000046c1e7825 */ /* 0x000fc800078e02d6 */
[C---:B-1----:R-:W-:Y:S01]  /*3b690*/  IMAD.WIDE R18, R108.reuse, 0x4, R216 ;  /* 0x000000046c127825 */ /* 0x042fe200078e02d8 */
[----:B------:R1:W-:Y:S04]  /*3b6a0*/  STL.64 [R1+0xdb0], R30 ;  /* 0x000db01e01007387 */ /* 0x0003e80000100a00 */
[----:B------:R1:W-:Y:S01]  /*3b6b0*/  STL.64 [R1+0x1010], R18 ;  /* 0x0010101201007387 */ /* 0x0003e20000100a00 */
[----:B------:R-:W-:-:S04]  /*3b6c0*/  IMAD.WIDE R32, R108, 0x4, R220 ;  /* 0x000000046c207825 */ /* 0x000fc800078e02dc */
[C---:B-1----:R-:W-:Y:S01]  /*3b6d0*/  IMAD.WIDE R30, R108.reuse, 0x4, R218 ;  /* 0x000000046c1e7825 */ /* 0x042fe200078e02da */
[----:B------:R-:W4:Y:S04]  /*3b6e0*/  LDL.LU.64 R18, [R1+0x5d0] ;  /* 0x0005d00001127983 */ /* 0x000f280000300a00 */
[----:B------:R2:W-:Y:S04]  /*3b6f0*/  STL.64 [R1+0x14b8], R30 ;  /* 0x0014b81e01007387 */ /* 0x0005e80000100a00 */
[----:B------:R-:W4:Y:S04]  /*3b700*/  LDL.LU.64 R248, [R1+0x5c8] ;  /* 0x0005c80001f87983 */ /* 0x000f280000300a00 */
[----:B------:R-:W-:Y:S01]  /*3b710*/  STL.64 [R1+0x88], R32 ;  /* 0x0000882001007387 */ /* 0x000fe20000100a00 */
[----:B--2---:R-:W-:-:S05]  /*3b720*/  IMAD.WIDE R30, R108, 0x4, R22 ;  /* 0x000000046c1e7825 */ /* 0x004fca00078e0216 */
[----:B------:R-:W-:Y:S01]  /*3b730*/  STL.64 [R1+0x568], R30 ;  /* 0x0005681e01007387 */ /* 0x000fe20000100a00 */
[----:B---3--:R-:W-:-:S04]  /*3b740*/  IMAD.WIDE R22, R108, 0x4, R16 ;  /* 0x000000046c167825 */ /* 0x008fc800078e0210 */
[C---:B----4-:R-:W-:Y:S02]  /*3b750*/  IMAD.WIDE R16, R108.reuse, 0x4, R250 ;  /* 0x000000046c107825 */ /* 0x050fe400078e02fa */
[----:B------:R-:W2:Y:S04]  /*3b760*/  LDL.LU.64 R250, [R1+0x5c0] ;  /* 0x0005c00001fa7983 */ /* 0x000ea80000300a00 */
[----:B------:R1:W-:Y:S04]  /*3b770*/  STL.64 [R1+0x5a0], R22 ;  /* 0x0005a01601007387 */ /* 0x0003e80000100a00 */
[----:B------:R3:W-:Y:S01]  /*3b780*/  STL.64 [R1+0x878], R16 ;  /* 0x0008781001007387 */ /* 0x0007e20000100a00 */
[----:B-1----:R-:W-:-:S03]  /*3b790*/  IMAD.WIDE R22, R108, 0x4, R238 ;  /* 0x000000046c167825 */ /* 0x002fc600078e02ee */
[----:B---3--:R-:W3:Y:S04]  /*3b7a0*/  LDL.LU.64 R16, [R1+0x5f0] ;  /* 0x0005f00001107983 */ /* 0x008ee80000300a00 */
[----:B------:R-:W4:Y:S04]  /*3b7b0*/  LDL.LU.64 R238, [R1+0x5f8] ;  /* 0x0005f80001ee7983 */ /* 0x000f280000300a00 */
[----:B------:R1:W-:Y:S04]  /*3b7c0*/  STL.64 [R1+0x9a8], R22 ;  /* 0x0009a81601007387 */ /* 0x0003e80000100a00 */
[----:B------:R-:W4:Y:S01]  /*3b7d0*/  LDL.LU.64 R34, [R1+0x600] ;  /* 0x0006000001227983 */ /* 0x000f220000300a00 */
[----:B-1----:R-:W-:-:S03]  /*3b7e0*/  IMAD.WIDE R22, R108, 0x4, R20 ;  /* 0x000000046c167825 */ /* 0x002fc600078e0214 */
[----:B------:R-:W-:Y:S01]  /*3b7f0*/  LDGSTS.E [R240+0x21380], desc[UR22][R246.64], P0 ;  /* 0x21380000f6f07fae */ /* 0x000fe200081a1016 */
[----:B------:R-:W-:-:S03]  /*3b800*/  IMAD.WIDE R20, R108, 0x4, R242 ;  /* 0x000000046c147825 */ /* 0x000fc600078e02f2 */
[----:B------:R1:W-:Y:S01]  /*3b810*/  STL.64 [R1+0xc88], R22 ;  /* 0x000c881601007387 */ /* 0x0003e20000100a00 */
[----:B------:R-:W-:-:S03]  /*3b820*/  IMAD.WIDE R32, R108, 0x4, R246 ;  /* 0x000000046c207825 */ /* 0x000fc600078e02f6 */
[----:B-1----:R-:W4:Y:S04]  /*3b830*/  LDL.LU.64 R22, [R1+0x628] ;  /* 0x0006280001167983 */ /* 0x002f280000300a00 */
[----:B------:R1:W-:Y:S01]  /*3b840*/  STL.64 [R1+0xfa0], R20 ;  /* 0x000fa01401007387 */ /* 0x0003e20000100a00 */
[----:B------:R-:W-:-:S03]  /*3b850*/  IMAD.WIDE R30, R108, 0x4, R28 ;  /* 0x000000046c1e7825 */ /* 0x000fc600078e021c */
[----:B-1----:R-:W4:Y:S01]  /*3b860*/  LDL.LU.64 R20, [R1+0x620] ;  /* 0x0006200001147983 */ /* 0x002f220000300a00 */
[----:B------:R-:W-:-:S03]  /*3b870*/  IMAD.WIDE R28, R108, 0x4, R14 ;  /* 0x000000046c1c7825 */ /* 0x000fc600078e020e */
[----:B------:R-:W4:Y:S04]  /*3b880*/  LDL.LU.64 R242, [R1+0x618] ;  /* 0x0006180001f27983 */ /* 0x000f280000300a00 */
[----:B------:R-:W4:Y:S04]  /*3b890*/  LDL.LU.64 R246, [R1+0x610] ;  /* 0x0006100001f67983 */ /* 0x000f280000300a00 */
[----:B------:R-:W-:Y:S04]  /*3b8a0*/  STL.64 [R1+0x1470], R32 ;  /* 0x0014702001007387 */ /* 0x000fe80000100a00 */
[----:B------:R-:W4:Y:S04]  /*3b8b0*/  LDL.LU.64 R14, [R1+0x608] ;  /* 0x00060800010e7983 */ /* 0x000f280000300a00 */
[----:B------:R1:W-:Y:S04]  /*3b8c0*/  STL.64 [R1+0x80], R30 ;  /* 0x0000801e01007387 */ /* 0x0003e80000100a00 */
[----:B------:R1:W-:Y:S02]  /*3b8d0*/  STL.64 [R1+0x90], R28 ;  /* 0x0000901c01007387 */ /* 0x0003e40000100a00 */
[----:B-1----:R-:W-:-:S02]  /*3b8e0*/  IMAD.WIDE R30, R108, 0x4, R234 ;  /* 0x000000046c1e7825 */ /* 0x002fc400078e02ea */
[----:B------:R-:W4:Y:S02]  /*3b8f0*/  LDL.LU.64 R234, [R1+0x630] ;  /* 0x0006300001ea7983 */ /* 0x000f240000300a00 */
[C---:B------:R-:W-:Y:S02]  /*3b900*/  IMAD.WIDE R28, R108.reuse, 0x4, R26 ;  /* 0x000000046c1c7825 */ /* 0x040fe400078e021a */
[----:B------:R1:W-:Y:S02]  /*3b910*/  STL.64 [R1+0xf0], R30 ;  /* 0x0000f01e01007387 */ /* 0x0003e40000100a00 */
[C---:B------:R-:W-:Y:S02]  /*3b920*/  IMAD.WIDE R26, R108.reuse, 0x4, R24 ;  /* 0x000000046c1a7825 */ /* 0x040fe400078e0218 */
[----:B------:R1:W-:Y:S02]  /*3b930*/  STL.64 [R1+0x580], R28 ;  /* 0x0005801c01007387 */ /* 0x0003e40000100a00 */
[----:B------:R-:W-:-:S02]  /*3b940*/  IMAD.WIDE R24, R108, 0x4, R244 ;  /* 0x000000046c187825 */ /* 0x000fc400078e02f4 */
[----:B------:R-:W4:Y:S04]  /*3b950*/  LDL.LU.64 R32, [R1+0x638] ;  /* 0x0006380001207983 */ /* 0x000f280000300a00 */
[----:B------:R1:W-:Y:S04]  /*3b960*/  STL.64 [R1+0x5e0], R26 ;  /* 0x0005e01a01007387 */ /* 0x0003e80000100a00 */
[----:B-1----:R-:W4:Y:S04]  /*3b970*/  LDL.LU.64 R30, [R1+0x640] ;  /* 0x00064000011e7983 */ /* 0x002f280000300a00 */
[----:B------:R1:W-:Y:S04]  /*3b980*/  STL.64 [R1+0xb38], R24 ;  /* 0x000b381801007387 */ /* 0x0003e80000100a00 */
[----:B------:R-:W4:Y:S04]  /*3b990*/  LDL.LU.64 R28, [R1+0x648] ;  /* 0x00064800011c7983 */ /* 0x000f280000300a00 */
[----:B------:R-:W4:Y:S01]  /*3b9a0*/  LDL.LU.64 R244, [R1+0x668] ;  /* 0x0006680001f47983 */ /* 0x000f220000300a00 */
[----:B------:R-:W-:-:S03]  /*3b9b0*/  IMAD.WIDE R18, R108, 0x4, R18 ;  /* 0x000000046c127825 */ /* 0x000fc600078e0212 */
[----:B------:R-:W4:Y:S01]  /*3b9c0*/  LDL.LU.64 R26, [R1+0x658] ;  /* 0x00065800011a7983 */ /* 0x000f220000300a00 */
[----:B-1----:R-:W-:-:S03]  /*3b9d0*/  IMAD.WIDE R24, R108, 0x4, R248 ;  /* 0x000000046c187825 */ /* 0x002fc600078e02f8 */
[----:B------:R1:W-:Y:S04]  /*3b9e0*/  STL.64 [R1+0xf48], R18 ;  /* 0x000f481201007387 */ /* 0x0003e80000100a00 */
[----:B------:R-:W-:Y:S04]  /*3b9f0*/  LDGSTS.E [R240+0x21780], desc[UR22][R248.64], P0 ;  /* 0x21780000f8f07fae */ /* 0x000fe800081a1016 */
[----:B-1----:R-:W4:Y:S04]  /*3ba00*/  LDL.LU.64 R18, [R1+0x650] ;  /* 0x0006500001127983 */ /* 0x002f280000300a00 */
[----:B------:R-:W4:Y:S04]  /*3ba10*/  LDL.LU.64 R248, [R1+0x670] ;  /* 0x0006700001f87983 */ /* 0x000f280000300a00 */
[----:B------:R2:W-:Y:S02]  /*3ba20*/  STL.64 [R1+0x1438], R24 ;  /* 0x0014381801007387 */ /* 0x0005e40000100a00 */
[----:B--2---:R-:W-:-:S02]  /*3ba30*/  IMAD.WIDE R24, R108, 0x4, R250 ;  /* 0x000000046c187825 */ /* 0x004fc400078e02fa */
[----:B------:R-:W2:Y:S04]  /*3ba40*/  LDL.LU.64 R250, [R1+0x678] ;  /* 0x0006780001fa7983 */ /* 0x000ea80000300a00 */
[----:B------:R1:W-:Y:S04]  /*3ba50*/  STL.64 [R1+0x78], R24 ;  /* 0x0000781801007387 */ /* 0x0003e80000100a00 */
[----:B-1----:R-:W2:Y:S01]  /*3ba60*/  LDL.LU.64 R24, [R1+0x680] ;  /* 0x0006800001187983 */ /* 0x002ea20000300a00 */
[----:B---3--:R-:W-:-:S04]  /*3ba70*/  IMAD.WIDE R16, R108, 0x4, R16 ;  /* 0x000000046c107825 */ /* 0x008fc800078e0210 */
[C---:B----4-:R-:W-:Y:S01]  /*3ba80*/  IMAD.WIDE R36, R108.reuse, 0x4, R238 ;  /* 0x000000046c247825 */ /* 0x050fe200078e02ee */
[----:B------:R1:W-:Y:S04]  /*3ba90*/  STL.64 [R1+0x70], R16 ;  /* 0x0000701001007387 */ /* 0x0003e80000100a00 */
[----:B-1----:R-:W3:Y:S04]  /*3baa0*/  LDL.LU.64 R16, [R1+0x688] ;  /* 0x0006880001107983 */ /* 0x002ee80000300a00 */
[----:B------:R1:W-:Y:S04]  /*3bab0*/  STL.64 [R1+0xe8], R36 ;  /* 0x0000e82401007387 */ /* 0x0003e80000100a00 */
[----:B------:R-:W4:Y:S01]  /*3bac0*/  LDL.LU.64 R238, [R1+0x6a8] ;  /* 0x0006a80001ee7983 */ /* 0x000f220000300a00 */
[----:B-1----:R-:W-:-:S04]  /*3bad0*/  IMAD.WIDE R36, R108, 0x4, R34 ;  /* 0x000000046c247825 */ /* 0x002fc800078e0222 */
[C---:B------:R-:W-:Y:S01]  /*3bae0*/  IMAD.WIDE R34, R108.reuse, 0x4, R22 ;  /* 0x000000046c227825 */ /* 0x040fe200078e0216 */
[----:B------:R-:W-:Y:S04]  /*3baf0*/  STL.64 [R1+0x1c0], R36 ;  /* 0x0001c02401007387 */ /* 0x000fe80000100a00 */
[----:B------:R-:W-:Y:S01]  /*3bb00*/  STL.64 [R1+0x590], R34 ;  /* 0x0005902201007387 */ /* 0x000fe20000100a00 */
[----:B------:R-:W-:-:S04]  /*3bb10*/  IMAD.WIDE R22, R108, 0x4, R20 ;  /* 0x000000046c167825 */ /* 0x000fc800078e0214 */
[C---:B------:R-:W-:Y:S02]  /*3bb20*/  IMAD.WIDE R20, R108.reuse, 0x4, R242 ;  /* 0x000000046c147825 */ /* 0x040fe400078e02f2 */
[----:B------:R-:W4:Y:S04]  /*3bb30*/  LDL.LU.64 R242, [R1+0x698] ;  /* 0x0006980001f27983 */ /* 0x000f280000300a00 */
[----:B------:R1:W-:Y:S04]  /*3bb40*/  STL.64 [R1+0xa00], R22 ;  /* 0x000a001601007387 */ /* 0x0003e80000100a00 */
[----:B------:R1:W-:Y:S04]  /*3bb50*/  STL.64 [R1+0xed0], R20 ;  /* 0x000ed01401007387 */ /* 0x0003e80000100a00 */
[----:B------:R-:W-:Y:S01]  /*3bb60*/  LDGSTS.E [R240+0x21b80], desc[UR22][R246.64], P0 ;  /* 0x21b80000f6f07fae */ /* 0x000fe200081a1016 */
[----:B-1----:R-:W-:-:S04]  /*3bb70*/  IMAD.WIDE R22, R108, 0x4, R246 ;  /* 0x000000046c167825 */ /* 0x002fc800078e02f6 */
[C---:B------:R-:W-:Y:S01]  /*3bb80*/  IMAD.WIDE R20, R108.reuse, 0x4, R14 ;  /* 0x000000046c147825 */ /* 0x040fe200078e020e */
[----:B------:R-:W4:Y:S04]  /*3bb90*/  LDL.LU.64 R246, [R1+0x690] ;  /* 0x0006900001f67983 */ /* 0x000f280000300a00 */
[----:B------:R1:W-:Y:S01]  /*3bba0*/  STL.64 [R1+0x13e0], R22 ;  /* 0x0013e01601007387 */ /* 0x0003e20000100a00 */
[----:B------:R-:W-:-:S03]  /*3bbb0*/  IMAD.WIDE R34, R108, 0x4, R234 ;  /* 0x000000046c227825 */ /* 0x000fc600078e02ea */
[----:B------:R-:W4:Y:S04]  /*3bbc0*/  LDL.LU.64 R14, [R1+0x6b0] ;  /* 0x0006b000010e7983 */ /* 0x000f280000300a00 */
[----:B------:R1:W-:Y:S04]  /*3bbd0*/  STL.64 [R1+0x68], R20 ;  /* 0x0000681401007387 */ /* 0x0003e80000100a00 */
[----:B-1----:R-:W4:Y:S04]  /*3bbe0*/  LDL.LU.64 R22, [R1+0x6b8] ;  /* 0x0006b80001167983 */ /* 0x002f280000300a00 */
[----:B------:R-:W4:Y:S04]  /*3bbf0*/  LDL.LU.64 R20, [R1+0x6c0] ;  /* 0x0006c00001147983 */ /* 0x000f280000300a00 */
[----:B------:R1:W-:Y:S01]  /*3bc00*/  STL.64 [R1+0x60], R34 ;  /* 0x0000602201007387 */ /* 0x0003e20000100a00 */
[----:B------:R-:W-:-:S03]  /*3bc10*/  IMAD.WIDE R28, R108, 0x4, R28 ;  /* 0x000000046c1c7825 */ /* 0x000fc600078e021c */
[----:B------:R-:W4:Y:S01]  /*3bc20*/  LDL.LU.64 R234, [R1+0x6c8] ;  /* 0x0006c80001ea7983 */ /* 0x000f220000300a00 */
[----:B-1----:R-:W-:-:S03]  /*3bc30*/  IMAD.WIDE R34, R108, 0x4, R32 ;  /* 0x000000046c227825 */ /* 0x002fc600078e0220 */
[----:B------:R1:W-:Y:S01]  /*3bc40*/  LDGSTS.E [R240+0x21f80], desc[UR22][R26.64], P0 ;  /* 0x21f800001af07fae */ /* 0x0003e200081a1016 */
[----:B------:R-:W-:-:S03]  /*3bc50*/  IMAD.WIDE R32, R108, 0x4, R30 ;  /* 0x000000046c207825 */ /* 0x000fc600078e021e */
[----:B------:R-:W-:Y:S01]  /*3bc60*/  STL.64 [R1+0xe0], R34 ;  /* 0x0000e02201007387 */ /* 0x000fe20000100a00 */
[----:B------:R-:W-:-:S03]  /*3bc70*/  IMAD.WIDE R30, R108, 0x4, R244 ;  /* 0x000000046c1e7825 */ /* 0x000fc600078e02f4 */
        /* <DEDUP_REMOVED lines=9> */
[----:B------:R-:W-:Y:S04]  /*3bd10*/  STL.64 [R1+0x1360], R30 ;  /* 0x0013601e01007387 */ /* 0x000fe80000100a00 */
[----:B------:R-:W4:Y:S01]  /*3bd20*/  LDL.LU.64 R18, [R1+0x6e0] ;  /* 0x0006e00001127983 */ /* 0x000f220000300a00 */
[----:B-1----:R-:W-:-:S03]  /*3bd30*/  IMAD.WIDE R28, R108, 0x4, R248 ;  /* 0x000000046c1c7825 */ /* 0x002fc600078e02f8 */
[----:B------:R2:W-:Y:S04]  /*3bd40*/  STL.64 [R1+0x58], R26 ;  /* 0x0000581a01007387 */ /* 0x0005e80000100a00 */
[----:B------:R-:W-:Y:S04]  /*3bd50*/  STL.64 [R1+0x50], R28 ;  /* 0x0000501c01007387 */ /* 0x000fe80000100a00 */
[----:B------:R-:W4:Y:S01]  /*3bd60*/  LDL.LU.64 R248, [R1+0x6d8] ;  /* 0x0006d80001f87983 */ /* 0x000f220000300a00 */
[----:B--2---:R-:W-:-:S03]  /*3bd70*/  IMAD.WIDE R26, R108, 0x4, R250 ;  /* 0x000000046c1a7825 */ /* 0x004fc600078e02fa */
[----:B------:R-:W2:Y:S04]  /*3bd80*/  LDL.LU.64 R250, [R1+0x6f0] ;  /* 0x0006f00001fa7983 */ /* 0x000ea80000300a00 */
[----:B------:R3:W-:Y:S01]  /*3bd90*/  STL.64 [R1+0xd8], R26 ;  /* 0x0000d81a01007387 */ /* 0x0007e20000100a00 */
[----:B------:R-:W-:-:S05]  /*3bda0*/  IMAD.WIDE R24, R108, 0x4, R24 ;  /* 0x000000046c187825 */ /* 0x000fca00078e0218 */
[----:B------:R1:W-:Y:S01]  /*3bdb0*/  STL.64 [R1+0x1b0], R24 ;  /* 0x0001b01801007387 */ /* 0x0003e20000100a00 */
[----:B---3--:R-:W-:-:S04]  /*3bdc0*/  IMAD.WIDE R26, R108, 0x4, R16 ;  /* 0x000000046c1a7825 */ /* 0x008fc800078e0210 */
[C---:B-1----:R-:W-:Y:S01]  /*3bdd0*/  IMAD.WIDE R24, R108.reuse, 0x4, R222 ;  /* 0x000000046c187825 */ /* 0x042fe200078e02de */
[----:B------:R-:W-:Y:S03]  /*3bde0*/  STL.64 [R1+0x298], R26 ;  /* 0x0002981a01007387 */ /* 0x000fe60000100a00 */
[C---:B----4-:R-:W-:Y:S02]  /*3bdf0*/  IMAD.WIDE R16, R108.reuse, 0x4, R238 ;  /* 0x000000046c107825 */ /* 0x050fe400078e02ee */
[----:B------:R-:W3:Y:S04]  /*3be00*/  LDL.LU.64 R238, [R1+0x6f8] ;  /* 0x0006f80001ee7983 */ /* 0x000ee80000300a00 */
[----:B------:R1:W-:Y:S04]  /*3be10*/  STL.64 [R1+0x570], R16 ;  /* 0x0005701001007387 */ /* 0x0003e80000100a00 */
[----:B-1----:R-:W4:Y:S04]  /*3be20*/  LDL.LU.64 R16, [R1+0x700] ;  /* 0x0007000001107983 */ /* 0x002f280000300a00 */
[----:B------:R1:W-:Y:S04]  /*3be30*/  STL.64 [R1+0x6a0], R24 ;  /* 0x0006a01801007387 */ /* 0x0003e80000100a00 */
[----:B------:R-:W4:Y:S01]  /*3be40*/  LDL.LU.64 R222, [R1+0x708] ;  /* 0x0007080001de7983 */ /* 0x000f220000300a00 */
[----:B-1----:R-:W-:-:S03]  /*3be50*/  IMAD.WIDE R24, R108, 0x4, R242 ;  /* 0x000000046c187825 */ /* 0x002fc600078e02f2 */
[----:B------:R-:W-:Y:S04]  /*3be60*/  LDGSTS.E [R240+0x22380], desc[UR22][R242.64], P0 ;  /* 0x22380000f2f07fae */ /* 0x000fe800081a1016 */
[----:B------:R-:W4:Y:S04]  /*3be70*/  LDL.LU.64 R242, [R1+0x710] ;  /* 0x0007100001f27983 */ /* 0x000f280000300a00 */
[----:B------:R1:W-:Y:S01]  /*3be80*/  STL.64 [R1+0x1080], R24 ;  /* 0x0010801801007387 */ /* 0x0003e20000100a00 */
[----:B------:R-:W-:-:S03]  /*3be90*/  IMAD.WIDE R26, R108, 0x4, R246 ;  /* 0x000000046c1a7825 */ /* 0x000fc600078e02f6 */
[----:B------:R-:W4:Y:S01]  /*3bea0*/  LDL.LU.64 R246, [R1+0x718] ;  /* 0x0007180001f67983 */ /* 0x000f220000300a00 */
[----:B-1----:R-:W-:-:S03]  /*3beb0*/  IMAD.WIDE R24, R108, 0x4, R14 ;  /* 0x000000046c187825 */ /* 0x002fc600078e020e */
[----:B------:R1:W-:Y:S04]  /*3bec0*/  STL.64 [R1+0x48], R26 ;  /* 0x0000481a01007387 */ /* 0x0003e80000100a00 */
[----:B------:R-:W4:Y:S04]  /*3bed0*/  LDL.LU.64 R14, [R1+0x728] ;  /* 0x00072800010e7983 */ /* 0x000f280000300a00 */
[----:B------:R1:W-:Y:S02]  /*3bee0*/  STL.64 [R1+0x40], R24 ;  /* 0x0000401801007387 */ /* 0x0003e40000100a00 */
[----:B-1----:R-:W-:-:S04]  /*3bef0*/  IMAD.WIDE R26, R108, 0x4, R22 ;  /* 0x000000046c1a7825 */ /* 0x002fc800078e0216 */
[C---:B------:R-:W-:Y:S01]  /*3bf00*/  IMAD.WIDE R24, R108.reuse, 0x4, R20 ;  /* 0x000000046c187825 */ /* 0x040fe200078e0214 */
[----:B------:R-:W-:Y:S03]  /*3bf10*/  STL.64 [R1+0xd0], R26 ;  /* 0x0000d01a01007387 */ /* 0x000fe60000100a00 */
[C---:B------:R-:W-:Y:S01]  /*3bf20*/  IMAD.WIDE R22, R108.reuse, 0x4, R234 ;  /* 0x000000046c167825 */ /* 0x040fe200078e02ea */
[----:B------:R-:W-:Y:S04]  /*3bf30*/  STL.64 [R1+0x1a8], R24 ;  /* 0x0001a81801007387 */ /* 0x000fe80000100a00 */
[----:B------:R-:W4:Y:S04]  /*3bf40*/  LDL.LU.64 R32, [R1+0x720] ;  /* 0x0007200001207983 */ /* 0x000f280000300a00 */
[----:B------:R-:W-:Y:S04]  /*3bf50*/  STL.64 [R1+0x288], R22 ;  /* 0x0002881601007387 */ /* 0x000fe80000100a00 */
[----:B------:R-:W4:Y:S01]  /*3bf60*/  LDL.LU.64 R30, [R1+0x730] ;  /* 0x00073000011e7983 */ /* 0x000f220000300a00 */
[----:B------:R-:W-:-:S05]  /*3bf70*/  IMAD.WIDE R20, R108, 0x4, R236 ;  /* 0x000000046c147825 */ /* 0x000fca00078e02ec */
[----:B------:R1:W-:Y:S04]  /*3bf80*/  STL.64 [R1+0x3a0], R20 ;  /* 0x0003a01401007387 */ /* 0x0003e80000100a00 */
[----:B------:R-:W4:Y:S04]  /*3bf90*/  LDL.LU.64 R236, [R1+0x738] ;  /* 0x0007380001ec7983 */ /* 0x000f280000300a00 */
[----:B------:R-:W4:Y:S01]  /*3bfa0*/  LDL.LU.64 R28, [R1+0x740] ;  /* 0x00074000011c7983 */ /* 0x000f220000300a00 */
[----:B-1----:R-:W-:-:S03]  /*3bfb0*/  IMAD.WIDE R20, R108, 0x4, R244 ;  /* 0x000000046c147825 */ /* 0x002fc600078e02f4 */
[----:B------:R2:W-:Y:S04]  /*3bfc0*/  LDGSTS.E [R240+0x22780], desc[UR22][R18.64], P0 ;  /* 0x2278000012f07fae */ /* 0x0005e800081a1016 */
[----:B------:R-:W4:Y:S04]  /*3bfd0*/  LDL.LU.64 R244, [R1+0x748] ;  /* 0x0007480001f47983 */ /* 0x000f280000300a00 */
[----:B------:R1:W-:Y:S04]  /*3bfe0*/  STL.64 [R1+0x5d0], R20 ;  /* 0x0005d01401007387 */ /* 0x0003e80000100a00 */
[----:B------:R-:W4:Y:S04]  /*3bff0*/  LDL.LU.64 R26, [R1+0x750] ;  /* 0x00075000011a7983 */ /* 0x000f280000300a00 */
[----:B------:R-:W4:Y:S04]  /*3c000*/  LDL.LU.64 R22, [R1+0x758] ;  /* 0x0007580001167983 */ /* 0x000f280000300a00 */
[----:B------:R-:W4:Y:S01]  /*3c010*/  LDL.LU.64 R234, [R1+0x768] ;  /* 0x0007680001ea7983 */ /* 0x000f220000300a00 */
[----:B------:R-:W-:-:S04]  /*3c020*/  IMAD.WIDE R24, R108, 0x4, R18 ;  /* 0x000000046c187825 */ /* 0x000fc800078e0212 */
[C---:B-1----:R-:W-:Y:S01]  /*3c030*/  IMAD.WIDE R20, R108.reuse, 0x4, R248 ;  /* 0x000000046c147825 */ /* 0x042fe200078e02f8 */
[----:B------:R1:W-:Y:S04]  /*3c040*/  STL.64 [R1+0xfb0], R24 ;  /* 0x000fb01801007387 */ /* 0x0003e80000100a00 */
[----:B-1----:R-:W4:Y:S04]  /*3c050*/  LDL.LU.64 R24, [R1+0x760] ;  /* 0x0007600001187983 */ /* 0x002f280000300a00 */
[----:B------:R1:W-:Y:S04]  /*3c060*/  STL.64 [R1+0x38], R20 ;  /* 0x0000381401007387 */ /* 0x0003e80000100a00 */
[----:B-1----:R-:W4:Y:S01]  /*3c070*/  LDL.LU.64 R20, [R1+0x770] ;  /* 0x0007700001147983 */ /* 0x002f220000300a00 */
[----:B--2---:R-:W-:-:S05]  /*3c080*/  IMAD.WIDE R18, R108, 0x4, R250 ;  /* 0x000000046c127825 */ /* 0x004fca00078e02fa */
[----:B------:R3:W-:Y:S04]  /*3c090*/  STL.64 [R1+0x30], R18 ;  /* 0x0000301201007387 */ /* 0x0007e80000100a00 */
[----:B------:R-:W2:Y:S04]  /*3c0a0*/  LDL.LU.64 R248, [R1+0x778] ;  /* 0x0007780001f87983 */ /* 0x000ea80000300a00 */
[----:B------:R-:W2:Y:S01]  /*3c0b0*/  LDL.LU.64 R250, [R1+0x780] ;  /* 0x0007800001fa7983 */ /* 0x000ea20000300a00 */
[----:B---3--:R-:W-:-:S03]  /*3c0c0*/  IMAD.WIDE R18, R108, 0x4, R238 ;  /* 0x000000046c127825 */ /* 0x008fc600078e02ee */
[----:B------:R-:W3:Y:S04]  /*3c0d0*/  LDL.LU.64 R238, [R1+0x788] ;  /* 0x0007880001ee7983 */ /* 0x000ee80000300a00 */
[----:B------:R4:W-:Y:S02]  /*3c0e0*/  STL.64 [R1+0xc8], R18 ;  /* 0x0000c81201007387 */ /* 0x0009e40000100a00 */
[C---:B----4-:R-:W-:Y:S02]  /*3c0f0*/  IMAD.WIDE R18, R108.reuse, 0x4, R222 ;  /* 0x000000046c127825 */ /* 0x050fe400078e02de */
[----:B------:R-:W4:Y:S02]  /*3c100*/  LDL.LU.64 R222, [R1+0x790] ;  /* 0x0007900001de7983 */ /* 0x000f240000300a00 */
[----:B------:R-:W-:-:S05]  /*3c110*/  IMAD.WIDE R16, R108, 0x4, R16 ;  /* 0x000000046c107825 */ /* 0x000fca00078e0210 */
[----:B------:R1:W-:Y:S04]  /*3c120*/  STL.64 [R1+0x1a0], R16 ;  /* 0x0001a01001007387 */ /* 0x0003e80000100a00 */
[----:B------:R1:W-:Y:S02]  /*3c130*/  STL.64 [R1+0x280], R18 ;  /* 0x0002801201007387 */ /* 0x0003e40000100a00 */
[C---:B-1----:R-:W-:Y:S02]  /*3c140*/  IMAD.WIDE R16, R108.reuse, 0x4, R242 ;  /* 0x000000046c107825 */ /* 0x042fe400078e02f2 */
[----:B------:R-:W4:Y:S04]  /*3c150*/  LDL.LU.64 R18, [R1+0x798] ;  /* 0x0007980001127983 */ /* 0x000f280000300a00 */
[----:B------:R1:W-:Y:S01]  /*3c160*/  STL.64 [R1+0x398], R16 ;  /* 0x0003981001007387 */ /* 0x0003e20000100a00 */
[----:B------:R-:W-:-:S03]  /*3c170*/  IMAD.WIDE R34, R108, 0x4, R246 ;  /* 0x000000046c227825 */ /* 0x000fc600078e02f6 */
[----:B-1----:R-:W4:Y:S04]  /*3c180*/  LDL.LU.64 R16, [R1+0x7a8] ;  /* 0x0007a80001107983 */ /* 0x002f280000300a00 */
[----:B------:R1:W-:Y:S04]  /*3c190*/  STL.64 [R1+0x488], R34 ;  /* 0x0004882201007387 */ /* 0x0003e80000100a00 */
[----:B------:R-:W-:Y:S01]  /*3c1a0*/  LDGSTS.E [R240+0x22b80], desc[UR22][R14.64], P0 ;  /* 0x22b800000ef07fae */ /* 0x000fe200081a1016 */
[----:B-1----:R-:W-:-:S03]  /*3c1b0*/  IMAD.WIDE R34, R108, 0x4, R14 ;  /* 0x000000046c227825 */ /* 0x002fc600078e020e */
[----:B------:R-:W4:Y:S04]  /*3c1c0*/  LDL.LU.64 R14, [R1+0x7b0] ;  /* 0x0007b000010e7983 */ /* 0x000f280000300a00 */
[----:B------:R-:W4:Y:S04]  /*3c1d0*/  LDL.LU.64 R242, [R1+0x7b8] ;  /* 0x0007b80001f27983 */ /* 0x000f280000300a00 */
[----:B------:R1:W-:Y:S04]  /*3c1e0*/  STL.64 [R1+0xf08], R34 ;  /* 0x000f082201007387 */ /* 0x0003e80000100a00 */
[----:B------:R-:W4:Y:S01]  /*3c1f0*/  LDL.LU.64 R246, [R1+0x7c0] ;  /* 0x0007c00001f67983 */ /* 0x000f220000300a00 */
[----:B------:R-:W-:-:S04]  /*3c200*/  IMAD.WIDE R30, R108, 0x4, R30 ;  /* 0x000000046c1e7825 */ /* 0x000fc800078e021e */
[----:B-1----:R-:W-:-:S05]  /*3c210*/  IMAD.WIDE R34, R108, 0x4, R32 ;  /* 0x000000046c227825 */ /* 0x002fca00078e0220 */
[----:B------:R-:W-:Y:S01]  /*3c220*/  STL.64 [R1+0x28], R34 ;  /* 0x0000282201007387 */ /* 0x000fe20000100a00 */
[----:B------:R-:W-:-:S03]  /*3c230*/  IMAD.WIDE R32, R108, 0x4, R236 ;  /* 0x000000046c207825 */ /* 0x000fc600078e02ec */
[----:B------:R-:W4:Y:S04]  /*3c240*/  LDL.LU.64 R236, [R1+0x7c8] ;  /* 0x0007c80001ec7983 */ /* 0x000f280000300a00 */
[----:B------:R1:W-:Y:S04]  /*3c250*/  STL.64 [R1+0x20], R30 ;  /* 0x0000201e01007387 */ /* 0x0003e80000100a00 */
[----:B------:R-:W-:Y:S01]  /*3c260*/  STL.64 [R1+0xc0], R32 ;  /* 0x0000c02001007387 */ /* 0x000fe20000100a00 */
[----:B-1----:R-:W-:-:S04]  /*3c270*/  IMAD.WIDE R30, R108, 0x4, R28 ;  /* 0x000000046c1e7825 */ /* 0x002fc800078e021c */
[C---:B------:R-:W-:Y:S02]  /*3c280*/  IMAD.WIDE R28, R108.reuse, 0x4, R244 ;  /* 0x000000046c1c7825 */ /* 0x040fe400078e02f4 */
[----:B------:R-:W4:Y:S02]  /*3c290*/  LDL.LU.64 R244, [R1+0x7d0] ;  /* 0x0007d00001f47983 */ /* 0x000f240000300a00 */
[C---:B------:R-:W-:Y:S02]  /*3c2a0*/  IMAD.WIDE R26, R108.reuse, 0x4, R26 ;  /* 0x000000046c1a7825 */ /* 0x040fe400078e021a */
[----:B------:R-:W-:Y:S02]  /*3c2b0*/  STL.64 [R1+0x198], R30 ;  /* 0x0001981e01007387 */ /* 0x000fe40000100a00 */
[C---:B------:R-:W-:Y:S02]  /*3c2c0*/  IMAD.WIDE R22, R108.reuse, 0x4, R22 ;  /* 0x000000046c167825 */ /* 0x040fe400078e0216 */
[----:B------:R-:W-:Y:S04]  /*3c2d0*/  STL.64 [R1+0x278], R28 ;  /* 0x0002781c01007387 */ /* 0x000fe80000100a00 */
[----:B------:R1:W-:Y:S04]  /*3c2e0*/  STL.64 [R1+0x380], R26 ;  /* 0x0003801a01007387 */ /* 0x0003e80000100a00 */
[----:B------:R1:W-:Y:S04]  /*3c2f0*/  STL.64 [R1+0x478], R22 ;  /* 0x0004781601007387 */ /* 0x0003e80000100a00 */
[----:B------:R-:W-:Y:S01]  /*3c300*/  LDGSTS.E [R240+0x22f80], desc[UR22][R234.64], P0 ;  /* 0x22f80000eaf07fae */ /* 0x000fe200081a1016 */
[----:B-1----:R-:W-:-:S03]  /*3c310*/  IMAD.WIDE R26, R108, 0x4, R234 ;  /* 0x000000046c1a7825 */ /* 0x002fc600078e02ea */
[----:B------:R-:W4:Y:S04]  /*3c320*/  LDL.LU.64 R22, [R1+0x7e0] ;  /* 0x0007e00001167983 */ /* 0x000f280000300a00 */
[----:B------:R-:W4:Y:S01]  /*3c330*/  LDL.LU.64 R234, [R1+0x7e8] ;  /* 0x0007e80001ea7983 */ /* 0x000f220000300a00 */
[----:B------:R-:W-:-:S03]  /*3c340*/  IMAD.WIDE R24, R108, 0x4, R24 ;  /* 0x000000046c187825 */ /* 0x000fc600078e0218 */
[----:B------:R1:W-:Y:S04]  /*3c350*/  STL.64 [R1+0x708], R26 ;  /* 0x0007081a01007387 */ /* 0x0003e80000100a00 */
[----:B------:R2:W-:Y:S01]  /*3c360*/  STL.64 [R1+0x18], R24 ;  /* 0x0000181801007387 */ /* 0x0005e20000100a00 */
[----:B-1----:R-:W-:-:S05]  /*3c370*/  IMAD.WIDE R26, R108, 0x4, R20 ;  /* 0x000000046c1a7825 */ /* 0x002fca00078e0214 */
[----:B------:R-:W-:Y:S01]  /*3c380*/  STL.64 [R1+0x10], R26 ;  /* 0x0000101a01007387 */ /* 0x000fe20000100a00 */
[----:B--2---:R-:W-:-:S03]  /*3c390*/  IMAD.WIDE R20, R108, 0x4, R248 ;  /* 0x000000046c147825 */ /* 0x004fc600078e02f8 */
[----:B------:R-:W2:Y:S01]  /*3c3a0*/  LDL.LU.64 R248, [R1+0x7f0] ;  /* 0x0007f00001f87983 */ /* 0x000ea20000300a00 */
[----:B------:R-:W-:-:S03]  /*3c3b0*/  IMAD.WIDE R24, R108, 0x4, R250 ;  /* 0x000000046c187825 */ /* 0x000fc600078e02fa */
[----:B------:R3:W-:Y:S04]  /*3c3c0*/  STL.64 [R1+0xb8], R20 ;  /* 0x0000b81401007387 */ /* 0x0007e80000100a00 */
[----:B------:R-:W-:Y:S04]  /*3c3d0*/  STL.64 [R1+0x190], R24 ;  /* 0x0001901801007387 */ /* 0x000fe80000100a00 */
[----:B------:R-:W2:Y:S01]  /*3c3e0*/  LDL.LU.64 R250, [R1+0x800] ;  /* 0x0008000001fa7983 */ /* 0x000ea20000300a00 */
[----:B---3--:R-:W-:-:S03]  /*3c3f0*/  IMAD.WIDE R20, R108, 0x4, R238 ;  /* 0x000000046c147825 */ /* 0x008fc600078e02ee */
[----:B------:R-:W3:Y:S04]  /*3c400*/  LDL.LU.64 R238, [R1+0x808] ;  /* 0x0008080001ee7983 */ /* 0x000ee80000300a00 */
[----:B------:R4:W-:Y:S02]  /*3c410*/  STL.64 [R1+0x270], R20 ;  /* 0x0002701401007387 */ /* 0x0009e40000100a00 */
[C---:B----4-:R-:W-:Y:S02]  /*3c420*/  IMAD.WIDE R20, R108.reuse, 0x4, R222 ;  /* 0x000000046c147825 */ /* 0x050fe400078e02de */
[----:B------:R-:W4:Y:S04]  /*3c430*/  LDL.LU.64 R222, [R1+0x810] ;  /* 0x0008100001de7983 */ /* 0x000f280000300a00 */
[----:B------:R1:W-:Y:S04]  /*3c440*/  STL.64 [R1+0x370], R20 ;  /* 0x0003701401007387 */ /* 0x0003e80000100a00 */
[----:B-1----:R-:W4:Y:S01]  /*3c450*/  LDL.LU.64 R20, [R1+0x818] ;  /* 0x0008180001147983 */ /* 0x002f220000300a00 */
[----:B------:R-:W-:-:S03]  /*3c460*/  IMAD.WIDE R24, R108, 0x4, R18 ;  /* 0x000000046c187825 */ /* 0x000fc600078e0212 */
[----:B------:R-:W4:Y:S04]  /*3c470*/  LDL.LU.64 R18, [R1+0x820] ;  /* 0x0008200001127983 */ /* 0x000f280000300a00 */
[----:B------:R1:W-:Y:S04]  /*3c480*/  STL.64 [R1+0x470], R24 ;  /* 0x0004701801007387 */ /* 0x0003e80000100a00 */
[----:B------:R1:W-:Y:S02]  /*3c490*/  LDGSTS.E [R240+0x23380], desc[UR22][R16.64], P0 ;  /* 0x2338000010f07fae */ /* 0x0003e400081a1016 */
[----:B-1----:R-:W-:-:S05]  /*3c4a0*/  IMAD.WIDE R24, R108, 0x4, R16 ;  /* 0x000000046c187825 */ /* 0x002fca00078e0210 */
[----:B------:R1:W-:Y:S04]  /*3c4b0*/  STL.64 [R1+0x560], R24 ;  /* 0x0005601801007387 */ /* 0x0003e80000100a00 */
[----:B------:R-:W4:Y:S01]  /*3c4c0*/  LDL.LU.64 R38, [R1+0x828] ;  /* 0x0008280001267983 */ /* 0x000f220000300a00 */
[----:B------:R-:W-:-:S05]  /*3c4d0*/  IMAD.WIDE R16, R108, 0x4, R242 ;  /* 0x000000046c107825 */ /* 0x000fca00078e02f2 */
[----:B------:R1:W-:Y:S02]  /*3c4e0*/  STL.64 [R1], R16 ;  /* 0x0000001001007387 */ /* 0x0003e40000100a00 */
[----:B-1----:R-:W-:-:S04]  /*3c4f0*/  IMAD.WIDE R24, R108, 0x4, R246 ;  /* 0x000000046c187825 */ /* 0x002fc800078e02f6 */
[C---:B------:R-:W-:Y:S01]  /*3c500*/  IMAD.WIDE R14, R108.reuse, 0x4, R14 ;  /* 0x000000046c0e7825 */ /* 0x040fe200078e020e */
[----:B------:R-:W4:Y:S04]  /*3c510*/  LDL.LU.64 R16, [R1+0x830] ;  /* 0x0008300001107983 */ /* 0x000f280000300a00 */
[----:B------:R1:W-:Y:S04]  /*3c520*/  STL.64 [R1+0xb0], R24 ;  /* 0x0000b01801007387 */ /* 0x0003e80000100a00 */
[----:B------:R-:W4:Y:S01]  /*3c530*/  LDL.LU.64 R246, [R1+0x838] ;  /* 0x0008380001f67983 */ /* 0x000f220000300a00 */
[----:B-1----:R-:W-:-:S03]  /*3c540*/  IMAD.WIDE R24, R108, 0x4, R236 ;  /* 0x000000046c187825 */ /* 0x002fc600078e02ec */
[----:B------:R-:W4:Y:S04]  /*3c550*/  LDL.LU.64 R236, [R1+0x850] ;  /* 0x0008500001ec7983 */ /* 0x000f280000300a00 */
[----:B------:R-:W-:Y:S04]  /*3c560*/  STL.64 [R1+0x8], R14 ;  /* 0x0000080e01007387 */ /* 0x000fe80000100a00 */
[----:B------:R1:W-:Y:S02]  /*3c570*/  STL.64 [R1+0x188], R24 ;  /* 0x0001881801007387 */ /* 0x0003e40000100a00 */
[----:B-1----:R-:W-:-:S02]  /*3c580*/  IMAD.WIDE R24, R108, 0x4, R244 ;  /* 0x000000046c187825 */ /* 0x002fc400078e02f4 */
[----:B------:R-:W4:Y:S04]  /*3c590*/  LDL.LU.64 R244, [R1+0x860] ;  /* 0x0008600001f47983 */ /* 0x000f280000300a00 */
[----:B------:R-:W4:Y:S04]  /*3c5a0*/  LDL.LU.64 R242, [R1+0x868] ;  /* 0x0008680001f27983 */ /* 0x000f280000300a00 */
[----:B------:R1:W-:Y:S04]  /*3c5b0*/  STL.64 [R1+0x268], R24 ;  /* 0x0002681801007387 */ /* 0x0003e80000100a00 */
[----:B------:R-:W4:Y:S04]  /*3c5c0*/  LDL.LU.64 R34, [R1+0x870] ;  /* 0x0008700001227983 */ /* 0x000f280000300a00 */
[----:B------:R-:W4:Y:S04]  /*3c5d0*/  LDL.LU.64 R32, [R1+0x880] ;  /* 0x0008800001207983 */ /* 0x000f280000300a00 */
[----:B------:R-:W4:Y:S01]  /*3c5e0*/  LDL.LU.64 R30, [R1+0x888] ;  /* 0x00088800011e7983 */ /* 0x000f220000300a00 */
[----:B-1----:R-:W-:-:S04]  /*3c5f0*/  IMAD.WIDE R24, R108, 0x4, R22 ;  /* 0x000000046c187825 */ /* 0x002fc800078e0216 */
[C---:B------:R-:W-:Y:S01]  /*3c600*/  IMAD.WIDE R22, R108.reuse, 0x4, R234 ;  /* 0x000000046c167825 */ /* 0x040fe200078e02ea */
[----:B------:R-:W-:Y:S04]  /*3c610*/  STL.64 [R1+0x360], R24 ;  /* 0x0003601801007387 */ /* 0x000fe80000100a00 */
[----:B------:R-:W4:Y:S04]  /*3c620*/  LDL.LU.64 R28, [R1+0x890] ;  /* 0x00089000011c7983 */ /* 0x000f280000300a00 */
[----:B------:R2:W-:Y:S04]  /*3c630*/  STL.64 [R1+0x468], R22 ;  /* 0x0004681601007387 */ /* 0x0005e80000100a00 */
[----:B------:R-:W4:Y:S04]  /*3c640*/  LDL.LU.64 R26, [R1+0x898] ;  /* 0x00089800011a7983 */ /* 0x000f280000300a00 */
[----:B------:R-:W4:Y:S01]  /*3c650*/  LDL.LU.64 R234, [R1+0x8a0] ;  /* 0x0008a00001ea7983 */ /* 0x000f220000300a00 */
[----:B--2---:R-:W-:-:S03]  /*3c660*/  IMAD.WIDE R22, R108, 0x4, R248 ;  /* 0x000000046c167825 */ /* 0x004fc600078e02f8 */
[----:B------:R3:W-:Y:S04]  /*3c670*/  LDGSTS.E [R240+0x23780], desc[UR22][R248.64], P0 ;  /* 0x23780000f8f07fae */ /* 0x0007e800081a1016 */
[----:B------:R4:W-:Y:S01]  /*3c680*/  STL.64 [R1+0x558], R22 ;  /* 0x0005581601007387 */ /* 0x0009e20000100a00 */
[----:B---3--:R-:W-:-:S03]  /*3c690*/  IMAD.WIDE R248, R108, 0x4, R238 ;  /* 0x000000046cf87825 */ /* 0x008fc600078e02ee */
[----:B------:R-:W2:Y:S01]  /*3c6a0*/  LDL.LU.64 R238, [R1+0x8a8] ;  /* 0x0008a80001ee7983 */ /* 0x000ea20000300a00 */
[----:B----4-:R-:W-:-:S03]  /*3c6b0*/  IMAD.WIDE R22, R108, 0x4, R222 ;  /* 0x000000046c167825 */ /* 0x010fc600078e02de */
[----:B------:R-:W3:Y:S04]  /*3c6c0*/  LDL.LU.64 R222, [R1+0x8c0] ;  /* 0x0008c00001de7983 */ /* 0x000ee80000300a00 */
[----:B------:R1:W-:Y:S04]  /*3c6d0*/  STL.64 [R1+0xa8], R22 ;  /* 0x0000a81601007387 */ /* 0x0003e80000100a00 */
[----:B------:R-:W4:Y:S01]  /*3c6e0*/  LDL.LU.64 R24, [R1+0x8c8] ;  /* 0x0008c80001187983 */ /* 0x000f220000300a00 */
[----:B------:R-:W-:-:S05]  /*3c6f0*/  IMAD.WIDE R20, R108, 0x4, R20 ;  /* 0x000000046c147825 */ /* 0x000fca00078e0214 */
[----:B------:R1:W-:Y:S01]  /*3c700*/  STL.64 [R1+0x180], R20 ;  /* 0x0001801401007387 */ /* 0x0003e20000100a00 */
[----:B------:R-:W-:-:S03]  /*3c710*/  IMAD.WIDE R18, R108, 0x4, R18 ;  /* 0x000000046c127825 */ /* 0x000fc600078e0212 */
[----:B------:R-:W4:Y:S04]  /*3c720*/  LDL.LU.64 R36, [R1+0x8d8] ;  /* 0x0008d80001247983 */ /* 0x000f280000300a00 */
[----:B-1----:R-:W4:Y:S04]  /*3c730*/  LDL.LU.64 R22, [R1+0x8e0] ;  /* 0x0008e00001167983 */ /* 0x002f280000300a00 */
[----:B------:R1:W-:Y:S04]  /*3c740*/  STL.64 [R1+0x260], R18 ;  /* 0x0002601201007387 */ /* 0x0003e80000100a00 */
[----:B------:R-:W4:Y:S04]  /*3c750*/  LDL.LU.64 R20, [R1+0x8e8] ;  /* 0x0008e80001147983 */ /* 0x000f280000300a00 */
[----:B-1----:R-:W4:Y:S01]  /*3c760*/  LDL.LU.64 R18, [R1+0x8f0] ;  /* 0x0008f00001127983 */ /* 0x002f220000300a00 */
[----:B------:R-:W-:-:S05]  /*3c770*/  IMAD.WIDE R38, R108, 0x4, R38 ;  /* 0x000000046c267825 */ /* 0x000fca00078e0226 */
[----:B------:R1:W-:Y:S01]  /*3c780*/  STL.64 [R1+0x358], R38 ;  /* 0x0003582601007387 */ /* 0x0003e20000100a00 */
[----:B------:R-:W-:-:S05]  /*3c790*/  IMAD.WIDE R16, R108, 0x4, R16 ;  /* 0x000000046c107825 */ /* 0x000fca00078e0210 */
[----:B------:R1:W-:Y:S02]  /*3c7a0*/  STL.64 [R1+0x460], R16 ;  /* 0x0004601001007387 */ /* 0x0003e40000100a00 */
[C---:B-1----:R-:W-:Y:S02]  /*3c7b0*/  IMAD.WIDE R38, R108.reuse, 0x4, R246 ;  /* 0x000000046c267825 */ /* 0x042fe400078e02f6 */
[----:B------:R1:W-:Y:S04]  /*3c7c0*/  LDGSTS.E [R240+0x23b80], desc[UR22][R246.64], P0 ;  /* 0x23b80000f6f07fae */ /* 0x0003e800081a1016 */
[----:B------:R-:W4:Y:S04]  /*3c7d0*/  LDL.LU.64 R16, [R1+0x8f8] ;  /* 0x0008f80001107983 */ /* 0x000f280000300a00 */
[----:B------:R1:W-:Y:S02]  /*3c7e0*/  STL.64 [R1+0x550], R38 ;  /* 0x0005502601007387 */ /* 0x0003e40000100a00 */
[----:B-1----:R-:W-:-:S02]  /*3c7f0*/  IMAD.WIDE R246, R108, 0x4, R236 ;  /* 0x000000046cf67825 */ /* 0x002fc400078e02ec */
[----:B------:R-:W4:Y:S02]  /*3c800*/  LDL.LU.64 R236, [R1+0x900] ;  /* 0x0009000001ec7983 */ /* 0x000f240000300a00 */
[C---:B------:R-:W-:Y:S02]  /*3c810*/  IMAD.WIDE R106, R108.reuse, 0x4, R34 ;  /* 0x000000046c6a7825 */ /* 0x040fe400078e0222 */
[----:B------:R-:W4:Y:S02]  /*3c820*/  LDL.LU.64 R34, [R1+0x910] ;  /* 0x0009100001227983 */ /* 0x000f240000300a00 */
[C---:B------:R-:W-:Y:S02]  /*3c830*/  IMAD.WIDE R104, R108.reuse, 0x4, R32 ;  /* 0x000000046c687825 */ /* 0x040fe400078e0220 */
[----:B------:R-:W4:Y:S02]  /*3c840*/  LDL.LU.64 R32, [R1+0x920] ;  /* 0x0009200001207983 */ /* 0x000f240000300a00 */
[----:B------:R-:W-:-:S02]  /*3c850*/  IMAD.WIDE R102, R108, 0x4, R30 ;  /* 0x000000046c667825 */ /* 0x000fc400078e021e */
[----:B------:R-:W4:Y:S02]  /*3c860*/  LDL.LU.64 R30, [R1+0x930] ;  /* 0x00093000011e7983 */ /* 0x000f240000300a00 */
[C---:B------:R-:W-:Y:S02]  /*3c870*/  IMAD.WIDE R100, R108.reuse, 0x4, R28 ;  /* 0x000000046c647825 */ /* 0x040fe400078e021c */
[----:B------:R-:W4:Y:S02]  /*3c880*/  LDL.LU.64 R28, [R1+0x938] ;  /* 0x00093800011c7983 */ /* 0x000f240000300a00 */
[C---:B------:R-:W-:Y:S02]  /*3c890*/  IMAD.WIDE R98, R108.reuse, 0x4, R26 ;  /* 0x000000046c627825 */ /* 0x040fe400078e021a */
[----:B------:R-:W4:Y:S02]  /*3c8a0*/  LDL.LU.64 R26, [R1+0x940] ;  /* 0x00094000011a7983 */ /* 0x000f240000300a00 */
[----:B------:R-:W-:-:S02]  /*3c8b0*/  IMAD.WIDE R96, R108, 0x4, R234 ;  /* 0x000000046c607825 */ /* 0x000fc400078e02ea */
[----:B------:R-:W4:Y:S02]  /*3c8c0*/  LDL.LU.64 R234, [R1+0x950] ;  /* 0x0009500001ea7983 */ /* 0x000f240000300a00 */
[C---:B--2---:R-:W-:Y:S02]  /*3c8d0*/  IMAD.WIDE R94, R108.reuse, 0x4, R238 ;  /* 0x000000046c5e7825 */ /* 0x044fe400078e02ee */
[----:B------:R-:W2:Y:S02]  /*3c8e0*/  LDL.LU.64 R238, [R1+0x958] ;  /* 0x0009580001ee7983 */ /* 0x000ea40000300a00 */
[C---:B---3--:R-:W-:Y:S02]  /*3c8f0*/  IMAD.WIDE R92, R108.reuse, 0x4, R222 ;  /* 0x000000046c5c7825 */ /* 0x048fe400078e02de */
[----:B------:R-:W3:Y:S02]  /*3c900*/  LDL.LU.64 R222, [R1+0x960] ;  /* 0x0009600001de7983 */ /* 0x000ee40000300a00 */
[----:B----4-:R-:W-:-:S02]  /*3c910*/  IMAD.WIDE R90, R108, 0x4, R24 ;  /* 0x000000046c5a7825 */ /* 0x010fc400078e0218 */
[----:B------:R-:W4:Y:S04]  /*3c920*/  LDL.LU.64 R24, [R1+0x968] ;  /* 0x0009680001187983 */ /* 0x000f280000300a00 */
[----:B------:R-:W4:Y:S04]  /*3c930*/  LDL.LU.64 R46, [R1+0x970] ;  /* 0x00097000012e7983 */ /* 0x000f280000300a00 */
[----:B------:R-:W4:Y:S04]  /*3c940*/  LDL.LU.64 R44, [R1+0x980] ;  /* 0x00098000012c7983 */ /* 0x000f280000300a00 */
[----:B------:R-:W4:Y:S01]  /*3c950*/  LDL.LU.64 R42, [R1+0x988] ;  /* 0x00098800012a7983 */ /* 0x000f220000300a00 */
[----:B------:R-:W-:-:S03]  /*3c960*/  IMAD.WIDE R86, R108, 0x4, R22 ;  /* 0x000000046c567825 */ /* 0x000fc600078e0216 */
[----:B------:R-:W4:Y:S01]  /*3c970*/  LDL.LU.64 R22, [R1+0x998] ;  /* 0x0009980001167983 */ /* 0x000f220000300a00 */
[----:B------:R-:W-:-:S03]  /*3c980*/  IMAD.WIDE R84, R108, 0x4, R20 ;  /* 0x000000046c547825 */ /* 0x000fc600078e0214 */
[----:B------:R-:W4:Y:S04]  /*3c990*/  LDL.LU.64 R20, [R1+0x9a0] ;  /* 0x0009a00001147983 */ /* 0x000f280000300a00 */
[----:B------:R-:W4:Y:S01]  /*3c9a0*/  LDL.LU.64 R40, [R1+0x9b8] ;  /* 0x0009b80001287983 */ /* 0x000f220000300a00 */
[----:B------:R-:W-:-:S03]  /*3c9b0*/  IMAD.WIDE R82, R108, 0x4, R18 ;  /* 0x000000046c527825 */ /* 0x000fc600078e0212 */
[----:B------:R-:W4:Y:S01]  /*3c9c0*/  LDL.LU.64 R18, [R1+0x9c0] ;  /* 0x0009c00001127983 */ /* 0x000f220000300a00 */
[----:B------:R-:W-:-:S04]  /*3c9d0*/  IMAD.WIDE R88, R108, 0x4, R36 ;  /* 0x000000046c587825 */ /* 0x000fc800078e0224 */
[C---:B------:R-:W-:Y:S02]  /*3c9e0*/  IMAD.WIDE R80, R108.reuse, 0x4, R16 ;  /* 0x000000046c507825 */ /* 0x040fe400078e0210 */
[----:B------:R-:W4:Y:S02]  /*3c9f0*/  LDL.LU.64 R16, [R1+0x9c8] ;  /* 0x0009c80001107983 */ /* 0x000f240000300a00 */
[C---:B------:R-:W-:Y:S02]  /*3ca00*/  IMAD.WIDE R78, R108.reuse, 0x4, R236 ;  /* 0x000000046c4e7825 */ /* 0x040fe400078e02ec */
[----:B------:R-:W4:Y:S04]  /*3ca10*/  LDL.LU.64 R236, [R1+0x9d0] ;  /* 0x0009d00001ec7983 */ /* 0x000f280000300a00 */
[----:B------:R-:W4:Y:S04]  /*3ca20*/  LDL.LU.64 R38, [R1+0x9e8] ;  /* 0x0009e80001267983 */ /* 0x000f280000300a00 */
[----:B------:R-:W4:Y:S01]  /*3ca30*/  LDL.LU.64 R36, [R1+0x9f0] ;  /* 0x0009f00001247983 */ /* 0x000f220000300a00 */
[----:B------:R-:W-:-:S03]  /*3ca40*/  IMAD.WIDE R76, R108, 0x4, R34 ;  /* 0x000000046c4c7825 */ /* 0x000fc600078e0222 */
[----:B------:R-:W4:Y:S01]  /*3ca50*/  LDL.LU.64 R34, [R1+0x9f8] ;  /* 0x0009f80001227983 */ /* 0x000f220000300a00 */
[----:B------:R-:W-:-:S03]  /*3ca60*/  IMAD.WIDE R74, R108, 0x4, R32 ;  /* 0x000000046c4a7825 */ /* 0x000fc600078e0220 */
[----:B------:R-:W4:Y:S01]  /*3ca70*/  LDL.LU.64 R32, [R1+0xa08] ;  /* 0x000a080001207983 */ /* 0x000f220000300a00 */
[----:B------:R-:W-:-:S03]  /*3ca80*/  IMAD.WIDE R66, R108, 0x4, R234 ;  /* 0x000000046c427825 */ /* 0x000fc600078e02ea */
[----:B------:R-:W4:Y:S01]  /*3ca90*/  LDL.LU.64 R234, [R1+0xa18] ;  /* 0x000a180001ea7983 */ /* 0x000f220000300a00 */
[----:B--2---:R-:W-:-:S03]  /*3caa0*/  IMAD.WIDE R64, R108, 0x4, R238 ;  /* 0x000000046c407825 */ /* 0x004fc600078e02ee */
[----:B------:R-:W2:Y:S01]  /*3cab0*/  LDL.LU.64 R238, [R1+0xa20] ;  /* 0x000a200001ee7983 */ /* 0x000ea20000300a00 */
[----:B---3--:R-:W-:-:S03]  /*3cac0*/  IMAD.WIDE R62, R108, 0x4, R222 ;  /* 0x000000046c3e7825 */ /* 0x008fc600078e02de */
[----:B------:R-:W3:Y:S01]  /*3cad0*/  LDL.LU.64 R222, [R1+0xa28] ;  /* 0x000a280001de7983 */ /* 0x000ee20000300a00 */
[----:B------:R-:W-:-:S03]  /*3cae0*/  IMAD.WIDE R72, R108, 0x4, R30 ;  /* 0x000000046c487825 */ /* 0x000fc600078e021e */
[----:B------:R-:W3:Y:S01]  /*3caf0*/  LDL.LU.64 R30, [R1+0xa30] ;  /* 0x000a3000011e7983 */ /* 0x000ee20000300a00 */
[----:B------:R-:W-:-:S03]  /*3cb00*/  IMAD.WIDE R70, R108, 0x4, R28 ;  /* 0x000000046c467825 */ /* 0x000fc600078e021c */
[----:B------:R-:W3:Y:S01]  /*3cb10*/  LDL.LU.64 R28, [R1+0xa38] ;  /* 0x000a3800011c7983 */ /* 0x000ee20000300a00 */
[----:B------:R-:W-:-:S03]  /*3cb20*/  IMAD.WIDE R68, R108, 0x4, R26 ;  /* 0x000000046c447825 */ /* 0x000fc600078e021a */
[----:B------:R-:W3:Y:S01]  /*3cb30*/  LDL.LU.64 R26, [R1+0xa48] ;  /* 0x000a4800011a7983 */ /* 0x000ee20000300a00 */
[----:B----4-:R-:W-:-:S03]  /*3cb40*/  IMAD.WIDE R60, R108, 0x4, R24 ;  /* 0x000000046c3c7825 */ /* 0x010fc600078e0218 */
[----:B------:R-:W4:Y:S01]  /*3cb50*/  LDL.LU.64 R24, [R1+0xa50] ;  /* 0x000a500001187983 */ /* 0x000f220000300a00 */
[----:B------:R-:W-:-:S04]  /*3cb60*/  IMAD.WIDE R58, R108, 0x4, R46 ;  /* 0x000000046c3a7825 */ /* 0x000fc800078e022e */
[C---:B------:R-:W-:Y:S02]  /*3cb70*/  IMAD.WIDE R52, R108.reuse, 0x4, R22 ;  /* 0x000000046c347825 */ /* 0x040fe400078e0216 */
[----:B------:R-:W4:Y:S02]  /*3cb80*/  LDL.LU.64 R22, [R1+0xa58] ;  /* 0x000a580001167983 */ /* 0x000f240000300a00 */
[C---:B------:R-:W-:Y:S02]  /*3cb90*/  IMAD.WIDE R50, R108.reuse, 0x4, R20 ;  /* 0x000000046c327825 */ /* 0x040fe400078e0214 */
[----:B------:R-:W4:Y:S02]  /*3cba0*/  LDL.LU.64 R20, [R1+0xa70] ;  /* 0x000a700001147983 */ /* 0x000f240000300a00 */
[C---:B------:R-:W-:Y:S02]  /*3cbb0*/  IMAD.WIDE R46, R108.reuse, 0x4, R18 ;  /* 0x000000046c2e7825 */ /* 0x040fe400078e0212 */
[----:B------:R-:W4:Y:S02]  /*3cbc0*/  LDL.LU.64 R18, [R1+0xa78] ;  /* 0x000a780001127983 */ /* 0x000f240000300a00 */
[----:B------:R-:W-:-:S04]  /*3cbd0*/  IMAD.WIDE R54, R108, 0x4, R42 ;  /* 0x000000046c367825 */ /* 0x000fc800078e022a */
[----:B------:R-:W-:-:S05]  /*3cbe0*/  IMAD.WIDE R16, R108, 0x4, R16 ;  /* 0x000000046c107825 */ /* 0x000fca00078e0210 */
[----:B------:R1:W-:Y:S04]  /*3cbf0*/  STL.64 [R1+0xa0], R16 ;  /* 0x0000a01001007387 */ /* 0x0003e80000100a00 */
[----:B-1----:R-:W4:Y:S01]  /*3cc00*/  LDL.LU.64 R16, [R1+0xa90] ;  /* 0x000a900001107983 */ /* 0x002f220000300a00 */
[----:B------:R-:W-:-:S05]  /*3cc10*/  IMAD.WIDE R236, R108, 0x4, R236 ;  /* 0x000000046cec7825 */ /* 0x000fca00078e02ec */
[----:B------:R-:W-:Y:S04]  /*3cc20*/  STL.64 [R1+0x98], R236 ;  /* 0x000098ec01007387 */ /* 0x000fe80000100a00 */
[----:B------:R-:W4:Y:S04]  /*3cc30*/  LDL.LU.64 R124, [R1+0xa98] ;  /* 0x000a9800017c7983 */ /* 0x000f280000300a00 */
[----:B------:R-:W4:Y:S01]  /*3cc40*/  LDL.LU.64 R112, [R1+0xaa0] ;  /* 0x000aa00001707983 */ /* 0x000f220000300a00 */
[----:B------:R-:W-:-:S03]  /*3cc50*/  IMAD.WIDE R42, R108, 0x4, R36 ;  /* 0x000000046c2a7825 */ /* 0x000fc600078e0224 */
[----:B------:R-:W4:Y:S01]  /*3cc60*/  LDL.LU.64 R110, [R1+0xaa8] ;  /* 0x000aa800016e7983 */ /* 0x000f220000300a00 */
[----:B------:R-:W-:-:S04]  /*3cc70*/  IMAD.WIDE R48, R108, 0x4, R40 ;  /* 0x000000046c307825 */ /* 0x000fc800078e0228 */
[----:B------:R-:W-:-:S04]  /*3cc80*/  IMAD.WIDE R56, R108, 0x4, R44 ;  /* 0x000000046c387825 */ /* 0x000fc800078e022c */
[C---:B------:R-:W-:Y:S02]  /*3cc90*/  IMAD.WIDE R36, R108.reuse, 0x4, R234 ;  /* 0x000000046c247825 */ /* 0x040fe400078e02ea */
[----:B------:R-:W4:Y:S02]  /*3cca0*/  LDL.LU.64 R234, [R1+0xab8] ;  /* 0x000ab80001ea7983 */ /* 0x000f240000300a00 */
[----:B------:R-:W-:-:S04]  /*3ccb0*/  IMAD.WIDE R40, R108, 0x4, R34 ;  /* 0x000000046c287825 */ /* 0x000fc800078e0222 */
[----:B------:R-:W-:-:S04]  /*3ccc0*/  IMAD.WIDE R44, R108, 0x4, R38 ;  /* 0x000000046c2c7825 */ /* 0x000fc800078e0226 */
[----:B------:R-:W-:-:S04]  /*3ccd0*/  IMAD.WIDE R38, R108, 0x4, R32 ;  /* 0x000000046c267825 */ /* 0x000fc800078e0220 */
[C---:B--2---:R-:W-:Y:S02]  /*3cce0*/  IMAD.WIDE R34, R108.reuse, 0x4, R238 ;  /* 0x000000046c227825 */ /* 0x044fe400078e02ee */
[----:B------:R-:W2:Y:S02]  /*3ccf0*/  LDL.LU.64 R238, [R1+0xac0] ;  /* 0x000ac00001ee7983 */ /* 0x000ea40000300a00 */
[C---:B---3--:R-:W-:Y:S02]  /*3cd00*/  IMAD.WIDE R32, R108.reuse, 0x4, R222 ;  /* 0x000000046c207825 */ /* 0x048fe400078e02de */
        /* <DEDUP_REMOVED lines=15> */
[----:B----4-:R-:W-:-:S04]  /*3ce00*/  IMAD.WIDE R126, R108, 0x4, R124 ;  /* 0x000000046c7e7825 */ /* 0x010fc800078e027c */
[C---:B------:R-:W-:Y:S01]  /*3ce10*/  IMAD.WIDE R124, R108.reuse, 0x4, R112 ;  /* 0x000000046c7c7825 */ /* 0x040fe200078e0270 */
[----:B------:R-:W-:Y:S03]  /*3ce20*/  STL.64 [R1+0x178], R126 ;  /* 0x0001787e01007387 */ /* 0x000fe60000100a00 */
[C---:B------:R-:W-:Y:S01]  /*3ce30*/  IMAD.WIDE R110, R108.reuse, 0x4, R110 ;  /* 0x000000046c6e7825 */ /* 0x040fe200078e026e */
[----:B------:R-:W4:Y:S04]  /*3ce40*/  LDL.LU.64 R112, [R1+0xb80] ;  /* 0x000b800001707983 */ /* 0x000f280000300a00 */
[----:B------:R-:W-:Y:S04]  /*3ce50*/  STL.64 [R1+0x170], R124 ;  /* 0x0001707c01007387 */ /* 0x000fe80000100a00 */
[----:B------:R1:W-:Y:S04]  /*3ce60*/  STL.64 [R1+0x168], R110 ;  /* 0x0001686e01007387 */ /* 0x0003e80000100a00 */
[----:B-1----:R-:W4:Y:S01]  /*3ce70*/  LDL.LU.64 R110, [R1+0xb90] ;  /* 0x000b9000016e7983 */ /* 0x002f220000300a00 */
[----:B------:R-:W-:-:S05]  /*3ce80*/  IMAD.WIDE R124, R108, 0x4, R234 ;  /* 0x000000046c7c7825 */ /* 0x000fca00078e02ea */
[----:B------:R-:W-:Y:S04]  /*3ce90*/  STL.64 [R1+0x160], R124 ;  /* 0x0001607c01007387 */ /* 0x000fe80000100a00 */
[----:B------:R-:W4:Y:S01]  /*3cea0*/  LDL.LU.64 R234, [R1+0xb98] ;  /* 0x000b980001ea7983 */ /* 0x000f220000300a00 */
[----:B--2---:R-:W-:-:S05]  /*3ceb0*/  IMAD.WIDE R126, R108, 0x4, R238 ;  /* 0x000000046c7e7825 */ /* 0x004fca00078e02ee */
[----:B------:R1:W-:Y:S04]  /*3cec0*/  STL.64 [R1+0x158], R126 ;  /* 0x0001587e01007387 */ /* 0x0003e80000100a00 */
[----:B------:R-:W2:Y:S04]  /*3ced0*/  LDL.LU.64 R238, [R1+0xba0] ;  /* 0x000ba00001ee7983 */ /* 0x000ea80000300a00 */
[----:B-1----:R-:W2:Y:S01]  /*3cee0*/  LDL.LU.64 R126, [R1+0xba8] ;  /* 0x000ba800017e7983 */ /* 0x002ea20000300a00 */
[----:B---3--:R-:W-:-:S05]  /*3cef0*/  IMAD.WIDE R124, R108, 0x4, R222 ;  /* 0x000000046c7c7825 */ /* 0x008fca00078e02de */
[----:B------:R1:W-:Y:S04]  /*3cf00*/  STL.64 [R1+0x150], R124 ;  /* 0x0001507c01007387 */ /* 0x0003e80000100a00 */
[----:B-1----:R-:W3:Y:S04]  /*3cf10*/  LDL.LU.64 R124, [R1+0xbb8] ;  /* 0x000bb800017c7983 */ /* 0x002ee80000300a00 */
[----:B------:R-:W3:Y:S01]  /*3cf20*/  LDL.LU.64 R222, [R1+0xbc0] ;  /* 0x000bc00001de7983 */ /* 0x000ee20000300a00 */
[----:B------:R-:W-:-:S04]  /*3cf30*/  IMAD.WIDE R148, R108, 0x4, R144 ;  /* 0x000000046c947825 */ /* 0x000fc800078e0290 */
[C---:B------:R-:W-:Y:S01]  /*3cf40*/  IMAD.WIDE R146, R108.reuse, 0x4, R142 ;  /* 0x000000046c927825 */ /* 0x040fe200078e028e */
[----:B------:R-:W-:Y:S03]  /*3cf50*/  STL.64 [R1+0x148], R148 ;  /* 0x0001489401007387 */ /* 0x000fe60000100a00 */
[C---:B------:R-:W-:Y:S01]  /*3cf60*/  IMAD.WIDE R144, R108.reuse, 0x4, R140 ;  /* 0x000000046c907825 */ /* 0x040fe200078e028c */
[----:B------:R-:W-:Y:S03]  /*3cf70*/  STL.64 [R1+0x140], R146 ;  /* 0x0001409201007387 */ /* 0x000fe60000100a00 */
[C---:B------:R-:W-:Y:S01]  /*3cf80*/  IMAD.WIDE R142, R108.reuse, 0x4, R122 ;  /* 0x000000046c8e7825 */ /* 0x040fe200078e027a */
[----:B------:R-:W-:Y:S03]  /*3cf90*/  STL.64 [R1+0x138], R144 ;  /* 0x0001389001007387 */ /* 0x000fe60000100a00 */
[C---:B------:R-:W-:Y:S01]  /*3cfa0*/  IMAD.WIDE R140, R108.reuse, 0x4, R120 ;  /* 0x000000046c8c7825 */ /* 0x040fe200078e0278 */
[----:B------:R-:W3:Y:S04]  /*3cfb0*/  LDL.LU.64 R122, [R1+0xbc8] ;  /* 0x000bc800017a7983 */ /* 0x000ee80000300a00 */
[----:B------:R1:W-:Y:S04]  /*3cfc0*/  STL.64 [R1+0x130], R142 ;  /* 0x0001308e01007387 */ /* 0x0003e80000100a00 */
[----:B------:R-:W3:Y:S04]  /*3cfd0*/  LDL.LU.64 R120, [R1+0xbd0] ;  /* 0x000bd00001787983 */ /* 0x000ee80000300a00 */
[----:B------:R1:W-:Y:S02]  /*3cfe0*/  STL.64 [R1+0x128], R140 ;  /* 0x0001288c01007387 */ /* 0x0003e40000100a00 */
[----:B-1----:R-:W-:-:S04]  /*3cff0*/  IMAD.WIDE R142, R108, 0x4, R138 ;  /* 0x000000046c8e7825 */ /* 0x002fc800078e028a */
[----:B------:R-:W-:-:S04]  /*3d000*/  IMAD.WIDE R138, R108, 0x4, R118 ;  /* 0x000000046c8a7825 */ /* 0x000fc800078e0276 */
[C---:B------:R-:W-:Y:S01]  /*3d010*/  IMAD.WIDE R140, R108.reuse, 0x4, R136 ;  /* 0x000000046c8c7825 */ /* 0x040fe200078e0288 */
[----:B------:R1:W-:Y:S03]  /*3d020*/  STL.64 [R1+0x120], R142 ;  /* 0x0001208e01007387 */ /* 0x0003e60000100a00 */
[C---:B------:R-:W-:Y:S01]  /*3d030*/  IMAD.WIDE R136, R108.reuse, 0x4, R116 ;  /* 0x000000046c887825 */ /* 0x040fe200078e0274 */
[----:B------:R1:W-:Y:S03]  /*3d040*/  STL.64 [R1+0x118], R140 ;  /* 0x0001188c01007387 */ /* 0x0003e60000100a00 */
[C---:B------:R-:W-:Y:S01]  /*3d050*/  IMAD.WIDE R134, R108.reuse, 0x4, R134 ;  /* 0x000000046c867825 */ /* 0x040fe200078e0286 */
[----:B------:R-:W3:Y:S03]  /*3d060*/  LDL.LU.64 R118, [R1+0xbe0] ;  /* 0x000be00001767983 */ /* 0x000ee60000300a00 */
[C---:B------:R-:W-:Y:S01]  /*3d070*/  IMAD.WIDE R132, R108.reuse, 0x4, R132 ;  /* 0x000000046c847825 */ /* 0x040fe200078e0284 */
[----:B------:R-:W-:Y:S03]  /*3d080*/  STL.64 [R1+0x110], R138 ;  /* 0x0001108a01007387 */ /* 0x000fe60000100a00 */
[C---:B------:R-:W-:Y:S01]  /*3d090*/  IMAD.WIDE R130, R108.reuse, 0x4, R130 ;  /* 0x000000046c827825 */ /* 0x040fe200078e0282 */
[----:B------:R-:W3:Y:S03]  /*3d0a0*/  LDL.LU.64 R116, [R1+0xbf0] ;  /* 0x000bf00001747983 */ /* 0x000ee60000300a00 */
[C---:B------:R-:W-:Y:S01]  /*3d0b0*/  IMAD.WIDE R128, R108.reuse, 0x4, R128 ;  /* 0x000000046c807825 */ /* 0x040fe200078e0280 */
[----:B------:R-:W-:Y:S04]  /*3d0c0*/  STL.64 [R1+0x108], R136 ;  /* 0x0001088801007387 */ /* 0x000fe80000100a00 */
[----:B------:R-:W-:Y:S01]  /*3d0d0*/  STL.64 [R1+0x100], R134 ;  /* 0x0001008601007387 */ /* 0x000fe20000100a00 */
[----:B------:R-:W-:-:S03]  /*3d0e0*/  IMAD.WIDE R114, R108, 0x4, R114 ;  /* 0x000000046c727825 */ /* 0x000fc600078e0272 */
[----:B------:R-:W-:Y:S04]  /*3d0f0*/  STL.64 [R1+0xf8], R132 ;  /* 0x0000f88401007387 */ /* 0x000fe80000100a00 */
[----:B------:R-:W-:Y:S04]  /*3d100*/  STL.64 [R1+0x258], R130 ;  /* 0x0002588201007387 */ /* 0x000fe80000100a00 */
[----:B-1----:R-:W3:Y:S04]  /*3d110*/  LDL.LU.64 R142, [R1+0xbf8] ;  /* 0x000bf800018e7983 */ /* 0x002ee80000300a00 */
[----:B------:R-:W-:Y:S04]  /*3d120*/  STL.64 [R1+0x250], R128 ;  /* 0x0002508001007387 */ /* 0x000fe80000100a00 */
[----:B------:R-:W3:Y:S04]  /*3d130*/  LDL.LU.64 R140, [R1+0xc08] ;  /* 0x000c0800018c7983 */ /* 0x000ee80000300a00 */
[----:B------:R1:W-:Y:S04]  /*3d140*/  STL.64 [R1+0x248], R114 ;  /* 0x0002487201007387 */ /* 0x0003e80000100a00 */
[----:B-1----:R-:W3:Y:S01]  /*3d150*/  LDL.LU.64 R114, [R1+0xc10] ;  /* 0x000c100001727983 */ /* 0x002ee20000300a00 */
[----:B----4-:R-:W-:-:S03]  /*3d160*/  IMAD.WIDE R128, R108, 0x4, R112 ;  /* 0x000000046c807825 */ /* 0x010fc600078e0270 */
[----:B------:R-:W4:Y:S04]  /*3d170*/  LDL.LU.64 R112, [R1+0xc18] ;  /* 0x000c180001707983 */ /* 0x000f280000300a00 */
[----:B------:R1:W-:Y:S01]  /*3d180*/  STL.64 [R1+0x240], R128 ;  /* 0x0002408001007387 */ /* 0x0003e20000100a00 */
[----:B------:R-:W-:-:S03]  /*3d190*/  IMAD.WIDE R130, R108, 0x4, R110 ;  /* 0x000000046c827825 */ /* 0x000fc600078e026e */
[----:B------:R-:W4:Y:S04]  /*3d1a0*/  LDL.LU.64 R110, [R1+0xc28] ;  /* 0x000c2800016e7983 */ /* 0x000f280000300a00 */
[----:B------:R-:W-:Y:S01]  /*3d1b0*/  STL.64 [R1+0x238], R130 ;  /* 0x0002388201007387 */ /* 0x000fe20000100a00 */
[----:B-1----:R-:W-:-:S03]  /*3d1c0*/  IMAD.WIDE R128, R108, 0x4, R234 ;  /* 0x000000046c807825 */ /* 0x002fc600078e02ea */
[----:B------:R-:W4:Y:S04]  /*3d1d0*/  LDL.LU.64 R234, [R1+0xc30] ;  /* 0x000c300001ea7983 */ /* 0x000f280000300a00 */
[----:B------:R2:W-:Y:S02]  /*3d1e0*/  STL.64 [R1+0x230], R128 ;  /* 0x0002308001007387 */ /* 0x0005e40000100a00 */
[----:B--2---:R-:W-:-:S05]  /*3d1f0*/  IMAD.WIDE R128, R108, 0x4, R126 ;  /* 0x000000046c807825 */ /* 0x004fca00078e027e */
[----:B------:R1:W-:Y:S01]  /*3d200*/  STL.64 [R1+0x220], R128 ;  /* 0x0002208001007387 */ /* 0x0003e20000100a00 */
[----:B---3--:R-:W-:-:S04]  /*3d210*/  IMAD.WIDE R126, R108, 0x4, R124 ;  /* 0x000000046c7e7825 */ /* 0x008fc800078e027c */
[C---:B------:R-:W-:Y:S02]  /*3d220*/  IMAD.WIDE R124, R108.reuse, 0x4, R222 ;  /* 0x000000046c7c7825 */ /* 0x040fe400078e02de */
[----:B------:R-:W2:Y:S02]  /*3d230*/  LDL.LU.64 R222, [R1+0xc50] ;  /* 0x000c500001de7983 */ /* 0x000ea40000300a00 */
[C---:B------:R-:W-:Y:S02]  /*3d240*/  IMAD.WIDE R238, R108.reuse, 0x4, R238 ;  /* 0x000000046cee7825 */ /* 0x040fe400078e02ee */
[----:B------:R3:W-:Y:S04]  /*3d250*/  STL.64 [R1+0x218], R126 ;  /* 0x0002187e01007387 */ /* 0x0007e80000100a00 */
[----:B------:R-:W2:Y:S04]  /*3d260*/  LDL.LU.64 R138, [R1+0xc68] ;  /* 0x000c6800018a7983 */ /* 0x000ea80000300a00 */
[----:B------:R1:W-:Y:S01]  /*3d270*/  STL.64 [R1+0x210], R124 ;  /* 0x0002107c01007387 */ /* 0x0003e20000100a00 */
[----:B------:R-:W-:-:S03]  /*3d280*/  IMAD.WIDE R122, R108, 0x4, R122 ;  /* 0x000000046c7a7825 */ /* 0x000fc600078e027a */
[----:B------:R-:W2:Y:S04]  /*3d290*/  LDL.LU.64 R136, [R1+0xc70] ;  /* 0x000c700001887983 */ /* 0x000ea80000300a00 */
[----:B------:R-:W2:Y:S01]  /*3d2a0*/  LDL.LU.64 R134, [R1+0xc78] ;  /* 0x000c780001867983 */ /* 0x000ea20000300a00 */
[----:B------:R-:W-:-:S03]  /*3d2b0*/  IMAD.WIDE R120, R108, 0x4, R120 ;  /* 0x000000046c787825 */ /* 0x000fc600078e0278 */
[----:B------:R-:W-:Y:S04]  /*3d2c0*/  STL.64 [R1+0x228], R238 ;  /* 0x000228ee01007387 */ /* 0x000fe80000100a00 */
[----:B------:R-:W2:Y:S04]  /*3d2d0*/  LDL.LU.64 R132, [R1+0xc90] ;  /* 0x000c900001847983 */ /* 0x000ea80000300a00 */
[----:B------:R1:W-:Y:S04]  /*3d2e0*/  STL.64 [R1+0x208], R122 ;  /* 0x0002087a01007387 */ /* 0x0003e80000100a00 */
[----:B------:R-:W2:Y:S04]  /*3d2f0*/  LDL.LU.64 R130, [R1+0xca0] ;  /* 0x000ca00001827983 */ /* 0x000ea80000300a00 */
[----:B------:R3:W-:Y:S04]  /*3d300*/  STL.64 [R1+0x200], R120 ;  /* 0x0002007801007387 */ /* 0x0007e80000100a00 */
[----:B-1----:R-:W2:Y:S01]  /*3d310*/  LDL.LU.64 R128, [R1+0xca8] ;  /* 0x000ca80001807983 */ /* 0x002ea20000300a00 */
[----:B------:R-:W-:-:S03]  /*3d320*/  IMAD.WIDE R118, R108, 0x4, R118 ;  /* 0x000000046c767825 */ /* 0x000fc600078e0276 */
[----:B---3--:R-:W3:Y:S04]  /*3d330*/  LDL.LU.64 R126, [R1+0xcb0] ;  /* 0x000cb000017e7983 */ /* 0x008ee80000300a00 */
[----:B------:R-:W3:Y:S01]  /*3d340*/  LDL.LU.64 R124, [R1+0xcc8] ;  /* 0x000cc800017c7983 */ /* 0x000ee20000300a00 */
[----:B------:R-:W-:-:S03]  /*3d350*/  IMAD.WIDE R116, R108, 0x4, R116 ;  /* 0x000000046c747825 */ /* 0x000fc600078e0274 */
[----:B------:R1:W-:Y:S04]  /*3d360*/  STL.64 [R1+0x1f8], R118 ;  /* 0x0001f87601007387 */ /* 0x0003e80000100a00 */
[----:B------:R-:W3:Y:S04]  /*3d370*/  LDL.LU.64 R122, [R1+0xcd8] ;  /* 0x000cd800017a7983 */ /* 0x000ee80000300a00 */
[----:B------:R1:W-:Y:S04]  /*3d380*/  STL.64 [R1+0x1f0], R116 ;  /* 0x0001f07401007387 */ /* 0x0003e80000100a00 */
[----:B------:R-:W3:Y:S04]  /*3d390*/  LDL.LU.64 R120, [R1+0xce0] ;  /* 0x000ce00001787983 */ /* 0x000ee80000300a00 */
[----:B-1----:R-:W3:Y:S01]  /*3d3a0*/  LDL.LU.64 R118, [R1+0xce8] ;  /* 0x000ce80001767983 */ /* 0x002ee20000300a00 */
[----:B------:R-:W-:-:S03]  /*3d3b0*/  IMAD.WIDE R144, R108, 0x4, R142 ;  /* 0x000000046c907825 */ /* 0x000fc600078e028e */
[----:B------:R-:W3:Y:S04]  /*3d3c0*/  LDL.LU.64 R116, [R1+0xcf0] ;  /* 0x000cf00001747983 */ /* 0x000ee80000300a00 */
[----:B------:R-:W-:Y:S01]  /*3d3d0*/  STL.64 [R1+0x1e8], R144 ;  /* 0x0001e89001007387 */ /* 0x000fe20000100a00 */
[----:B------:R-:W-:-:S04]  /*3d3e0*/  IMAD.WIDE R140, R108, 0x4, R140 ;  /* 0x000000046c8c7825 */ /* 0x000fc800078e028c */
[C---:B------:R-:W-:Y:S02]  /*3d3f0*/  IMAD.WIDE R142, R108.reuse, 0x4, R114 ;  /* 0x000000046c8e7825 */ /* 0x040fe400078e0272 */
[----:B------:R-:W3:Y:S04]  /*3d400*/  LDL.LU.64 R114, [R1+0xcf8] ;  /* 0x000cf80001727983 */ /* 0x000ee80000300a00 */
[----:B------:R4:W-:Y:S04]  /*3d410*/  STL.64 [R1+0x1e0], R140 ;  /* 0x0001e08c01007387 */ /* 0x0009e80000100a00 */
[----:B------:R-:W-:Y:S01]  /*3d420*/  STL.64 [R1+0x1d8], R142 ;  /* 0x0001d88e01007387 */ /* 0x000fe20000100a00 */
[----:B----4-:R-:W-:-:S04]  /*3d430*/  IMAD.WIDE R140, R108, 0x4, R112 ;  /* 0x000000046c8c7825 */ /* 0x010fc800078e0270 */
[C---:B------:R-:W-:Y:S02]  /*3d440*/  IMAD.WIDE R112, R108.reuse, 0x4, R224 ;  /* 0x000000046c707825 */ /* 0x040fe400078e02e0 */
[----:B------:R-:W4:Y:S04]  /*3d450*/  LDL.LU.64 R224, [R1+0x1a58] ;  /* 0x001a580001e07983 */ /* 0x000f280000300a00 */
[----:B------:R1:W-:Y:S04]  /*3d460*/  LDGSTS.E [R240+0x23f80], desc[UR22][R110.64], P0 ;  /* 0x23f800006ef07fae */ /* 0x0003e800081a1016 */
[----:B------:R-:W-:Y:S04]  /*3d470*/  STL.64 [R1+0x350], R140 ;  /* 0x0003508c01007387 */ /* 0x000fe80000100a00 */
[----:B------:R1:W-:Y:S02]  /*3d480*/  STL.64 [R1+0x458], R112 ;  /* 0x0004587001007387 */ /* 0x0003e40000100a00 */
[----:B-1----:R-:W-:-:S02]  /*3d490*/  IMAD.WIDE R110, R108, 0x4, R110 ;  /* 0x000000046c6e7825 */ /* 0x002fc400078e026e */
[----:B------:R-:W4:Y:S04]  /*3d4a0*/  LDL.LU.64 R112, [R1+0xd08] ;  /* 0x000d080001707983 */ /* 0x000f280000300a00 */
[----:B------:R1:W-:Y:S04]  /*3d4b0*/  STL.64 [R1+0x548], R110 ;  /* 0x0005486e01007387 */ /* 0x0003e80000100a00 */
[----:B-1----:R-:W4:Y:S01]  /*3d4c0*/  LDL.LU.64 R110, [R1+0xd10] ;  /* 0x000d1000016e7983 */ /* 0x002f220000300a00 */
[----:B------:R-:W-:-:S05]  /*3d4d0*/  IMAD.WIDE R140, R108, 0x4, R234 ;  /* 0x000000046c8c7825 */ /* 0x000fca00078e02ea */
[----:B------:R1:W-:Y:S02]  /*3d4e0*/  STL.64 [R1+0x348], R140 ;  /* 0x0003488c01007387 */ /* 0x0003e40000100a00 */
[C---:B-1----:R-:W-:Y:S02]  /*3d4f0*/  IMAD.WIDE R140, R108.reuse, 0x4, R228 ;  /* 0x000000046c8c7825 */ /* 0x042fe400078e02e4 */
[----:B------:R-:W4:Y:S04]  /*3d500*/  LDL.LU.64 R228, [R1+0x1a50] ;  /* 0x001a500001e47983 */ /* 0x000f280000300a00 */
[----:B------:R-:W4:Y:S04]  /*3d510*/  LDL.LU.64 R234, [R1+0xd28] ;  /* 0x000d280001ea7983 */ /* 0x000f280000300a00 */
[----:B------:R1:W-:Y:S01]  /*3d520*/  STL.64 [R1+0x450], R140 ;  /* 0x0004508c01007387 */ /* 0x0003e20000100a00 */
[----:B--2---:R-:W-:-:S03]  /*3d530*/  IMAD.WIDE R142, R108, 0x4, R222 ;  /* 0x000000046c8e7825 */ /* 0x004fc600078e02de */
[----:B------:R-:W2:Y:S01]  /*3d540*/  LDL.LU.64 R222, [R1+0xd30] ;  /* 0x000d300001de7983 */ /* 0x000ea20000300a00 */
[----:B-1----:R-:W-:-:S03]  /*3d550*/  IMAD.WIDE R140, R108, 0x4, R138 ;  /* 0x000000046c8c7825 */ /* 0x002fc600078e028a */
[----:B------:R-:W-:Y:S04]  /*3d560*/  STL.64 [R1+0x340], R142 ;  /* 0x0003408e01007387 */ /* 0x000fe80000100a00 */
[----:B------:R-:W-:Y:S01]  /*3d570*/  STL.64 [R1+0x338], R140 ;  /* 0x0003388c01007387 */ /* 0x000fe20000100a00 */
[----:B------:R-:W-:-:S04]  /*3d580*/  IMAD.WIDE R138, R108, 0x4, R136 ;  /* 0x000000046c8a7825 */ /* 0x000fc800078e0288 */
[C---:B------:R-:W-:Y:S01]  /*3d590*/  IMAD.WIDE R134, R108.reuse, 0x4, R134 ;  /* 0x000000046c867825 */ /* 0x040fe200078e0286 */
[----:B------:R-:W-:Y:S03]  /*3d5a0*/  STL.64 [R1+0x330], R138 ;  /* 0x0003308a01007387 */ /* 0x000fe60000100a00 */
[----:B---3--:R-:W-:-:S04]  /*3d5b0*/  IMAD.WIDE R124, R108, 0x4, R124 ;  /* 0x000000046c7c7825 */ /* 0x008fc800078e027c */
[----:B------:R-:W-:-:S04]  /*3d5c0*/  IMAD.WIDE R122, R108, 0x4, R122 ;  /* 0x000000046c7a7825 */ /* 0x000fc800078e027a */
[----:B------:R-:W-:-:S04]  /*3d5d0*/  IMAD.WIDE R120, R108, 0x4, R120 ;  /* 0x000000046c787825 */ /* 0x000fc800078e0278 */
[----:B------:R-:W-:-:S04]  /*3d5e0*/  IMAD.WIDE R118, R108, 0x4, R118 ;  /* 0x000000046c767825 */ /* 0x000fc800078e0276 */
[C---:B------:R-:W-:Y:S01]  /*3d5f0*/  IMAD.WIDE R116, R108.reuse, 0x4, R116 ;  /* 0x000000046c747825 */ /* 0x040fe200078e0274 */
[----:B------:R1:W-:Y:S03]  /*3d600*/  LDGSTS.E [R240+0x24380], desc[UR22][R114.64], P0 ;  /* 0x2438000072f07fae */ /* 0x0003e600081a1016 */
[C---:B----4-:R-:W-:Y:S02]  /*3d610*/  IMAD.WIDE R136, R108.reuse, 0x4, R224 ;  /* 0x000000046c887825 */ /* 0x050fe400078e02e0 */
[----:B------:R-:W3:Y:S04]  /*3d620*/  LDL.LU.64 R224, [R1+0xd50] ;  /* 0x000d500001e07983 */ /* 0x000ee80000300a00 */
[----:B------:R4:W-:Y:S04]  /*3d630*/  STL.64 [R1+0x328], R134 ;  /* 0x0003288601007387 */ /* 0x0009e80000100a00 */
[----:B------:R-:W-:Y:S01]  /*3d640*/  STL.64 [R1+0x320], R136 ;  /* 0x0003208801007387 */ /* 0x000fe20000100a00 */
[----:B----4-:R-:W-:-:S04]  /*3d650*/  IMAD.WIDE R134, R108, 0x4, R132 ;  /* 0x000000046c867825 */ /* 0x010fc800078e0284 */
[C---:B------:R-:W-:Y:S01]  /*3d660*/  IMAD.WIDE R132, R108.reuse, 0x4, R130 ;  /* 0x000000046c847825 */ /* 0x040fe200078e0282 */
[----:B------:R-:W-:Y:S03]  /*3d670*/  STL.64 [R1+0x318], R134 ;  /* 0x0003188601007387 */ /* 0x000fe60000100a00 */
[C---:B------:R-:W-:Y:S01]  /*3d680*/  IMAD.WIDE R130, R108.reuse, 0x4, R128 ;  /* 0x000000046c827825 */ /* 0x040fe200078e0280 */
[----:B------:R-:W-:Y:S03]  /*3d690*/  STL.64 [R1+0x310], R132 ;  /* 0x0003108401007387 */ /* 0x000fe60000100a00 */
[C---:B------:R-:W-:Y:S01]  /*3d6a0*/  IMAD.WIDE R128, R108.reuse, 0x4, R126 ;  /* 0x000000046c807825 */ /* 0x040fe200078e027e */
[----:B------:R-:W-:Y:S03]  /*3d6b0*/  STL.64 [R1+0x308], R130 ;  /* 0x0003088201007387 */ /* 0x000fe60000100a00 */
[----:B-1----:R-:W-:-:S04]  /*3d6c0*/  IMAD.WIDE R114, R108, 0x4, R114 ;  /* 0x000000046c727825 */ /* 0x002fc800078e0272 */
[C---:B------:R-:W-:Y:S01]  /*3d6d0*/  IMAD.WIDE R112, R108.reuse, 0x4, R112 ;  /* 0x000000046c707825 */ /* 0x040fe200078e0270 */
[----:B------:R1:W-:Y:S03]  /*3d6e0*/  LDGSTS.E [R240+0x24780], desc[UR22][R110.64], P0 ;  /* 0x247800006ef07fae */ /* 0x0003e600081a1016 */
[C---:B------:R-:W-:Y:S02]  /*3d6f0*/  IMAD.WIDE R126, R108.reuse, 0x4, R228 ;  /* 0x000000046c7e7825 */ /* 0x040fe400078e02e4 */
[----:B------:R-:W4:Y:S04]  /*3d700*/  LDL.LU.64 R228, [R1+0xd60] ;  /* 0x000d600001e47983 */ /* 0x000f280000300a00 */
[----:B------:R-:W-:Y:S04]  /*3d710*/  STL.64 [R1+0x300], R128 ;  /* 0x0003008001007387 */ /* 0x000fe80000100a00 */
[----:B------:R1:W-:Y:S04]  /*3d720*/  STL.64 [R1+0x2f8], R126 ;  /* 0x0002f87e01007387 */ /* 0x0003e80000100a00 */
[----:B------:R1:W-:Y:S04]  /*3d730*/  STL.64 [R1+0x2f0], R124 ;  /* 0x0002f07c01007387 */ /* 0x0003e80000100a00 */
[----:B------:R1:W-:Y:S04]  /*3d740*/  STL.64 [R1+0x2e8], R122 ;  /* 0x0002e87a01007387 */ /* 0x0003e80000100a00 */
[----:B------:R1:W-:Y:S04]  /*3d750*/  STL.64 [R1+0x2e0], R120 ;  /* 0x0002e07801007387 */ /* 0x0003e80000100a00 */
[----:B-1----:R-:W4:Y:S04]  /*3d760*/  LDL.LU.64 R126, [R1+0xd78] ;  /* 0x000d7800017e7983 */ /* 0x002f280000300a00 */
[----:B------:R1:W-:Y:S04]  /*3d770*/  STL.64 [R1+0x2d8], R118 ;  /* 0x0002d87601007387 */ /* 0x0003e80000100a00 */
[----:B------:R-:W4:Y:S04]  /*3d780*/  LDL.LU.64 R124, [R1+0xd80] ;  /* 0x000d8000017c7983 */ /* 0x000f280000300a00 */
[----:B------:R1:W-:Y:S04]  /*3d790*/  STL.64 [R1+0x2d0], R116 ;  /* 0x0002d07401007387 */ /* 0x0003e80000100a00 */
[----:B------:R-:W4:Y:S04]  /*3d7a0*/  LDL.LU.64 R122, [R1+0xd90] ;  /* 0x000d9000017a7983 */ /* 0x000f280000300a00 */
[----:B------:R-:W4:Y:S04]  /*3d7b0*/  LDL.LU.64 R120, [R1+0xd98] ;  /* 0x000d980001787983 */ /* 0x000f280000300a00 */
[----:B-1----:R-:W4:Y:S04]  /*3d7c0*/  LDL.LU.64 R118, [R1+0xda8] ;  /* 0x000da80001767983 */ /* 0x002f280000300a00 */
[----:B------:R1:W-:Y:S04]  /*3d7d0*/  STL.64 [R1+0x538], R114 ;  /* 0x0005387201007387 */ /* 0x0003e80000100a00 */
[----:B------:R-:W4:Y:S04]  /*3d7e0*/  LDL.LU.64 R116, [R1+0xdc0] ;  /* 0x000dc00001747983 */ /* 0x000f280000300a00 */
[----:B-1----:R-:W4:Y:S01]  /*3d7f0*/  LDL.LU.64 R114, [R1+0xdd0] ;  /* 0x000dd00001727983 */ /* 0x002f220000300a00 */
[----:B------:R-:W-:-:S04]  /*3d800*/  IMAD.WIDE R128, R108, 0x4, R110 ;  /* 0x000000046c807825 */ /* 0x000fc800078e026e */
[C---:B------:R-:W-:Y:S01]  /*3d810*/  IMAD.WIDE R110, R108.reuse, 0x4, R234 ;  /* 0x000000046c6e7825 */ /* 0x040fe200078e02ea */
[----:B------:R1:W-:Y:S04]  /*3d820*/  STL.64 [R1+0x448], R112 ;  /* 0x0004487001007387 */ /* 0x0003e80000100a00 */
[----:B-1----:R-:W4:Y:S04]  /*3d830*/  LDL.LU.64 R112, [R1+0xe08] ;  /* 0x000e080001707983 */ /* 0x002f280000300a00 */
[----:B------:R1:W-:Y:S04]  /*3d840*/  STL.64 [R1+0x530], R128 ;  /* 0x0005308001007387 */ /* 0x0003e80000100a00 */
[----:B------:R2:W-:Y:S01]  /*3d850*/  STL.64 [R1+0x440], R110 ;  /* 0x0004406e01007387 */ /* 0x0005e20000100a00 */
[----:B-1----:R-:W-:-:S03]  /*3d860*/  IMAD.WIDE R128, R108, 0x4, R230 ;  /* 0x000000046c807825 */ /* 0x002fc600078e02e6 */
[----:B--2---:R-:W2:Y:S01]  /*3d870*/  LDL.LU.64 R110, [R1+0xe18] ;  /* 0x000e1800016e7983 */ /* 0x004ea20000300a00 */
[----:B------:R-:W-:-:S03]  /*3d880*/  IMAD.WIDE R130, R108, 0x4, R222 ;  /* 0x000000046c827825 */ /* 0x000fc600078e02de */
[----:B------:R-:W-:Y:S04]  /*3d890*/  LDGSTS.E [R240+0x24b80], desc[UR22][R222.64], P0 ;  /* 0x24b80000def07fae */ /* 0x000fe800081a1016 */
[----:B------:R-:W-:Y:S04]  /*3d8a0*/  STL.64 [R1+0x528], R130 ;  /* 0x0005288201007387 */ /* 0x000fe80000100a00 */
[----:B------:R-:W2:Y:S04]  /*3d8b0*/  LDL.LU.64 R230, [R1+0xe20] ;  /* 0x000e200001e67983 */ /* 0x000ea80000300a00 */
[----:B------:R1:W-:Y:S04]  /*3d8c0*/  STL.64 [R1+0x438], R128 ;  /* 0x0004388001007387 */ /* 0x0003e80000100a00 */
[----:B------:R-:W2:Y:S01]  /*3d8d0*/  LDL.LU.64 R234, [R1+0xe58] ;  /* 0x000e580001ea7983 */ /* 0x000ea20000300a00 */
[----:B-1----:R-:W-:-:S04]  /*3d8e0*/  IMAD.WIDE R128, R108, 0x4, R226 ;  /* 0x000000046c807825 */ /* 0x002fc800078e02e2 */
[C---:B---3--:R-:W-:Y:S01]  /*3d8f0*/  IMAD.WIDE R130, R108.reuse, 0x4, R224 ;  /* 0x000000046c827825 */ /* 0x048fe200078e02e0 */
[----:B------:R-:W-:Y:S04]  /*3d900*/  LDGSTS.E [R240+0x24f80], desc[UR22][R224.64], P0 ;  /* 0x24f80000e0f07fae */ /* 0x000fe800081a1016 */
[----:B------:R-:W-:Y:S04]  /*3d910*/  STL.64 [R1+0x520], R130 ;  /* 0x0005208201007387 */ /* 0x000fe80000100a00 */
[----:B------:R-:W3:Y:S04]  /*3d920*/  LDL.LU.64 R222, [R1+0xe60] ;  /* 0x000e600001de7983 */ /* 0x000ee80000300a00 */
[----:B------:R-:W3:Y:S04]  /*3d930*/  LDL.LU.64 R224, [R1+0xe68] ;  /* 0x000e680001e07983 */ /* 0x000ee80000300a00 */
[----:B------:R1:W-:Y:S04]  /*3d940*/  STL.64 [R1+0x430], R128 ;  /* 0x0004308001007387 */ /* 0x0003e80000100a00 */
[----:B------:R-:W3:Y:S01]  /*3d950*/  LDL.LU.64 R226, [R1+0xe78] ;  /* 0x000e780001e27983 */ /* 0x000ee20000300a00 */
[----:B-1----:R-:W-:-:S04]  /*3d960*/  IMAD.WIDE R128, R108, 0x4, R232 ;  /* 0x000000046c807825 */ /* 0x002fc800078e02e8 */
[C---:B----4-:R-:W-:Y:S01]  /*3d970*/  IMAD.WIDE R130, R108.reuse, 0x4, R228 ;  /* 0x000000046c827825 */ /* 0x050fe200078e02e4 */
[----:B------:R-:W-:Y:S04]  /*3d980*/  LDGSTS.E [R240+0x25380], desc[UR22][R228.64], P0 ;  /* 0x25380000e4f07fae */ /* 0x000fe800081a1016 */
[----:B------:R-:W-:Y:S04]  /*3d990*/  STL.64 [R1+0x518], R130 ;  /* 0x0005188201007387 */ /* 0x000fe80000100a00 */
[----:B------:R-:W4:Y:S04]  /*3d9a0*/  LDL.LU.64 R228, [R1+0xe80] ;  /* 0x000e800001e47983 */ /* 0x000f280000300a00 */
[----:B------:R-:W4:Y:S04]  /*3d9b0*/  LDL.LU.64 R232, [R1+0xf18] ;  /* 0x000f180001e87983 */ /* 0x000f280000300a00 */
[----:B------:R1:W-:Y:S04]  /*3d9c0*/  STL.64 [R1+0x428], R128 ;  /* 0x0004288001007387 */ /* 0x0003e80000100a00 */
[----:B------:R1:W-:Y:S02]  /*3d9d0*/  LDGSTS.E [R240+0x25780], desc[UR22][R126.64], P0 ;  /* 0x257800007ef07fae */ /* 0x0003e400081a1016 */
[----:B-1----:R-:W-:-:S04]  /*3d9e0*/  IMAD.WIDE R128, R108, 0x4, R126 ;  /* 0x000000046c807825 */ /* 0x002fc800078e027e */
[C---:B------:R-:W-:Y:S01]  /*3d9f0*/  IMAD.WIDE R126, R108.reuse, 0x4, R124 ;  /* 0x000000046c7e7825 */ /* 0x040fe200078e027c */
[----:B------:R1:W-:Y:S03]  /*3da00*/  LDGSTS.E [R240+0x25b80], desc[UR22][R122.64], P0 ;  /* 0x25b800007af07fae */ /* 0x0003e600081a1016 */
[C---:B------:R-:W-:Y:S01]  /*3da10*/  IMAD.WIDE R124, R108.reuse, 0x4, R122 ;  /* 0x000000046c7c7825 */ /* 0x040fe200078e027a */
[----:B------:R-:W-:Y:S04]  /*3da20*/  STL.64 [R1+0x510], R128 ;  /* 0x0005108001007387 */ /* 0x000fe80000100a00 */
[----:B------:R-:W-:Y:S01]  /*3da30*/  STL.64 [R1+0x420], R126 ;  /* 0x0004207e01007387 */ /* 0x000fe20000100a00 */
[----:B-1----:R-:W-:-:S03]  /*3da40*/  IMAD.WIDE R122, R108, 0x4, R120 ;  /* 0x000000046c7a7825 */ /* 0x002fc600078e0278 */
[----:B------:R-:W-:Y:S01]  /*3da50*/  STL.64 [R1+0x508], R124 ;  /* 0x0005087c01007387 */ /* 0x000fe20000100a00 */
[----:B------:R-:W-:-:S03]  /*3da60*/  IMAD.WIDE R120, R108, 0x4, R118 ;  /* 0x000000046c787825 */ /* 0x000fc600078e0276 */
[----:B------:R-:W-:Y:S01]  /*3da70*/  STL.64 [R1+0x418], R122 ;  /* 0x0004187a01007387 */ /* 0x000fe20000100a00 */
[----:B------:R-:W-:-:S03]  /*3da80*/  IMAD.WIDE R118, R108, 0x4, R116 ;  /* 0x000000046c767825 */ /* 0x000fc600078e0274 */
[----:B------:R-:W-:Y:S01]  /*3da90*/  STL.64 [R1+0x410], R120 ;  /* 0x0004107801007387 */ /* 0x000fe20000100a00 */
[----:B------:R-:W-:-:S03]  /*3daa0*/  IMAD.WIDE R114, R108, 0x4, R114 ;  /* 0x000000046c727825 */ /* 0x000fc600078e0272 */
[----:B------:R-:W-:Y:S01]  /*3dab0*/  STL.64 [R1+0x408], R118 ;  /* 0x0004087601007387 */ /* 0x000fe20000100a00 */
[----:B------:R-:W-:-:S03]  /*3dac0*/  IMAD.WIDE R116, R108, 0x4, R10 ;  /* 0x000000046c747825 */ /* 0x000fc600078e020a */
[----:B------:R-:W4:Y:S04]  /*3dad0*/  LDL.LU.64 R10, [R1+0x1a48] ;  /* 0x001a4800010a7983 */ /* 0x000f280000300a00 */
[----:B------:R1:W-:Y:S04]  /*3dae0*/  STL.64 [R1+0x400], R114 ;  /* 0x0004007201007387 */ /* 0x0003e80000100a00 */
[----:B------:R2:W-:Y:S01]  /*3daf0*/  LDGSTS.E [R240+0x25f80], desc[UR22][R112.64], P0 ;  /* 0x25f8000070f07fae */ /* 0x0005e200081a1016 */
[----:B-1----:R-:W-:-:S03]  /*3db00*/  IMAD.WIDE R114, R108, 0x4, R2 ;  /* 0x000000046c727825 */ /* 0x002fc600078e0202 */
[----:B------:R-:W4:Y:S04]  /*3db10*/  LDL.LU.64 R2, [R1+0x1a40] ;  /* 0x001a400001027983 */ /* 0x000f280000300a00 */
[----:B------:R1:W-:Y:S04]  /*3db20*/  STL.64 [R1+0x3f8], R116 ;  /* 0x0003f87401007387 */ /* 0x0003e80000100a00 */
[----:B--2---:R2:W-:Y:S01]  /*3db30*/  LDGSTS.E [R240+0x26380], desc[UR22][R110.64], P0 ;  /* 0x263800006ef07fae */ /* 0x0045e200081a1016 */
[----:B-1----:R-:W-:-:S03]  /*3db40*/  IMAD.WIDE R116, R108, 0x4, R8 ;  /* 0x000000046c747825 */ /* 0x002fc600078e0208 */
[----:B------:R-:W4:Y:S04]  /*3db50*/  LDL.LU.64 R8, [R1+0x1a38] ;  /* 0x001a380001087983 */ /* 0x000f280000300a00 */
[----:B------:R1:W-:Y:S02]  /*3db60*/  STL.64 [R1+0x3f0], R114 ;  /* 0x0003f07201007387 */ /* 0x0003e40000100a00 */
[C---:B-1----:R-:W-:Y:S02]  /*3db70*/  IMAD.WIDE R114, R108.reuse, 0x4, R6 ;  /* 0x000000046c727825 */ /* 0x042fe400078e0206 */
[----:B------:R-:W-:Y:S04]  /*3db80*/  LDGSTS.E [R240+0x26780], desc[UR22][R230.64], P0 ;  /* 0x26780000e6f07fae */ /* 0x000fe800081a1016 */
[----:B------:R-:W4:Y:S04]  /*3db90*/  LDL.LU.64 R6, [R1+0x1a30] ;  /* 0x001a300001067983 */ /* 0x000f280000300a00 */
[----:B------:R1:W-:Y:S04]  /*3dba0*/  STL.64 [R1+0x3e8], R116 ;  /* 0x0003e87401007387 */ /* 0x0003e80000100a00 */
[----:B------:R-:W-:Y:S01]  /*3dbb0*/  LDGSTS.E [R240+0x26b80], desc[UR22][R234.64], P0 ;  /* 0x26b80000eaf07fae */ /* 0x000fe200081a1016 */
[----:B-1----:R-:W-:-:S03]  /*3dbc0*/  IMAD.WIDE R116, R108, 0x4, R4 ;  /* 0x000000046c747825 */ /* 0x002fc600078e0204 */
[----:B------:R-:W4:Y:S04]  /*3dbd0*/  LDL.LU.64 R4, [R1+0x1a28] ;  /* 0x001a280001047983 */ /* 0x000f280000300a00 */
[----:B------:R1:W-:Y:S04]  /*3dbe0*/  STL.64 [R1+0x3e0], R114 ;  /* 0x0003e07201007387 */ /* 0x0003e80000100a00 */
[----:B------:R-:W-:Y:S01]  /*3dbf0*/  STL.64 [R1+0x3d8], R116 ;  /* 0x0003d87401007387 */ /* 0x000fe20000100a00 */
[----:B-1----:R-:W-:-:S04]  /*3dc00*/  IMAD.WIDE R114, R108, 0x4, R112 ;  /* 0x000000046c727825 */ /* 0x002fc800078e0270 */
[C---:B------:R-:W-:Y:S01]  /*3dc10*/  IMAD.WIDE R112, R108.reuse, 0x4, R110 ;  /* 0x000000046c707825 */ /* 0x040fe200078e026e */
[----:B------:R-:W-:Y:S03]  /*3dc20*/  STL.64 [R1+0x500], R114 ;  /* 0x0005007201007387 */ /* 0x000fe60000100a00 */
[C---:B--2---:R-:W-:Y:S01]  /*3dc30*/  IMAD.WIDE R110, R108.reuse, 0x4, R230 ;  /* 0x000000046c6e7825 */ /* 0x044fe200078e02e6 */
[----:B------:R1:W-:Y:S04]  /*3dc40*/  STL.64 [R1+0x4f8], R112 ;  /* 0x0004f87001007387 */ /* 0x0003e80000100a00 */
[----:B------:R-:W2:Y:S04]  /*3dc50*/  LDL.LU.64 R230, [R1+0x1198] ;  /* 0x0011980001e67983 */ /* 0x000ea80000300a00 */
[----:B------:R3:W-:Y:S01]  /*3dc60*/  STL.64 [R1+0x4f0], R110 ;  /* 0x0004f06e01007387 */ /* 0x0007e20000100a00 */
[----:B-1----:R-:W-:-:S05]  /*3dc70*/  IMAD.WIDE R112, R108, 0x4, R234 ;  /* 0x000000046c707825 */ /* 0x002fca00078e02ea */
[----:B------:R1:W-:Y:S01]  /*3dc80*/  STL.64 [R1+0x4e8], R112 ;  /* 0x0004e87001007387 */ /* 0x0003e20000100a00 */
[----:B------:R-:W-:Y:S01]  /*3dc90*/  USHF.L.U32 UR13, UR14, 0x7, URZ ;  /* 0x000000070e0d7899 */ /* 0x000fe200080006ff */
[C---:B---3--:R-:W-:Y:S02]  /*3dca0*/  IMAD.WIDE R110, R108.reuse, 0x4, R222 ;  /* 0x000000046c6e7825 */ /* 0x048fe400078e02de */
[----:B------:R-:W-:Y:S02]  /*3dcb0*/  LDGSTS.E [R240+0x26f80], desc[UR22][R222.64], P0 ;  /* 0x26f80000def07fae */ /* 0x000fe400081a1016 */
[C---:B-1----:R-:W-:Y:S02]  /*3dcc0*/  IMAD.WIDE R112, R108.reuse, 0x4, R224 ;  /* 0x000000046c707825 */ /* 0x042fe400078e02e0 */
[----:B------:R1:W-:Y:S04]  /*3dcd0*/  STL.64 [R1+0x4e0], R110 ;  /* 0x0004e06e01007387 */ /* 0x0003e80000100a00 */
[----:B------:R4:W-:Y:S04]  /*3dce0*/  STL.64 [R1+0x4d8], R112 ;  /* 0x0004d87001007387 */ /* 0x0009e80000100a00 */
[----:B------:R-:W-:Y:S01]  /*3dcf0*/  LDGSTS.E [R240+0x27380], desc[UR22][R224.64], P0 ;  /* 0x27380000e0f07fae */ /* 0x000fe200081a1016 */
[----:B-1----:R-:W-:-:S03]  /*3dd00*/  IMAD.WIDE R110, R108, 0x4, R226 ;  /* 0x000000046c6e7825 */ /* 0x002fc600078e02e2 */
[----:B------:R-:W-:Y:S04]  /*3dd10*/  LDGSTS.E [R240+0x27780], desc[UR22][R226.64], P0 ;  /* 0x27780000e2f07fae */ /* 0x000fe800081a1016 */
[----:B------:R1:W-:Y:S01]  /*3dd20*/  STL.64 [R1+0x4d0], R110 ;  /* 0x0004d06e01007387 */ /* 0x0003e20000100a00 */
[----:B----4-:R-:W-:-:S03]  /*3dd30*/  IMAD.WIDE R112, R108, 0x4, R228 ;  /* 0x000000046c707825 */ /* 0x010fc600078e02e4 */
[----:B------:R3:W-:Y:S01]  /*3dd40*/  LDGSTS.E [R240+0x27b80], desc[UR22][R228.64], P0 ;  /* 0x27b80000e4f07fae */ /* 0x0007e200081a1016 */
[----:B-1----:R-:W-:-:S03]  /*3dd50*/  IMAD.WIDE R110, R108, 0x4, R232 ;  /* 0x000000046c6e7825 */ /* 0x002fc600078e02e8 */
[----:B------:R1:W-:Y:S04]  /*3dd60*/  LDGSTS.E [R240+0x27f80], desc[UR22][R232.64], P0 ;  /* 0x27f80000e8f07fae */ /* 0x0003e800081a1016 */
[----:B------:R-:W-:Y:S01]  /*3dd70*/  STL.64 [R1+0x4c8], R112 ;  /* 0x0004c87001007387 */ /* 0x000fe20000100a00 */
[----:B---3--:R-:W-:-:S03]  /*3dd80*/  IMAD.U32 R228, RZ, RZ, UR13 ;  /* 0x0000000dffe47e24 */ /* 0x008fc6000f8e00ff */
[----:B------:R-:W0:Y:S04]  /*3dd90*/  LDGDEPBAR ;  /* 0x00000000000079af */ /* 0x000e280000000000 */
[----:B------:R-:W1:Y:S04]  /*3dda0*/  LDL.LU.64 R232, [R1+0x11c0] ;  /* 0x0011c00001e87983 */ /* 0x000e680000300a00 */
[----:B------:R-:W3:Y:S04]  /*3ddb0*/  LDL.LU.64 R234, [R1+0x1128] ;  /* 0x0011280001ea7983 */ /* 0x000ee80000300a00 */
[----:B------:R4:W-:Y:S04]  /*3ddc0*/  STL.64 [R1+0x4c0], R110 ;  /* 0x0004c06e01007387 */ /* 0x0009e80000100a00 */
[----:B----4-:R-:W4:Y:S04]  /*3ddd0*/  LDL.LU.64 R110, [R1+0x1120] ;  /* 0x00112000016e7983 */ /* 0x010f280000300a00 */
[----:B------:R-:W4:Y:S01]  /*3dde0*/  LDL.LU.64 R222, [R1+0x1098] ;  /* 0x0010980001de7983 */ /* 0x000f220000300a00 */
[----:B--2---:R-:W-:-:S05]  /*3ddf0*/  IMAD.WIDE R230, R228, 0x4, R230 ;  /* 0x00000004e4e67825 */ /* 0x004fca00078e02e6 */
[----:B------:R-:W-:Y:S04]  /*3de00*/  STL.64 [R1+0x1918], R230 ;  /* 0x001918e601007387 */ /* 0x000fe80000100a00 */
[----:B------:R-:W2:Y:S01]  /*3de10*/  LDL.LU.64 R226, [R1+0x1090] ;  /* 0x0010900001e27983 */ /* 0x000ea20000300a00 */
[----:B------:R-:W-:Y:S01]  /*3de20*/  IMAD.WIDE R250, R108, 0x4, R250 ;  /* 0x000000046cfa7825 */ /* 0x000fe200078e02fa */
[----:B------:R-:W-:-:S03]  /*3de30*/  LOP3.LUT R229, R3, 0x20, RZ, 0xfc, !PT ;  /* 0x0000002003e57812 */ /* 0x000fc600078efcff */
        /* <DEDUP_REMOVED lines=9> */
[----:B------:R-:W-:Y:S01]  /*3ded0*/  IMAD.WIDE R16, R108, 0x4, R16 ;  /* 0x000000046c107825 */ /* 0x000fe200078e0210 */
[----:B------:R-:W-:Y:S01]  /*3dee0*/  SEL R108, RZ, 0x4, P3 ;  /* 0x00000004ff6c7807 */ /* 0x000fe20001800000 */
[----:B------:R-:W2:Y:S01]  /*3def0*/  LDL.LU.64 R114, [R1+0x1000] ;  /* 0x0010000001727983 */ /* 0x000ea20000300a00 */
[----:B------:R-:W-:Y:S02]  /*3df00*/  ISETP.GE.AND P1, PT, R229, UR4, PT ;  /* 0x00000004e5007c0c */ /* 0x000fe4000bf26270 */
[----:B------:R-:W-:Y:S02]  /*3df10*/  SEL R108, R108, RZ, P2 ;  /* 0x000000ff6c6c7207 */ /* 0x000fe40001000000 */
[----:B------:R-:W-:Y:S02]  /*3df20*/  LOP3.LUT R229, R252, 0x7f, RZ, 0xc0, !PT ;  /* 0x0000007ffce57812 */ /* 0x000fe400078ec0ff */
[----:B------:R-:W-:Y:S02]  /*3df30*/  ISETP.NE.U32.AND P3, PT, R108, RZ, PT ;  /* 0x000000ff6c00720c */ /* 0x000fe40003f65070 */
[----:B------:R-:W-:-:S02]  /*3df40*/  SEL R108, RZ, 0x4, P1 ;  /* 0x00000004ff6c7807 */ /* 0x000fc40000800000 */
[----:B------:R-:W-:Y:S02]  /*3df50*/  ISETP.GE.AND P6, PT, R229, UR4, PT ;  /* 0x00000004e5007c0c */ /* 0x000fe4000bfc6270 */
[----:B------:R-:W-:Y:S02]  /*3df60*/  LOP3.LUT R252, R3, 0x22, RZ, 0xfc, !PT ;  /* 0x0000002203fc7812 */ /* 0x000fe400078efcff */
[----:B------:R-:W-:Y:S01]  /*3df70*/  ISETP.NE.U32.AND P0, PT, R109, RZ, PT ;  /* 0x000000ff6d00720c */ /* 0x000fe20003f05070 */
[----:B------:R-:W-:Y:S01]  /*3df80*/  BAR.SYNC.DEFER_BLOCKING 0x0 ;  /* 0x0000000000007b1d */ /* 0x000fe20000010000 */
[----:B------:R-:W-:Y:S02]  /*3df90*/  SEL R108, R108, RZ, P2 ;  /* 0x000000ff6c6c7207 */ /* 0x000fe40001000000 */
[----:B------:R-:W-:Y:S02]  /*3dfa0*/  SEL R224, RZ, 0x4, P6 ;  /* 0x00000004ffe07807 */ /* 0x000fe40003000000 */
[----:B------:R-:W-:-:S02]  /*3dfb0*/  ISETP.GE.AND P6, PT, R252, UR4, PT ;  /* 0x00000004fc007c0c */ /* 0x000fc4000bfc6270 */
[----:B------:R-:W-:Y:S02]  /*3dfc0*/  ISETP.NE.U32.AND P1, PT, R108, RZ, PT ;  /* 0x000000ff6c00720c */ /* 0x000fe40003f25070 */
[----:B------:R-:W-:Y:S02]  /*3dfd0*/  SEL R108, RZ, 0x4, P6 ;  /* 0x00000004ff6c7807 */ /* 0x000fe40003000000 */
[C---:B------:R-:W-:Y:S02]  /*3dfe0*/  LOP3.LUT R252, R3.reuse, 0x40, RZ, 0xfc, !PT ;  /* 0x0000004003fc7812 */ /* 0x040fe400078efcff */
[----:B------:R-:W-:Y:S02]  /*3dff0*/  SEL R108, R108, RZ, P2 ;  /* 0x000000ff6c6c7207 */ /* 0x000fe40001000000 */
[----:B------:R-:W-:Y:S02]  /*3e000*/  ISETP.GE.AND P6, PT, R252, UR4, PT ;  /* 0x00000004fc007c0c */ /* 0x000fe4000bfc6270 */
[----:B------:R-:W-:Y:S01]  /*3e010*/  LOP3.LUT R229, R3, 0x42, RZ, 0xfc, !PT ;  /* 0x0000004203e57812 */ /* 0x000fe200078efcff */
[----:B------:R-:W-:Y:S01]  /*3e020*/  @!PT LDS RZ, [RZ] ;  /* 0x00000000fffff984 */ /* 0x000fe20000000800 */
[----:B------:R-:W-:Y:S01]  /*3e030*/  @!PT LDS RZ, [RZ] ;  /* 0x00000000fffff984 */ /* 0x000fe20000000800 */
[----:B------:R-:W-:Y:S01]  /*3e040*/  @!PT LDS RZ, [RZ] ;  /* 0x00000000fffff984 */ /* 0x000fe20000000800 */
[----:B------:R-:W-:Y:S01]  /*3e050*/  LDGSTS.E [R2+-0x38000], desc[UR22][R230.64], P0 ;  /* 0xc8000000e6027fae */ /* 0x000fe200081a1016 */
[----:B------:R-:W-:-:S02]  /*3e060*/  ISETP.NE.U32.AND P0, PT, R108, RZ, PT ;  /* 0x000000ff6c00720c */ /* 0x000fc40003f05070 */
[----:B------:R-:W-:Y:S02]  /*3e070*/  SEL R108, RZ, 0x4, P6 ;  /* 0x00000004ff6c7807 */ /* 0x000fe40003000000 */
[----:B------:R-:W-:Y:S02]  /*3e080*/  ISETP.GE.AND P6, PT, R229, UR4, PT ;  /* 0x00000004e5007c0c */ /* 0x000fe4000bfc6270 */
[----:B------:R-:W-:Y:S02]  /*3e090*/  SEL R108, R108, RZ, P2 ;  /* 0x000000ff6c6c7207 */ /* 0x000fe40001000000 */
[----:B------:R-:W-:Y:S02]  /*3e0a0*/  SEL R109, RZ, 0x4, P6 ;  /* 0x00000004ff6d7807 */ /* 0x000fe40003000000 */
[----:B------:R-:W-:Y:S02]  /*3e0b0*/  LOP3.LUT R229, R3, 0x60, RZ, 0xfc, !PT ;  /* 0x0000006003e57812 */ /* 0x000fe400078efcff */
[----:B------:R-:W-:-:S02]  /*3e0c0*/  ISETP.NE.U32.AND P6, PT, R108, RZ, PT ;  /* 0x000000ff6c00720c */ /* 0x000fc40003fc5070 */
[----:B------:R-:W-:Y:S01]  /*3e0d0*/  SEL R108, R109, RZ, P2 ;  /* 0x000000ff6d6c7207 */ /* 0x000fe20001000000 */
[----:B-1----:R-:W-:-:S04]  /*3e0e0*/  IMAD.WIDE R232, R228, 0x4, R232 ;  /* 0x00000004e4e87825 */ /* 0x002fc800078e02e8 */
[----:B---3--:R-:W-:Y:S01]  /*3e0f0*/  IMAD.WIDE R234, R228, 0x4, R234 ;  /* 0x00000004e4ea7825 */ /* 0x008fe200078e02ea */
[----:B------:R-:W-:Y:S01]  /*3e100*/  LDGSTS.E [R2+-0x37ff8], desc[UR22][R232.64], P3 ;  /* 0xc8008000e8027fae */ /* 0x000fe200099a1016 */
[----:B------:R-:W-:Y:S02]  /*3e110*/  ISETP.GE.AND P3, PT, R229, UR4, PT ;  /* 0x00000004e5007c0c */ /* 0x000fe4000bf66270 */
[----:B------:R-:W-:Y:S01]  /*3e120*/  LOP3.LUT R229, R3, 0x62, RZ, 0xfc, !PT ;  /* 0x0000006203e57812 */ /* 0x000fe200078efcff */
[----:B------:R-:W-:Y:S01]  /*3e130*/  LDGSTS.E [R2+-0x36000], desc[UR22][R234.64], P1 ;  /* 0xca000000ea027fae */ /* 0x000fe200089a1016 */
[----:B------:R-:W-:Y:S02]  /*3e140*/  ISETP.NE.U32.AND P1, PT, R108, RZ, PT ;  /* 0x000000ff6c00720c */ /* 0x000fe40003f25070 */
[----:B------:R-:W-:Y:S02]  /*3e150*/  SEL R108, RZ, 0x4, P3 ;  /* 0x00000004ff6c7807 */ /* 0x000fe40001800000 */
[----:B------:R-:W-:-:S02]  /*3e160*/  ISETP.GE.AND P3, PT, R229, UR4, PT ;  /* 0x00000004e5007c0c */ /* 0x000fc4000bf66270 */
[----:B------:R-:W-:Y:S01]  /*3e170*/  SEL R108, R108, RZ, P2 ;  /* 0x000000ff6c6c7207 */ /* 0x000fe20001000000 */
[----:B------:R-:W-:Y:S01]  /*3e180*/  STL.64 [R1+0x1920], R232 ;  /* 0x001920e801007387 */ /* 0x000fe20000100a00 */
[----:B------:R-:W-:Y:S02]  /*3e190*/  SEL R112, RZ, 0x4, P3 ;  /* 0x00000004ff707807 */ /* 0x000fe40001800000 */
[----:B------:R-:W-:Y:S01]  /*3e1a0*/  ISETP.NE.U32.AND P3, PT, R108, RZ, PT ;  /* 0x000000ff6c00720c */ /* 0x000fe20003f65070 */
[----:B------:R-:W-:Y:S01]  /*3e1b0*/  STL.64 [R1+0x1928], R234 ;  /* 0x001928ea01007387 */ /* 0x000fe20000100a00 */
[----:B----4-:R-:W-:-:S03]  /*3e1c0*/  IMAD.WIDE R108, R228, 0x4, R110 ;  /* 0x00000004e46c7825 */ /* 0x010fc600078e026e */
[----:B------:R-:W3:Y:S01]  /*3e1d0*/  LDL.LU.64 R118, [R1+0xff8] ;  /* 0x000ff80001767983 */ /* 0x000ee20000300a00 */
[----:B------:R-:W-:-:S03]  /*3e1e0*/  IMAD.WIDE R110, R228, 0x4, R222 ;  /* 0x00000004e46e7825 */ /* 0x000fc600078e02de */
[----:B------:R-:W4:Y:S01]  /*3e1f0*/  LDL.LU.64 R222, [R1+0x1208] ;  /* 0x0012080001de7983 */ /* 0x000f220000300a00 */
[----:B------:R-:W-:Y:S02]  /*3e200*/  LOP3.LUT R229, R3, 0x4, RZ, 0xfc, !PT ;  /* 0x0000000403e57812 */ /* 0x000fe400078efcff */
[----:B------:R-:W-:Y:S01]  /*3e210*/  SEL R112, R112, RZ, P2 ;  /* 0x000000ff70707207 */ /* 0x000fe20001000000 */
[----:B------:R-:W-:Y:S01]  /*3e220*/  LDGSTS.E [R2+-0x35ff8], desc[UR22][R108.64], P0 ;  /* 0xca0080006c027fae */ /* 0x000fe200081a1016 */
[----:B------:R-:W-:Y:S02]  /*3e230*/  ISETP.GE.AND P0, PT, R229, UR4, PT ;  /* 0x00000004e5007c0c */ /* 0x000fe4000bf06270 */
[----:B------:R-:W-:Y:S01]  /*3e240*/  LOP3.LUT R229, R3, 0x6, RZ, 0xfc, !PT ;  /* 0x0000000603e57812 */ /* 0x000fe200078efcff */
[----:B------:R-:W-:Y:S01]  /*3e250*/  LDGSTS.E [R2+-0x34000], desc[UR22][R110.64], P6 ;  /* 0xcc0000006e027fae */ /* 0x000fe2000b1a1016 */
[----:B------:R-:W-:Y:S02]  /*3e260*/  ISETP.NE.U32.AND P6, PT, R112, RZ, PT ;  /* 0x000000ff7000720c */ /* 0x000fe40003fc5070 */
[----:B------:R-:W-:-:S02]  /*3e270*/  SEL R112, RZ, 0x4, P0 ;  /* 0x00000004ff707807 */ /* 0x000fc40000000000 */
[----:B------:R-:W-:Y:S02]  /*3e280*/  ISETP.GE.AND P0, PT, R229, UR4, PT ;  /* 0x00000004e5007c0c */ /* 0x000fe4000bf06270 */
[----:B------:R-:W-:Y:S01]  /*3e290*/  SEL R112, R112, RZ, P2 ;  /* 0x000000ff70707207 */ /* 0x000fe20001000000 */
[----:B------:R-:W-:Y:S01]  /*3e2a0*/  STL.64 [R1+0x1930], R108 ;  /* 0x0019306c01007387 */ /* 0x000fe20000100a00 */
[----:B------:R-:W-:Y:S02]  /*3e2b0*/  SEL R116, RZ, 0x4, P0 ;  /* 0x00000004ff747807 */ /* 0x000fe40000000000 */
[----:B------:R-:W-:Y:S01]  /*3e2c0*/  ISETP.NE.U32.AND P0, PT, R112, RZ, PT ;  /* 0x000000ff7000720c */ /* 0x000fe20003f05070 */
[----:B------:R-:W-:Y:S01]  /*3e2d0*/  STL.64 [R1+0x1938], R110 ;  /* 0x0019386e01007387 */ /* 0x000fe20000100a00 */
[----:B--2---:R-:W-:-:S03]  /*3e2e0*/  IMAD.WIDE R112, R228, 0x4, R226 ;  /* 0x00000004e4707825 */ /* 0x004fc600078e02e2 */
[----:B------:R-:W2:Y:S01]  /*3e2f0*/  LDL.LU.64 R226, [R1+0x1220] ;  /* 0x0012200001e27983 */ /* 0x000ea20000300a00 */
[----:B------:R-:W-:Y:S02]  /*3e300*/  LOP3.LUT R229, R3, 0x24, RZ, 0xfc, !PT ;  /* 0x0000002403e57812 */ /* 0x000fe400078efcff */
[----:B------:R-:W-:Y:S01]  /*3e310*/  SEL R116, R116, RZ, P2 ;  /* 0x000000ff74747207 */ /* 0x000fe20001000000 */
[----:B------:R-:W2:Y:S04]  /*3e320*/  LDL.LU.64 R122, [R1+0x1170] ;  /* 0x00117000017a7983 */ /* 0x000ea80000300a00 */
[----:B------:R-:W-:Y:S01]  /*3e330*/  LDGSTS.E [R2+-0x33ff8], desc[UR22][R112.64], P1 ;  /* 0xcc00800070027fae */ /* 0x000fe200089a1016 */
[----:B------:R-:W-:Y:S02]  /*3e340*/  ISETP.GE.AND P1, PT, R229, UR4, PT ;  /* 0x00000004e5007c0c */ /* 0x000fe4000bf26270 */
[----:B------:R-:W-:Y:S01]  /*3e350*/  LOP3.LUT R229, R3, 0x26, RZ, 0xfc, !PT ;  /* 0x0000002603e57812 */ /* 0x000fe200078efcff */
[----:B------:R-:W-:Y:S01]  /*3e360*/  STL.64 [R1+0x1940], R112 ;  /* 0x0019407001007387 */ /* 0x000fe20000100a00 */
[----:B------:R-:W-:-:S05]  /*3e370*/  IMAD.WIDE R114, R228, 0x4, R114 ;  /* 0x00000004e4727825 */ /* 0x000fca00078e0272 */
[----:B------:R-:W-:Y:S01]  /*3e380*/  LDGSTS.E [R2+-0x32000], desc[UR22][R114.64], P3 ;  /* 0xce00000072027fae */ /* 0x000fe200099a1016 */
[----:B------:R-:W-:Y:S02]  /*3e390*/  ISETP.NE.U32.AND P3, PT, R116, RZ, PT ;  /* 0x000000ff7400720c */ /* 0x000fe40003f65070 */
[----:B------:R-:W-:Y:S02]  /*3e3a0*/  SEL R116, RZ, 0x4, P1 ;  /* 0x00000004ff747807 */ /* 0x000fe40000800000 */
[----:B------:R-:W-:Y:S02]  /*3e3b0*/  ISETP.GE.AND P1, PT, R229, UR4, PT ;  /* 0x00000004e5007c0c */ /* 0x000fe4000bf26270 */
[----:B------:R-:W-:Y:S02]  /*3e3c0*/  SEL R116, R116, RZ, P2 ;  /* 0x000000ff74747207 */ /* 0x000fe40001000000 */
[----:B------:R-:W-:Y:S01]  /*3e3d0*/  SEL R120, RZ, 0x4, P1 ;  /* 0x00000004ff787807 */ /* 0x000fe20000800000 */
[----:B------:R-:W-:Y:S01]  /*3e3e0*/  STL.64 [R1+0x1948], R114 ;  /* 0x0019487201007387 */ /* 0x000fe20000100a00 */
[----:B------:R-:W-:-:S03]  /*3e3f0*/  ISETP.NE.U32.AND P1, PT, R116, RZ, PT ;  /* 0x000000ff7400720c */ /* 0x000fc60003f25070 */
[----:B------:R-:W2:Y:S01]  /*3e400*/  LDL.LU.64 R126, [R1+0x1168] ;  /* 0x00116800017e7983 */ /* 0x000ea20000300a00 */
[----:B------:R-:W-:Y:S02]  /*3e410*/  LOP3.LUT R229, R3, 0x44, RZ, 0xfc, !PT ;  /* 0x0000004403e57812 */ /* 0x000fe400078efcff */
[----:B------:R-:W-:Y:S01]  /*3e420*/  SEL R120, R120, RZ, P2 ;  /* 0x000000ff78787207 */ /* 0x000fe20001000000 */
[----:B---3--:R-:W-:-:S04]  /*3e430*/  IMAD.WIDE R116, R228, 0x4, R118 ;  /* 0x00000004e4747825 */ /* 0x008fc800078e0276 */
[----:B----4-:R-:W-:Y:S01]  /*3e440*/  IMAD.WIDE R118, R228, 0x4, R222 ;  /* 0x00000004e4767825 */ /* 0x010fe200078e02de */
[----:B------:R-:W-:Y:S04]  /*3e450*/  LDGSTS.E [R2+-0x31ff8], desc[UR22][R116.64], P6 ;  /* 0xce00800074027fae */ /* 0x000fe8000b1a1016 */
[----:B------:R-:W3:Y:S01]  /*3e460*/  LDL.LU.64 R222, [R1+0x10d0] ;  /* 0x0010d00001de7983 */ /* 0x000ee20000300a00 */
[----:B------:R-:W-:Y:S02]  /*3e470*/  ISETP.GE.AND P6, PT, R229, UR4, PT ;  /* 0x00000004e5007c0c */ /* 0x000fe4000bfc6270 */
[----:B------:R-:W-:Y:S01]  /*3e480*/  LOP3.LUT R229, R3, 0x46, RZ, 0xfc, !PT ;  /* 0x0000004603e57812 */ /* 0x000fe200078efcff */
[----:B------:R-:W-:Y:S01]  /*3e490*/  LDGSTS.E [R4+-0x38000], desc[UR22][R118.64], P0 ;  /* 0xc800000076047fae */ /* 0x000fe200081a1016 */
[----:B------:R-:W-:-:S02]  /*3e4a0*/  ISETP.NE.U32.AND P0, PT, R120, RZ, PT ;  /* 0x000000ff7800720c */ /* 0x000fc40003f05070 */
[----:B------:R-:W-:Y:S02]  /*3e4b0*/  SEL R120, RZ, 0x4, P6 ;  /* 0x00000004ff787807 */ /* 0x000fe40003000000 */
        /* <DEDUP_REMOVED lines=8> */
[----:B------:R-:W-:Y:S01]  /*3e540*/  LOP3.LUT R229, R3, 0x64, RZ, 0xfc, !PT ;  /* 0x0000006403e57812 */ /* 0x000fe200078efcff */
[----:B------:R-:W-:Y:S02]  /*3e550*/  IMAD.WIDE R122, R228, 0x4, R122 ;  /* 0x00000004e47a7825 */ /* 0x000fe400078e027a */
[----:B------:R-:W4:Y:S01]  /*3e560*/  LDL.LU.64 R130, [R1+0x1040] ;  /* 0x0010400001827983 */ /* 0x000f220000300a00 */
[----:B------:R-:W-:-:S03]  /*3e570*/  SEL R124, R124, RZ, P2 ;  /* 0x000000ff7c7c7207 */ /* 0x000fc60001000000 */
[----:B------:R-:W-:Y:S01]  /*3e580*/  LDGSTS.E [R4+-0x37ff8], desc[UR22][R120.64], P3 ;  /* 0xc800800078047fae */ /* 0x000fe200099a1016 */
[----:B------:R-:W-:Y:S02]  /*3e590*/  ISETP.GE.AND P3, PT, R229, UR4, PT ;  /* 0x00000004e5007c0c */ /* 0x000fe4000bf66270 */
[----:B------:R-:W-:Y:S01]  /*3e5a0*/  LOP3.LUT R229, R3, 0x66, RZ, 0xfc, !PT ;  /* 0x0000006603e57812 */ /* 0x000fe200078efcff */
[----:B------:R-:W-:Y:S01]  /*3e5b0*/  LDGSTS.E [R4+-0x36000], desc[UR22][R122.64], P1 ;  /* 0xca0000007a047fae */ /* 0x000fe200089a1016 */
[----:B------:R-:W-:Y:S02]  /*3e5c0*/  ISETP.NE.U32.AND P1, PT, R124, RZ, PT ;  /* 0x000000ff7c00720c */ /* 0x000fe40003f25070 */
[----:B------:R-:W-:Y:S02]  /*3e5d0*/  SEL R124, RZ, 0x4, P3 ;  /* 0x00000004ff7c7807 */ /* 0x000fe40001800000 */
[----:B------:R-:W-:Y:S02]  /*3e5e0*/  ISETP.GE.AND P3, PT, R229, UR4, PT ;  /* 0x00000004e5007c0c */ /* 0x000fe4000bf66270 */
[----:B------:R-:W-:Y:S01]  /*3e5f0*/  SEL R124, R124, RZ, P2 ;  /* 0x000000ff7c7c7207 */ /* 0x000fe20001000000 */
[----:B------:R-:W-:Y:S01]  /*3e600*/  STL.64 [R1+0x1960], R120 ;  /* 0x0019607801007387 */ /* 0x000fe20000100a00 */
[----:B------:R-:W-:-:S02]  /*3e610*/  SEL R128, RZ, 0x4, P3 ;  /* 0x00000004ff807807 */ /* 0x000fc40001800000 */
[----:B------:R-:W-:Y:S01]  /*3e620*/  ISETP.NE.U32.AND P3, PT, R124, RZ, PT ;  /* 0x000000ff7c00720c */ /* 0x000fe20003f65070 */
[----:B------:R-:W-:Y:S04]  /*3e630*/  STL.64 [R1+0x1968], R122 ;  /* 0x0019687a01007387 */ /* 0x000fe80000100a00 */
[----:B------:R-:W4:Y:S01]  /*3e640*/  LDL.LU.64 R134, [R1+0x1038] ;  /* 0x0010380001867983 */ /* 0x000f220000300a00 */
[----:B------:R-:W-:Y:S02]  /*3e650*/  LOP3.LUT R229, R3, 0x8, RZ, 0xfc, !PT ;  /* 0x0000000803e57812 */ /* 0x000fe400078efcff */
[----:B------:R-:W-:Y:S01]  /*3e660*/  SEL R128, R128, RZ, P2 ;  /* 0x000000ff80807207 */ /* 0x000fe20001000000 */
[----:B------:R-:W-:-:S05]  /*3e670*/  IMAD.WIDE R124, R228, 0x4, R126 ;  /* 0x00000004e47c7825 */ /* 0x000fca00078e027e */
[----:B------:R-:W-:Y:S01]  /*3e680*/  LDGSTS.E [R4+-0x35ff8], desc[UR22][R124.64], P0 ;  /* 0xca0080007c047fae */ /* 0x000fe200081a1016 */
[----:B------:R-:W-:Y:S02]  /*3e690*/  ISETP.GE.AND P0, PT, R229, UR4, PT ;  /* 0x00000004e5007c0c */ /* 0x000fe4000bf06270 */
[----:B------:R-:W-:Y:S01]  /*3e6a0*/  LOP3.LUT R229, R3, 0xa, RZ, 0xfc, !PT ;  /* 0x0000000a03e57812 */ /* 0x000fe200078efcff */
[----:B---3--:R-:W-:Y:S02]  /*3e6b0*/  IMAD.WIDE R126, R228, 0x4, R222 ;  /* 0x00000004e47e7825 */ /* 0x008fe400078e02de */
[----:B------:R-:W3:Y:S04]  /*3e6c0*/  LDL.LU.64 R222, [R1+0x1278] ;  /* 0x0012780001de7983 */ /* 0x000ee80000300a00 */
        /* <DEDUP_REMOVED lines=10> */
[----:B------:R-:W2:Y:S04]  /*3e770*/  LDL.LU.64 R226, [R1+0x1280] ;  /* 0x0012800001e27983 */ /* 0x000ea80000300a00 */
[----:B------:R-:W2:Y:S01]  /*3e780*/  LDL.LU.64 R138, [R1+0x11e0] ;  /* 0x0011e000018a7983 */ /* 0x000ea20000300a00 */
[----:B----4-:R-:W-:Y:S01]  /*3e790*/  IMAD.WIDE R130, R228, 0x4, R130 ;  /* 0x00000004e4827825 */ /* 0x010fe200078e0282 */
[----:B------:R-:W-:Y:S02]  /*3e7a0*/  LOP3.LUT R229, R3, 0x28, RZ, 0xfc, !PT ;  /* 0x0000002803e57812 */ /* 0x000fe400078efcff */
[----:B------:R-:W-:Y:S01]  /*3e7b0*/  SEL R132, R132, RZ, P2 ;  /* 0x000000ff84847207 */ /* 0x000fe20001000000 */
[----:B------:R-:W-:Y:S01]  /*3e7c0*/  LDGSTS.E [R4+-0x33ff8], desc[UR22][R128.64], P1 ;  /* 0xcc00800080047fae */ /* 0x000fe200089a1016 */
[----:B------:R-:W-:-:S03]  /*3e7d0*/  ISETP.GE.AND P1, PT, R229, UR4, PT ;  /* 0x00000004e5007c0c */ /* 0x000fc6000bf26270 */
[----:B------:R-:W-:Y:S01]  /*3e7e0*/  STL.64 [R1+0x1980], R128 ;  /* 0x0019808001007387 */ /* 0x000fe20000100a00 */
[----:B------:R-:W-:-:S03]  /*3e7f0*/  LOP3.LUT R229, R3, 0x2a, RZ, 0xfc, !PT ;  /* 0x0000002a03e57812 */ /* 0x000fc600078efcff */
[----:B------:R-:W-:Y:S04]  /*3e800*/  STL.64 [R1+0x1988], R130 ;  /* 0x0019888201007387 */ /* 0x000fe80000100a00 */
[----:B------:R-:W4:Y:S04]  /*3e810*/  LDL.LU.64 R146, [R1+0x11d8] ;  /* 0x0011d80001927983 */ /* 0x000f280000300a00 */
[----:B------:R-:W-:Y:S01]  /*3e820*/  LDGSTS.E [R4+-0x32000], desc[UR22][R130.64], P3 ;  /* 0xce00000082047fae */ /* 0x000fe200099a1016 */
[----:B------:R-:W-:Y:S02]  /*3e830*/  ISETP.NE.U32.AND P3, PT, R132, RZ, PT ;  /* 0x000000ff8400720c */ /* 0x000fe40003f65070 */
[----:B------:R-:W-:Y:S01]  /*3e840*/  SEL R132, RZ, 0x4, P1 ;  /* 0x00000004ff847807 */ /* 0x000fe20000800000 */
[----:B------:R-:W4:Y:S01]  /*3e850*/  LDL.LU.64 R142, [R1+0x1110] ;  /* 0x00111000018e7983 */ /* 0x000f220000300a00 */
[----:B------:R-:W-:-:S02]  /*3e860*/  ISETP.GE.AND P1, PT, R229, UR4, PT ;  /* 0x00000004e5007c0c */ /* 0x000fc4000bf26270 */
[----:B------:R-:W-:Y:S02]  /*3e870*/  SEL R132, R132, RZ, P2 ;  /* 0x000000ff84847207 */ /* 0x000fe40001000000 */
[----:B------:R-:W-:Y:S02]  /*3e880*/  SEL R136, RZ, 0x4, P1 ;  /* 0x00000004ff887807 */ /* 0x000fe40000800000 */
[----:B------:R-:W-:Y:S01]  /*3e890*/  ISETP.NE.U32.AND P1, PT, R132, RZ, PT ;  /* 0x000000ff8400720c */ /* 0x000fe20003f25070 */
[----:B------:R-:W-:Y:S01]  /*3e8a0*/  IMAD.WIDE R132, R228, 0x4, R134 ;  /* 0x00000004e4847825 */ /* 0x000fe200078e0286 */
[----:B------:R-:W-:-:S04]  /*3e8b0*/  LOP3.LUT R229, R3, 0x48, RZ, 0xfc, !PT ;  /* 0x0000004803e57812 */ /* 0x000fc800078efcff */
[----:B------:R-:W-:Y:S01]  /*3e8c0*/  STL.64 [R1+0x1990], R132 ;  /* 0x0019908401007387 */ /* 0x000fe20000100a00 */
[----:B------:R-:W-:-:S03]  /*3e8d0*/  SEL R136, R136, RZ, P2 ;  /* 0x000000ff88887207 */ /* 0x000fc60001000000 */
[----:B------:R-:W-:Y:S01]  /*3e8e0*/  LDGSTS.E [R4+-0x31ff8], desc[UR22][R132.64], P6 ;  /* 0xce00800084047fae */ /* 0x000fe2000b1a1016 */
[----:B------:R-:W-:Y:S02]  /*3e8f0*/  ISETP.GE.AND P6, PT, R229, UR4, PT ;  /* 0x00000004e5007c0c */ /* 0x000fe4000bfc6270 */
[----:B------:R-:W-:Y:S01]  /*3e900*/  LOP3.LUT R229, R3, 0x4a, RZ, 0xfc, !PT ;  /* 0x0000004a03e57812 */ /* 0x000fe200078efcff */
[----:B---3--:R-:W-:-:S05]  /*3e910*/  IMAD.WIDE R134, R228, 0x4, R222 ;  /* 0x00000004e4867825 */ /* 0x008fca00078e02de */
[----:B------:R1:W-:Y:S04]  /*3e920*/  STL.64 [R1+0x1998], R134 ;  /* 0x0019988601007387 */ /* 0x0003e80000100a00 */
[----:B------:R-:W3:Y:S04]  /*3e930*/  LDL.LU.64 R222, [R1+0x1108] ;  /* 0x0011080001de7983 */ /* 0x000ee80000300a00 */
[----:B------:R-:W-:Y:S01]  /*3e940*/  LDGSTS.E [R5+-0x38000], desc[UR22][R134.64], P0 ;  /* 0xc800000086057fae */ /* 0x000fe200081a1016 */
[----:B------:R-:W-:Y:S02]  /*3e950*/  ISETP.NE.U32.AND P0, PT, R136, RZ, PT ;  /* 0x000000ff8800720c */ /* 0x000fe40003f05070 */
[----:B------:R-:W-:-:S02]  /*3e960*/  SEL R136, RZ, 0x4, P6 ;  /* 0x00000004ff887807 */ /* 0x000fc40003000000 */
[----:B------:R-:W-:Y:S02]  /*3e970*/  ISETP.GE.AND P6, PT, R229, UR4, PT ;  /* 0x00000004e5007c0c */ /* 0x000fe4000bfc6270 */
[----:B------:R-:W-:Y:S02]  /*3e980*/  SEL R136, R136, RZ, P2 ;  /* 0x000000ff88887207 */ /* 0x000fe40001000000 */
[----:B------:R-:W-:Y:S02]  /*3e990*/  SEL R140, RZ, 0x4, P6 ;  /* 0x00000004ff8c7807 */ /* 0x000fe40003000000 */
[----:B------:R-:W-:Y:S01]  /*3e9a0*/  ISETP.NE.U32.AND P6, PT, R136, RZ, PT ;  /* 0x000000ff8800720c */ /* 0x000fe20003fc5070 */
[C---:B--2---:R-:W-:Y:S02]  /*3e9b0*/  IMAD.WIDE R136, R228.reuse, 0x4, R226 ;  /* 0x00000004e4887825 */ /* 0x044fe400078e02e2 */
[----:B------:R-:W2:Y:S01]  /*3e9c0*/  LDL.LU.64 R226, [R1+0x1068] ;  /* 0x0010680001e27983 */ /* 0x000ea20000300a00 */
[----:B------:R-:W-:Y:S01]  /*3e9d0*/  LOP3.LUT R229, R3, 0x68, RZ, 0xfc, !PT ;  /* 0x0000006803e57812 */ /* 0x000fe200078efcff */
[----:B------:R-:W-:Y:S01]  /*3e9e0*/  IMAD.WIDE R138, R228, 0x4, R138 ;  /* 0x00000004e48a7825 */ /* 0x000fe200078e028a */
[----:B------:R-:W-:Y:S01]  /*3e9f0*/  SEL R140, R140, RZ, P2 ;  /* 0x000000ff8c8c7207 */ /* 0x000fe20001000000 */
[----:B------:R-:W-:Y:S01]  /*3ea00*/  LDGSTS.E [R5+-0x37ff8], desc[UR22][R136.64], P3 ;  /* 0xc800800088057fae */ /* 0x000fe200099a1016 */
[----:B------:R-:W-:-:S02]  /*3ea10*/  ISETP.GE.AND P3, PT, R229, UR4, PT ;  /* 0x00000004e5007c0c */ /* 0x000fc4000bf66270 */
        /* <DEDUP_REMOVED lines=9> */
[----:B------:R-:W-:Y:S01]  /*3eab0*/  STL.64 [R1+0x19a8], R138 ;  /* 0x0019a88a01007387 */ /* 0x000fe20000100a00 */
[----:B----4-:R-:W-:Y:S01]  /*3eac0*/  IMAD.WIDE R140, R228, 0x4, R146 ;  /* 0x00000004e48c7825 */ /* 0x010fe200078e0292 */
[----:B------:R-:W-:Y:S02]  /*3ead0*/  LOP3.LUT R229, R3, 0xc, RZ, 0xfc, !PT ;  /* 0x0000000c03e57812 */ /* 0x000fe400078efcff */
[----:B------:R-:W4:Y:S01]  /*3eae0*/  LDL.LU.64 R154, [R1+0x1060] ;  /* 0x00106000019a7983 */ /* 0x000f220000300a00 */
[----:B------:R-:W-:Y:S01]  /*3eaf0*/  SEL R144, R144, RZ, P2 ;  /* 0x000000ff90907207 */ /* 0x000fe20001000000 */
[----:B------:R-:W-:Y:S02]  /*3eb00*/  IMAD.WIDE R142, R228, 0x4, R142 ;  /* 0x00000004e48e7825 */ /* 0x000fe400078e028e */
[----:B------:R-:W4:Y:S04]  /*3eb10*/  LDL.LU.64 R150, [R1+0x12d8] ;  /* 0x0012d80001967983 */ /* 0x000f280000300a00 */
        /* <DEDUP_REMOVED lines=12> */
[----:B---3--:R-:W-:-:S03]  /*3ebe0*/  IMAD.WIDE R144, R228, 0x4, R222 ;  /* 0x00000004e4907825 */ /* 0x008fc600078e02de */
[----:B------:R-:W3:Y:S01]  /*3ebf0*/  LDL.LU.64 R222, [R1+0x12d0] ;  /* 0x0012d00001de7983 */ /* 0x000ee20000300a00 */
[----:B--2---:R-:W-:Y:S01]  /*3ec00*/  IMAD.WIDE R146, R228, 0x4, R226 ;  /* 0x00000004e4927825 */ /* 0x004fe200078e02e2 */
[----:B------:R-:W-:Y:S02]  /*3ec10*/  LOP3.LUT R229, R3, 0x2c, RZ, 0xfc, !PT ;  /* 0x0000002c03e57812 */ /* 0x000fe400078efcff */
[----:B------:R-:W2:Y:S01]  /*3ec20*/  LDL.LU.64 R226, [R1+0x1218] ;  /* 0x0012180001e27983 */ /* 0x000ea20000300a00 */
        /* <DEDUP_REMOVED lines=13> */
[C---:B----4-:R-:W-:Y:S01]  /*3ed00*/  IMAD.WIDE R148, R228.reuse, 0x4, R154 ;  /* 0x00000004e4947825 */ /* 0x050fe200078e029a */
[----:B------:R-:W-:Y:S02]  /*3ed10*/  LOP3.LUT R229, R3, 0x4c, RZ, 0xfc, !PT ;  /* 0x0000004c03e57812 */ /* 0x000fe400078efcff */
[----:B------:R-:W4:Y:S01]  /*3ed20*/  LDL.LU.64 R162, [R1+0x1210] ;  /* 0x0012100001a27983 */ /* 0x000f220000300a00 */
[----:B------:R-:W-:Y:S01]  /*3ed30*/  IMAD.WIDE R150, R228, 0x4, R150 ;  /* 0x00000004e4967825 */ /* 0x000fe200078e0296 */
[----:B------:R-:W-:Y:S02]  /*3ed40*/  SEL R152, R152, RZ, P2 ;  /* 0x000000ff98987207 */ /* 0x000fe40001000000 */
        /* <DEDUP_REMOVED lines=26> */
[----:B------:R-:W-:Y:S01]  /*3eef0*/  ISETP.GE.AND P3, PT, R229, UR4, PT ;  /* 0x00000004e5007c0c */ /* 0x000fe2000bf66270 */
[----:B------:R-:W-:Y:S01]  /*3ef00*/  STL.64 [R1+0x19e8], R152 ;  /* 0x0019e89801007387 */ /* 0x000fe20000100a00 */
[----:B------:R-:W-:-:S02]  /*3ef10*/  SEL R156, R156, RZ, P2 ;  /* 0x000000ff9c9c7207 */ /* 0x000fc40001000000 */
[----:B------:R-:W-:Y:S01]  /*3ef20*/  SEL R160, RZ, 0x4, P3 ;  /* 0x00000004ffa07807 */ /* 0x000fe20001800000 */
[----:B------:R-:W-:Y:S01]  /*3ef30*/  STL.64 [R1+0x19f0], R154 ;  /* 0x0019f09a01007387 */ /* 0x000fe20000100a00 */
[----:B------:R-:W-:-:S03]  /*3ef40*/  ISETP.NE.U32.AND P3, PT, R156, RZ, PT ;  /* 0x000000ff9c00720c */ /* 0x000fc60003f65070 */
[----:B------:R-:W2:Y:S01]  /*3ef50*/  LDL.LU.64 R172, [R1+0x10a8] ;  /* 0x0010a80001ac7983 */ /* 0x000ea20000300a00 */
[C---:B----4-:R-:W-:Y:S01]  /*3ef60*/  IMAD.WIDE R156, R228.reuse, 0x4, R162 ;  /* 0x00000004e49c7825 */ /* 0x050fe200078e02a2 */
[----:B------:R-:W-:Y:S02]  /*3ef70*/  LOP3.LUT R229, R3, 0x10, RZ, 0xfc, !PT ;  /* 0x0000001003e57812 */ /* 0x000fe400078efcff */
[----:B------:R-:W4:Y:S01]  /*3ef80*/  LDL.LU.64 R166, [R1+0x1310] ;  /* 0x0013100001a67983 */ /* 0x000f220000300a00 */
[----:B------:R-:W-:Y:S01]  /*3ef90*/  IMAD.WIDE R158, R228, 0x4, R158 ;  /* 0x00000004e49e7825 */ /* 0x000fe200078e029e */
[----:B------:R-:W-:Y:S02]  /*3efa0*/  SEL R160, R160, RZ, P2 ;  /* 0x000000ffa0a07207 */ /* 0x000fe40001000000 */
[----:B------:R-:W-:Y:S01]  /*3efb0*/  LDGSTS.E [R6+-0x35ff8], desc[UR22][R156.64], P0 ;  /* 0xca0080009c067fae */ /* 0x000fe200081a1016 */
[----:B------:R-:W-:Y:S02]  /*3efc0*/  ISETP.GE.AND P0, PT, R229, UR4, PT ;  /* 0x00000004e5007c0c */ /* 0x000fe4000bf06270 */
[----:B------:R-:W-:Y:S01]  /*3efd0*/  LOP3.LUT R229, R3, 0x12, RZ, 0xfc, !PT ;  /* 0x0000001203e57812 */ /* 0x000fe200078efcff */
[----:B------:R-:W-:Y:S01]  /*3efe0*/  LDGSTS.E [R6+-0x34000], desc[UR22][R158.64], P6 ;  /* 0xcc0000009e067fae */ /* 0x000fe2000b1a1016 */
[----:B------:R-:W-:-:S02]  /*3eff0*/  ISETP.NE.U32.AND P6, PT, R160, RZ, PT ;  /* 0x000000ffa000720c */ /* 0x000fc40003fc5070 */
[----:B------:R-:W-:Y:S02]  /*3f000*/  SEL R160, RZ, 0x4, P0 ;  /* 0x00000004ffa07807 */ /* 0x000fe40000000000 */
[----:B------:R-:W-:Y:S01]  /*3f010*/  ISETP.GE.AND P0, PT, R229, UR4, PT ;  /* 0x00000004e5007c0c */ /* 0x000fe2000bf06270 */
[----:B------:R-:W-:Y:S01]  /*3f020*/  STL.64 [R1+0x19f8], R156 ;  /* 0x0019f89c01007387 */ /* 0x000fe20000100a00 */
[----:B------:R-:W-:Y:S02]  /*3f030*/  SEL R160, R160, RZ, P2 ;  /* 0x000000ffa0a07207 */ /* 0x000fe40001000000 */
[----:B------:R-:W-:Y:S01]  /*3f040*/  SEL R164, RZ, 0x4, P0 ;  /* 0x00000004ffa47807 */ /* 0x000fe20000000000 */
[----:B------:R-:W-:Y:S01]  /*3f050*/  STL.64 [R1+0x1a00], R158 ;  /* 0x001a009e01007387 */ /* 0x000fe20000100a00 */
[----:B------:R-:W-:-:S03]  /*3f060*/  ISETP.NE.U32.AND P0, PT, R160, RZ, PT ;  /* 0x000000ffa000720c */ /* 0x000fc60003f05070 */
[----:B------:R-:W4:Y:S01]  /*3f070*/  LDL.LU.64 R170, [R1+0x1308] ;  /* 0x0013080001aa7983 */ /* 0x000f220000300a00 */
[----:B---3--:R-:W-:-:S03]  /*3f080*/  IMAD.WIDE R160, R228, 0x4, R222 ;  /* 0x00000004e4a07825 */ /* 0x008fc600078e02de */
[----:B------:R-:W3:Y:S04]  /*3f090*/  LDL.LU.64 R222, [R1+0x1270] ;  /* 0x0012700001de7983 */ /* 0x000ee80000300a00 */
[----:B------:R1:W-:Y:S04]  /*3f0a0*/  STL.64 [R1+0x1a08], R160 ;  /* 0x001a08a001007387 */ /* 0x0003e80000100a00 */
[----:B------:R-:W3:Y:S01]  /*3f0b0*/  LDL.LU.64 R174, [R1+0x1268] ;  /* 0x0012680001ae7983 */ /* 0x000ee20000300a00 */
[----:B--2---:R-:W-:Y:S01]  /*3f0c0*/  IMAD.WIDE R162, R228, 0x4, R226 ;  /* 0x00000004e4a27825 */ /* 0x004fe200078e02e2 */
[----:B------:R-:W-:-:S02]  /*3f0d0*/  LOP3.LUT R229, R3, 0x30, RZ, 0xfc, !PT ;  /* 0x0000003003e57812 */ /* 0x000fc400078efcff */
[----:B------:R-:W2:Y:S01]  /*3f0e0*/  LDL.LU.64 R226, [R1+0x11b8] ;  /* 0x0011b80001e27983 */ /* 0x000ea20000300a00 */
[----:B------:R-:W-:-:S03]  /*3f0f0*/  SEL R164, R164, RZ, P2 ;  /* 0x000000ffa4a47207 */ /* 0x000fc60001000000 */
[----:B------:R-:W-:Y:S01]  /*3f100*/  LDGSTS.E [R6+-0x33ff8], desc[UR22][R160.64], P1 ;  /* 0xcc008000a0067fae */ /* 0x000fe200089a1016 */
[----:B------:R-:W-:Y:S02]  /*3f110*/  ISETP.GE.AND P1, PT, R229, UR4, PT ;  /* 0x00000004e5007c0c */ /* 0x000fe4000bf26270 */
[----:B------:R-:W-:Y:S01]  /*3f120*/  LOP3.LUT R229, R3, 0x32, RZ, 0xfc, !PT ;  /* 0x0000003203e57812 */ /* 0x000fe200078efcff */
[----:B------:R-:W-:Y:S01]  /*3f130*/  LDGSTS.E [R6+-0x32000], desc[UR22][R162.64], P3 ;  /* 0xce000000a2067fae */ /* 0x000fe200099a1016 */
[----:B------:R-:W-:Y:S02]  /*3f140*/  ISETP.NE.U32.AND P3, PT, R164, RZ, PT ;  /* 0x000000ffa400720c */ /* 0x000fe40003f65070 */
[----:B------:R-:W-:Y:S01]  /*3f150*/  SEL R164, RZ, 0x4, P1 ;  /* 0x00000004ffa47807 */ /* 0x000fe20000800000 */
[----:B------:R-:W2:Y:S01]  /*3f160*/  LDL.LU.64 R184, [R1+0x11b0] ;  /* 0x0011b00001b87983 */ /* 0x000ea20000300a00 */
[----:B------:R-:W-:Y:S02]  /*3f170*/  ISETP.GE.AND P1, PT, R229, UR4, PT ;  /* 0x00000004e5007c0c */ /* 0x000fe4000bf26270 */
[----:B------:R-:W-:Y:S01]  /*3f180*/  SEL R164, R164, RZ, P2 ;  /* 0x000000ffa4a47207 */ /* 0x000fe20001000000 */
[----:B------:R-:W2:Y:S01]  /*3f190*/  LDL.LU.64 R178, [R1+0x10f0] ;  /* 0x0010f00001b27983 */ /* 0x000ea20000300a00 */
[----:B------:R-:W-:-:S02]  /*3f1a0*/  SEL R168, RZ, 0x4, P1 ;  /* 0x00000004ffa87807 */ /* 0x000fc40000800000 */
[----:B------:R-:W-:Y:S01]  /*3f1b0*/  ISETP.NE.U32.AND P1, PT, R164, RZ, PT ;  /* 0x000000ffa400720c */ /* 0x000fe20003f25070 */
[C---:B------:R-:W-:Y:S01]  /*3f1c0*/  IMAD.WIDE R164, R228.reuse, 0x4, R172 ;  /* 0x00000004e4a47825 */ /* 0x040fe200078e02ac */
[----:B------:R-:W-:Y:S01]  /*3f1d0*/  LOP3.LUT R229, R3, 0x50, RZ, 0xfc, !PT ;  /* 0x0000005003e57812 */ /* 0x000fe200078efcff */
[----:B------:R-:W2:Y:S02]  /*3f1e0*/  LDL.LU.64 R182, [R1+0x10e8] ;  /* 0x0010e80001b67983 */ /* 0x000ea40000300a00 */
[----:B----4-:R-:W-:Y:S01]  /*3f1f0*/  IMAD.WIDE R166, R228, 0x4, R166 ;  /* 0x00000004e4a67825 */ /* 0x010fe200078e02a6 */
[----:B------:R-:W-:Y:S01]  /*3f200*/  SEL R168, R168, RZ, P2 ;  /* 0x000000ffa8a87207 */ /* 0x000fe20001000000 */
[----:B------:R-:W-:Y:S01]  /*3f210*/  LDGSTS.E [R6+-0x31ff8], desc[UR22][R164.64], P6 ;  /* 0xce008000a4067fae */ /* 0x000fe2000b1a1016 */
[----:B------:R-:W-:Y:S02]  /*3f220*/  ISETP.GE.AND P6, PT, R229, UR4, PT ;  /* 0x00000004e5007c0c */ /* 0x000fe4000bfc6270 */
[----:B------:R-:W-:Y:S01]  /*3f230*/  LOP3.LUT R229, R3, 0x52, RZ, 0xfc, !PT ;  /* 0x0000005203e57812 */ /* 0x000fe200078efcff */
[----:B------:R-:W-:Y:S01]  /*3f240*/  LDGSTS.E [R7+-0x38000], desc[UR22][R166.64], P0 ;  /* 0xc8000000a6077fae */ /* 0x000fe200081a1016 */
[----:B------:R-:W-:-:S02]  /*3f250*/  ISETP.NE.U32.AND P0, PT, R168, RZ, PT ;  /* 0x000000ffa800720c */ /* 0x000fc40003f05070 */
[----:B------:R-:W-:Y:S02]  /*3f260*/  SEL R168, RZ, 0x4, P6 ;  /* 0x00000004ffa87807 */ /* 0x000fe40003000000 */
[----:B------:R-:W-:Y:S02]  /*3f270*/  ISETP.GE.AND P6, PT, R229, UR4, PT ;  /* 0x00000004e5007c0c */ /* 0x000fe4000bfc6270 */
[----:B------:R-:W-:Y:S02]  /*3f280*/  SEL R168, R168, RZ, P2 ;  /* 0x000000ffa8a87207 */ /* 0x000fe40001000000 */
[----:B------:R-:W-:Y:S02]  /*3f290*/  SEL R172, RZ, 0x4, P6 ;  /* 0x00000004ffac7807 */ /* 0x000fe40003000000 */
[----:B------:R-:W-:Y:S02]  /*3f2a0*/  ISETP.NE.U32.AND P6, PT, R168, RZ, PT ;  /* 0x000000ffa800720c */ /* 0x000fe40003fc5070 */
[----:B------:R-:W-:Y:S01]  /*3f2b0*/  LOP3.LUT R229, R3, 0x70, RZ, 0xfc, !PT ;  /* 0x0000007003e57812 */ /* 0x000fe200078efcff */
[----:B------:R-:W-:Y:S01]  /*3f2c0*/  IMAD.WIDE R168, R228, 0x4, R170 ;  /* 0x00000004e4a87825 */ /* 0x000fe200078e02aa */
[----:B------:R-:W-:-:S04]  /*3f2d0*/  SEL R172, R172, RZ, P2 ;  /* 0x000000ffacac7207 */ /* 0x000fc80001000000 */
[----:B------:R-:W-:Y:S01]  /*3f2e0*/  LDGSTS.E [R7+-0x37ff8], desc[UR22][R168.64], P3 ;  /* 0xc8008000a8077fae */ /* 0x000fe200099a1016 */
[----:B------:R-:W-:Y:S02]  /*3f2f0*/  ISETP.GE.AND P3, PT, R229, UR4, PT ;  /* 0x00000004e5007c0c */ /* 0x000fe4000bf66270 */
[----:B------:R-:W-:Y:S01]  /*3f300*/  LOP3.LUT R229, R3, 0x72, RZ, 0xfc, !PT ;  /* 0x0000007203e57812 */ /* 0x000fe200078efcff */
[----:B---3--:R-:W-:Y:S02]  /*3f310*/  IMAD.WIDE R170, R228, 0x4, R222 ;  /* 0x00000004e4aa7825 */ /* 0x008fe400078e02de */
[----:B------:R-:W3:Y:S04]  /*3f320*/  LDL.LU.64 R222, [R1+0x1348] ;  /* 0x0013480001de7983 */ /* 0x000ee80000300a00 */
[----:B------:R-:W-:Y:S01]  /*3f330*/  LDGSTS.E [R7+-0x36000], desc[UR22][R170.64], P1 ;  /* 0xca000000aa077fae */ /* 0x000fe200089a1016 */
[----:B------:R-:W-:-:S02]  /*3f340*/  ISETP.NE.U32.AND P1, PT, R172, RZ, PT ;  /* 0x000000ffac00720c */ /* 0x000fc40003f25070 */
[----:B------:R-:W-:Y:S01]  /*3f350*/  SEL R172, RZ, 0x4, P3 ;  /* 0x00000004ffac7807 */ /* 0x000fe20001800000 */
[----:B------:R-:W4:Y:S01]  /*3f360*/  LDL.LU.64 R186, [R1+0x1340] ;  /* 0x0013400001ba7983 */ /* 0x000f220000300a00 */
[----:B------:R-:W-:Y:S02]  /*3f370*/  ISETP.GE.AND P3, PT, R229, UR4, PT ;  /* 0x00000004e5007c0c */ /* 0x000fe4000bf66270 */
[----:B------:R-:W-:Y:S02]  /*3f380*/  SEL R172, R172, RZ, P2 ;  /* 0x000000ffacac7207 */ /* 0x000fe40001000000 */
[----:B------:R-:W-:Y:S02]  /*3f390*/  SEL R176, RZ, 0x4, P3 ;  /* 0x00000004ffb07807 */ /* 0x000fe40001800000 */
[----:B------:R-:W-:Y:S01]  /*3f3a0*/  ISETP.NE.U32.AND P3, PT, R172, RZ, PT ;  /* 0x000000ffac00720c */ /* 0x000fe20003f65070 */
[----:B------:R-:W-:Y:S01]  /*3f3b0*/  IMAD.WIDE R172, R228, 0x4, R174 ;  /* 0x00000004e4ac7825 */ /* 0x000fe200078e02ae */
[----:B------:R-:W-:-:S02]  /*3f3c0*/  LOP3.LUT R229, R3, 0x14, RZ, 0xfc, !PT ;  /* 0x0000001403e57812 */ /* 0x000fc400078efcff */
[----:B------:R-:W-:Y:S02]  /*3f3d0*/  SEL R176, R176, RZ, P2 ;  /* 0x000000ffb0b07207 */ /* 0x000fe40001000000 */
[----:B------:R-:W-:Y:S01]  /*3f3e0*/  LDGSTS.E [R7+-0x35ff8], desc[UR22][R172.64], P0 ;  /* 0xca008000ac077fae */ /* 0x000fe200081a1016 */
[----:B--2---:R-:W-:-:S03]  /*3f3f0*/  IMAD.WIDE R174, R228, 0x4, R226 ;  /* 0x00000004e4ae7825 */ /* 0x004fc600078e02e2 */
[----:B------:R-:W2:Y:S01]  /*3f400*/  LDL.LU.64 R226, [R1+0x12b0] ;  /* 0x0012b00001e27983 */ /* 0x000ea20000300a00 */
        /* <DEDUP_REMOVED lines=14> */
[----:B------:R-:W-:Y:S01]  /*3f4f0*/  IMAD.WIDE R178, R228, 0x4, R178 ;  /* 0x00000004e4b27825 */ /* 0x000fe200078e02b2 */
        /* <DEDUP_REMOVED lines=22> */
[----:B------:R-:W3:Y:S01]  /*3f660*/  LDL.LU.64 R198, [R1+0x1140] ;  /* 0x0011400001c67983 */ /* 0x000ee20000300a00 */
[----:B------:R-:W-:Y:S02]  /*3f670*/  ISETP.GE.AND P6, PT, R229, UR4, PT ;  /* 0x00000004e5007c0c */ /* 0x000fe4000bfc6270 */
[----:B------:R-:W-:Y:S02]  /*3f680*/  SEL R184, R184, RZ, P2 ;  /* 0x000000ffb8b87207 */ /* 0x000fe40001000000 */
[----:B------:R-:W-:Y:S02]  /*3f690*/  SEL R188, RZ, 0x4, P6 ;  /* 0x00000004ffbc7807 */ /* 0x000fe40003000000 */
[----:B------:R-:W-:Y:S01]  /*3f6a0*/  ISETP.NE.U32.AND P6, PT, R184, RZ, PT ;  /* 0x000000ffb800720c */ /* 0x000fe20003fc5070 */
[----:B----4-:R-:W-:Y:S01]  /*3f6b0*/  IMAD.WIDE R184, R228, 0x4, R186 ;  /* 0x00000004e4b87825 */ /* 0x010fe200078e02ba */
        /* <DEDUP_REMOVED lines=10> */
[----:B------:R-:W4:Y:S01]  /*3f760*/  LDL.LU.64 R208, [R1+0x1380] ;  /* 0x0013800001d07983 */ /* 0x000f220000300a00 */
[----:B------:R-:W-:Y:S02]  /*3f770*/  ISETP.GE.AND P3, PT, R229, UR4, PT ;  /* 0x00000004e5007c0c */ /* 0x000fe4000bf66270 */
[----:B------:R-:W-:Y:S01]  /*3f780*/  SEL R188, R188, RZ, P2 ;  /* 0x000000ffbcbc7207 */ /* 0x000fe20001000000 */
[----:B------:R-:W-:Y:S01]  /*3f790*/  IMAD.WIDE R190, R228, 0x4, R190 ;  /* 0x00000004e4be7825 */ /* 0x000fe200078e02be */
[----:B------:R-:W-:Y:S01]  /*3f7a0*/  SEL R192, RZ, 0x4, P3 ;  /* 0x00000004ffc07807 */ /* 0x000fe20001800000 */
[----:B------:R-:W4:Y:S01]  /*3f7b0*/  LDL.LU.64 R202, [R1+0x12e8] ;  /* 0x0012e80001ca7983 */ /* 0x000f220000300a00 */
[----:B------:R-:W-:Y:S01]  /*3f7c0*/  ISETP.NE.U32.AND P3, PT, R188, RZ, PT ;  /* 0x000000ffbc00720c */ /* 0x000fe20003f65070 */
[----:B------:R-:W-:Y:S01]  /*3f7d0*/  IMAD.WIDE R188, R228, 0x4, R196 ;  /* 0x00000004e4bc7825 */ /* 0x000fe200078e02c4 */
[----:B------:R-:W-:Y:S01]  /*3f7e0*/  LOP3.LUT R229, R3, 0x18, RZ, 0xfc, !PT ;  /* 0x0000001803e57812 */ /* 0x000fe200078efcff */
        /* <DEDUP_REMOVED lines=9> */
[----:B------:R-:W-:-:S02]  /*3f880*/  SEL R192, R192, RZ, P2 ;  /* 0x000000ffc0c07207 */ /* 0x000fc40001000000 */
[----:B------:R-:W-:Y:S02]  /*3f890*/  SEL R196, RZ, 0x4, P0 ;  /* 0x00000004ffc47807 */ /* 0x000fe40000000000 */
[----:B------:R-:W-:Y:S01]  /*3f8a0*/  ISETP.NE.U32.AND P0, PT, R192, RZ, PT ;  /* 0x000000ffc000720c */ /* 0x000fe20003f05070 */
[----:B------:R-:W-:Y:S01]  /*3f8b0*/  IMAD.WIDE R192, R228, 0x4, R194 ;  /* 0x00000004e4c07825 */ /* 0x000fe200078e02c2 */
[----:B------:R-:W-:Y:S02]  /*3f8c0*/  LOP3.LUT R229, R3, 0x38, RZ, 0xfc, !PT ;  /* 0x0000003803e57812 */ /* 0x000fe400078efcff */
[----:B------:R-:W-:Y:S02]  /*3f8d0*/  SEL R196, R196, RZ, P2 ;  /* 0x000000ffc4c47207 */ /* 0x000fe40001000000 */
[----:B------:R-:W-:Y:S01]  /*3f8e0*/  LDGSTS.E [R8+-0x33ff8], desc[UR22][R192.64], P1 ;  /* 0xcc008000c0087fae */ /* 0x000fe200089a1016 */
[----:B------:R-:W-:Y:S02]  /*3f8f0*/  ISETP.GE.AND P1, PT, R229, UR4, PT ;  /* 0x00000004e5007c0c */ /* 0x000fe4000bf26270 */
[----:B------:R-:W-:Y:S01]  /*3f900*/  LOP3.LUT R229, R3, 0x3a, RZ, 0xfc, !PT ;  /* 0x0000003a03e57812 */ /* 0x000fe200078efcff */
[----:B---3--:R-:W-:-:S02]  /*3f910*/  IMAD.WIDE R194, R228, 0x4, R222 ;  /* 0x00000004e4c27825 */ /* 0x008fc400078e02de */
[----:B------:R-:W3:Y:S04]  /*3f920*/  LDL.LU.64 R222, [R1+0x1240] ;  /* 0x0012400001de7983 */ /* 0x000ee80000300a00 */
[----:B------:R-:W-:Y:S01]  /*3f930*/  LDGSTS.E [R8+-0x32000], desc[UR22][R194.64], P3 ;  /* 0xce000000c2087fae */ /* 0x000fe200099a1016 */
[----:B------:R-:W-:Y:S02]  /*3f940*/  ISETP.NE.U32.AND P3, PT, R196, RZ, PT ;  /* 0x000000ffc400720c */ /* 0x000fe40003f65070 */
[----:B------:R-:W-:Y:S01]  /*3f950*/  SEL R196, RZ, 0x4, P1 ;  /* 0x00000004ffc47807 */ /* 0x000fe20000800000 */
[----:B------:R-:W3:Y:S01]  /*3f960*/  LDL.LU.64 R210, [R1+0x1238] ;  /* 0x0012380001d27983 */ /* 0x000ee20000300a00 */
        /* <DEDUP_REMOVED lines=18> */
[----:B----4-:R-:W-:Y:S01]  /*3fa90*/  IMAD.WIDE R202, R228, 0x4, R202 ;  /* 0x00000004e4ca7825 */ /* 0x010fe200078e02ca */
[----:B------:R-:W-:Y:S01]  /*3faa0*/  SEL R204, RZ, 0x4, P6 ;  /* 0x00000004ffcc7807 */ /* 0x000fe20003000000 */
[----:B------:R-:W4:Y:S01]  /*3fab0*/  LDL.LU.64 R214, [R1+0x13b0] ;  /* 0x0013b00001d67983 */ /* 0x000f220000300a00 */
[----:B------:R-:W-:Y:S01]  /*3fac0*/  ISETP.NE.U32.AND P6, PT, R200, RZ, PT ;  /* 0x000000ffc800720c */ /* 0x000fe20003fc5070 */
[----:B------:R-:W-:Y:S01]  /*3fad0*/  IMAD.WIDE R200, R228, 0x4, R208 ;  /* 0x00000004e4c87825 */ /* 0x000fe200078e02d0 */
[----:B------:R-:W-:-:S02]  /*3fae0*/  LOP3.LUT R229, R3, 0x78, RZ, 0xfc, !PT ;  /* 0x0000007803e57812 */ /* 0x000fc400078efcff */
[----:B------:R-:W-:Y:S02]  /*3faf0*/  SEL R204, R204, RZ, P2 ;  /* 0x000000ffcccc7207 */ /* 0x000fe40001000000 */
[----:B------:R-:W-:Y:S01]  /*3fb00*/  LDGSTS.E [R9+-0x37ff8], desc[UR22][R200.64], P3 ;  /* 0xc8008000c8097fae */ /* 0x000fe200099a1016 */
[----:B------:R-:W-:Y:S02]  /*3fb10*/  ISETP.GE.AND P3, PT, R229, UR4, PT ;  /* 0x00000004e5007c0c */ /* 0x000fe4000bf66270 */
[----:B------:R-:W-:Y:S01]  /*3fb20*/  LOP3.LUT R229, R3, 0x7a, RZ, 0xfc, !PT ;  /* 0x0000007a03e57812 */ /* 0x000fe200078efcff */
[----:B------:R-:W-:Y:S01]  /*3fb30*/  LDGSTS.E [R9+-0x36000], desc[UR22][R202.64], P1 ;  /* 0xca000000ca097fae */ /* 0x000fe200089a1016 */
[----:B------:R-:W-:Y:S02]  /*3fb40*/  ISETP.NE.U32.AND P1, PT, R204, RZ, PT ;  /* 0x000000ffcc00720c */ /* 0x000fe40003f25070 */
[----:B------:R-:W-:Y:S02]  /*3fb50*/  SEL R204, RZ, 0x4, P3 ;  /* 0x00000004ffcc7807 */ /* 0x000fe40001800000 */
[----:B------:R-:W-:-:S02]  /*3fb60*/  ISETP.GE.AND P3, PT, R229, UR4, PT ;  /* 0x00000004e5007c0c */ /* 0x000fc4000bf66270 */
[----:B------:R-:W-:Y:S02]  /*3fb70*/  SEL R204, R204, RZ, P2 ;  /* 0x000000ffcccc7207 */ /* 0x000fe40001000000 */
[----:B------:R-:W-:Y:S02]  /*3fb80*/  SEL R208, RZ, 0x4, P3 ;  /* 0x00000004ffd07807 */ /* 0x000fe40001800000 */
[----:B------:R-:W-:Y:S01]  /*3fb90*/  ISETP.NE.U32.AND P3, PT, R204, RZ, PT ;  /* 0x000000ffcc00720c */ /* 0x000fe20003f65070 */
[----:B------:R-:W-:Y:S01]  /*3fba0*/  IMAD.WIDE R204, R228, 0x4, R206 ;  /* 0x00000004e4cc7825 */ /* 0x000fe200078e02ce */
[----:B------:R-:W-:Y:S02]  /*3fbb0*/  LOP3.LUT R229, R3, 0x1c, RZ, 0xfc, !PT ;  /* 0x0000001c03e57812 */ /* 0x000fe400078efcff */
[----:B------:R-:W-:Y:S02]  /*3fbc0*/  SEL R208, R208, RZ, P2 ;  /* 0x000000ffd0d07207 */ /* 0x000fe40001000000 */
[----:B------:R-:W-:Y:S01]  /*3fbd0*/  LDGSTS.E [R9+-0x35ff8], desc[UR22][R204.64], P0 ;  /* 0xca008000cc097fae */ /* 0x000fe200081a1016 */
[----:B------:R-:W-:-:S02]  /*3fbe0*/  ISETP.GE.AND P0, PT, R229, UR4, PT ;  /* 0x00000004e5007c0c */ /* 0x000fc4000bf06270 */
[----:B------:R-:W-:Y:S01]  /*3fbf0*/  LOP3.LUT R229, R3, 0x1e, RZ, 0xfc, !PT ;  /* 0x0000001e03e57812 */ /* 0x000fe200078efcff */
[----:B---3--:R-:W-:Y:S02]  /*3fc00*/  IMAD.WIDE R206, R228, 0x4, R222 ;  /* 0x00000004e4ce7825 */ /* 0x008fe400078e02de */
        /* <DEDUP_REMOVED lines=8> */
[----:B------:R-:W-:Y:S01]  /*3fc90*/  IMAD.WIDE R208, R228, 0x4, R210 ;  /* 0x00000004e4d07825 */ /* 0x000fe200078e02d2 */
[----:B------:R-:W-:Y:S02]  /*3fca0*/  LOP3.LUT R229, R3, 0x3c, RZ, 0xfc, !PT ;  /* 0x0000003c03e57812 */ /* 0x000fe400078efcff */
[----:B------:R-:W-:-:S02]  /*3fcb0*/  SEL R212, R212, RZ, P2 ;  /* 0x000000ffd4d47207 */ /* 0x000fc40001000000 */
        /* <DEDUP_REMOVED lines=8> */
[----:B-1----:R-:W2:Y:S01]  /*3fd40*/  LDL.LU.64 R134, [R1+0x1330] ;  /* 0x0013300001867983 */ /* 0x002ea20000300a00 */
[----:B------:R-:W-:Y:S02]  /*3fd50*/  ISETP.GE.AND P1, PT, R229, UR4, PT ;  /* 0x00000004e5007c0c */ /* 0x000fe4000bf26270 */
[----:B------:R-:W-:-:S02]  /*3fd60*/  SEL R212, R212, RZ, P2 ;  /* 0x000000ffd4d47207 */ /* 0x000fc40001000000 */
[----:B------:R-:W-:Y:S02]  /*3fd70*/  SEL R216, RZ, 0x4, P1 ;  /* 0x00000004ffd87807 */ /* 0x000fe40000800000 */
[----:B------:R-:W-:Y:S01]  /*3fd80*/  ISETP.NE.U32.AND P1, PT, R212, RZ, PT ;  /* 0x000000ffd400720c */ /* 0x000fe20003f25070 */
[----:B------:R-:W-:Y:S01]  /*3fd90*/  IMAD.WIDE R212, R228, 0x4, R218 ;  /* 0x00000004e4d47825 */ /* 0x000fe200078e02da */
[----:B------:R-:W-:-:S03]  /*3fda0*/  SEL R216, R216, RZ, P2 ;  /* 0x000000ffd8d87207 */ /* 0x000fc60001000000 */
[----:B----4-:R-:W-:Y:S01]  /*3fdb0*/  IMAD.WIDE R214, R228, 0x4, R214 ;  /* 0x00000004e4d67825 */ /* 0x010fe200078e02d6 */
[----:B------:R-:W-:Y:S01]  /*3fdc0*/  LOP3.LUT R229, R3, 0x5c, RZ, 0xfc, !PT ;  /* 0x0000005c03e57812 */ /* 0x000fe200078efcff */
[----:B------:R-:W-:Y:S01]  /*3fdd0*/  LDGSTS.E [R9+-0x31ff8], desc[UR22][R212.64], P6 ;  /* 0xce008000d4097fae */ /* 0x000fe2000b1a1016 */
[----:B------:R-:W-:-:S03]  /*3fde0*/  ISETP.NE.U32.AND P6, PT, R216, RZ, PT ;  /* 0x000000ffd800720c */ /* 0x000fc60003fc5070 */
[----:B------:R-:W-:Y:S01]  /*3fdf0*/  LDGSTS.E [R10+-0x38000], desc[UR22][R214.64], P0 ;  /* 0xc8000000d60a7fae */ /* 0x000fe200081a1016 */
[----:B------:R-:W-:Y:S02]  /*3fe00*/  ISETP.GE.AND P0, PT, R229, UR4, PT ;  /* 0x00000004e5007c0c */ /* 0x000fe4000bf06270 */
[C---:B------:R-:W-:Y:S02]  /*3fe10*/  LOP3.LUT R225, R3.reuse, 0x5e, RZ, 0xfc, !PT ;  /* 0x0000005e03e17812 */ /* 0x040fe400078efcff */
[----:B------:R-:W-:Y:S02]  /*3fe20*/  LOP3.LUT R229, R3, 0x7c, RZ, 0xfc, !PT ;  /* 0x0000007c03e57812 */ /* 0x000fe400078efcff */
[----:B------:R-:W-:Y:S02]  /*3fe30*/  SEL R218, RZ, 0x4, P0 ;  /* 0x00000004ffda7807 */ /* 0x000fe40000000000 */
[----:B------:R-:W-:Y:S02]  /*3fe40*/  ISETP.GE.AND P0, PT, R225, UR4, PT ;  /* 0x00000004e1007c0c */ /* 0x000fe4000bf06270 */
[----:B------:R-:W-:-:S02]  /*3fe50*/  SEL R218, R218, RZ, P2 ;  /* 0x000000ffdada7207 */ /* 0x000fc40001000000 */
[----:B------:R-:W-:Y:S02]  /*3fe60*/  SEL R219, RZ, 0x4, P0 ;  /* 0x00000004ffdb7807 */ /* 0x000fe40000000000 */
[----:B------:R-:W-:Y:S02]  /*3fe70*/  ISETP.NE.U32.AND P0, PT, R218, RZ, PT ;  /* 0x000000ffda00720c */ /* 0x000fe40003f05070 */
[----:B------:R-:W-:Y:S01]  /*3fe80*/  SEL R218, R219, RZ, P2 ;  /* 0x000000ffdbda7207 */ /* 0x000fe20001000000 */
[----:B---3--:R-:W-:Y:S02]  /*3fe90*/  IMAD.WIDE R216, R228, 0x4, R222 ;  /* 0x00000004e4d87825 */ /* 0x008fe400078e02de */
[----:B------:R-:W3:Y:S04]  /*3fea0*/  LDL.LU.64 R222, [R1+0x12a0] ;  /* 0x0012a00001de7983 */ /* 0x000ee80000300a00 */
[----:B------:R-:W-:Y:S01]  /*3feb0*/  LDGSTS.E [R10+-0x37ff8], desc[UR22][R216.64], P3 ;  /* 0xc8008000d80a7fae */ /* 0x000fe200099a1016 */
[----:B------:R-:W-:-:S02]  /*3fec0*/  ISETP.GE.AND P3, PT, R229, UR4, PT ;  /* 0x00000004e5007c0c */ /* 0x000fc4000bf66270 */
[----:B------:R-:W1:Y:S01]  /*3fed0*/  LDC R229, c[0x0][0x3a0] ;  /* 0x0000e800ffe57b82 */ /* 0x000e620000000800 */
[----:B------:R-:W4:Y:S01]  /*3fee0*/  LDL.LU.64 R132, [R1+0x1298] ;  /* 0x0012980001847983 */ /* 0x000f220000300a00 */
[----:B------:R-:W-:Y:S02]  /*3fef0*/  SEL R221, RZ, 0x4, P3 ;  /* 0x00000004ffdd7807 */ /* 0x000fe40001800000 */
[----:B------:R-:W-:-:S04]  /*3ff00*/  ISETP.GE.AND P3, PT, R241, UR4, PT ;  /* 0x00000004f1007c0c */ /* 0x000fc8000bf66270 */
[----:B------:R-:W-:Y:S02]  /*3ff10*/  SEL R220, RZ, 0x4, P3 ;  /* 0x00000004ffdc7807 */ /* 0x000fe40001800000 */
[----:B------:R-:W-:Y:S01]  /*3ff20*/  ISETP.NE.U32.AND P3, PT, R218, RZ, PT ;  /* 0x000000ffda00720c */ /* 0x000fe20003f65070 */
[----:B--2---:R-:W-:Y:S02]  /*3ff30*/  IMAD.WIDE R218, R228, 0x4, R226 ;  /* 0x00000004e4da7825 */ /* 0x004fe400078e02e2 */
[----:B------:R-:W2:Y:S04]  /*3ff40*/  LDL.LU.64 R226, [R1+0x11e8] ;  /* 0x0011e80001e27983 */ /* 0x000ea80000300a00 */
[----:B------:R-:W2:Y:S04]  /*3ff50*/  LDL.LU.64 R130, [R1+0x11d0] ;  /* 0x0011d00001827983 */ /* 0x000ea80000300a00 */
        /* <DEDUP_REMOVED lines=13> */
[----:B------:R-:W2:Y:S01]  /*40030*/  LDL.64 R230, [R1+0xf58] ;  /* 0x000f580001e67983 */ /* 0x000ea20000100a00 */
[----:B------:R-:W-:-:S02]  /*40040*/  SEL R221, R221, RZ, P2 ;  /* 0x000000ffdddd7207 */ /* 0x000fc40001000000 */
[----:B------:R-:W-:Y:S01]  /*40050*/  SEL R220, R220, RZ, P2 ;  /* 0x000000ffdcdc7207 */ /* 0x000fe20001000000 */
[----:B------:R-:W-:Y:S01]  /*40060*/  LDGSTS.E [R10+-0x36000], desc[UR22][R218.64], P1 ;  /* 0xca000000da0a7fae */ /* 0x000fe200089a1016 */
[----:B------:R-:W-:Y:S02]  /*40070*/  SEL R224, R224, RZ, P2 ;  /* 0x000000ffe0e07207 */ /* 0x000fe40001000000 */
[----:B------:R-:W-:Y:S01]  /*40080*/  ISETP.NE.U32.AND P1, PT, R221, RZ, PT ;  /* 0x000000ffdd00720c */ /* 0x000fe20003f25070 */
[----:B------:R-:W2:Y:S01]  /*40090*/  LDL.64 R160, [R1+0xf28] ;  /* 0x000f280001a07983 */ /* 0x000ea20000100a00 */
[----:B------:R-:W-:Y:S01]  /*400a0*/  ISETP.NE.U32.AND P2, PT, R220, RZ, PT ;  /* 0x000000ffdc00720c */ /* 0x000fe20003f45070 */
[----:B------:R-:W-:Y:S02]  /*400b0*/  IMAD.WIDE R220, R228, 0x4, R134 ;  /* 0x00000004e4dc7825 */ /* 0x000fe400078e0286 */
[----:B------:R-:W2:Y:S02]  /*400c0*/  LDL.64 R158, [R1+0xef8] ;  /* 0x000ef800019e7983 */ /* 0x000ea40000100a00 */
[----:B-1----:R-:W-:-:S02]  /*400d0*/  VIADD R229, R229, 0x7f ;  /* 0x0000007fe5e57836 */ /* 0x002fc40000000000 */
[----:B------:R-:W-:Y:S01]  /*400e0*/  LDGSTS.E [R10+-0x35ff8], desc[UR22][R220.64], P6 ;  /* 0xca008000dc0a7fae */ /* 0x000fe2000b1a1016 */
[----:B------:R-:W-:-:S03]  /*400f0*/  ISETP.GE.AND P6, PT, R3, UR9, PT ;  /* 0x0000000903007c0c */ /* 0x000fc6000bfc6270 */
[----:B------:R-:W2:Y:S04]  /*40100*/  LDL.64 R156, [R1+0xec8] ;  /* 0x000ec800019c7983 */ /* 0x000ea80000100a00 */
[----:B------:R-:W2:Y:S01]  /*40110*/  LDL.64 R154, [R1+0xea0] ;  /* 0x000ea000019a7983 */ /* 0x000ea20000100a00 */
[----:B------:R-:W-:-:S03]  /*40120*/  SEL R241, RZ, 0x4, P6 ;  /* 0x00000004fff17807 */ /* 0x000fc60003000000 */
[----:B------:R-:W2:Y:S01]  /*40130*/  LDL.64 R152, [R1+0xe70] ;  /* 0x000e700001987983 */ /* 0x000ea20000100a00 */
[----:B------:R-:W-:-:S03]  /*40140*/  ISETP.GT.AND P6, PT, R229, 0x17f, PT ;  /* 0x0000017fe500780c */ /* 0x000fc60003fc4270 */
        /* <DEDUP_REMOVED lines=10> */
[----:B---3--:R-:W-:-:S05]  /*401f0*/  IMAD.WIDE R222, R228, 0x4, R222 ;  /* 0x00000004e4de7825 */ /* 0x008fca00078e02de */
[----:B------:R-:W-:Y:S01]  /*40200*/  LDGSTS.E [R10+-0x34000], desc[UR22][R222.64], P0 ;  /* 0xcc000000de0a7fae */ /* 0x000fe200081a1016 */
[----:B------:R-:W-:Y:S01]  /*40210*/  ISETP.NE.U32.AND P0, PT, R224, RZ, PT ;  /* 0x000000ffe000720c */ /* 0x000fe20003f05070 */
[C---:B----4-:R-:W-:Y:S02]  /*40220*/  IMAD.WIDE R224, R228.reuse, 0x4, R132 ;  /* 0x00000004e4e07825 */ /* 0x050fe400078e0284 */
[----:B------:R-:W3:Y:S04]  /*40230*/  LDL.64 R132, [R1+0x9e0] ;  /* 0x0009e00001847983 */ /* 0x000ee80000100a00 */
[----:B------:R-:W-:Y:S01]  /*40240*/  LDGSTS.E [R10+-0x33ff8], desc[UR22][R224.64], P3 ;  /* 0xcc008000e00a7fae */ /* 0x000fe200099a1016 */
[----:B--2---:R-:W-:-:S04]  /*40250*/  IMAD.WIDE R226, R228, 0x4, R226 ;  /* 0x00000004e4e27825 */ /* 0x004fc800078e02e2 */
[----:B------:R-:W-:Y:S01]  /*40260*/  IMAD.WIDE R228, R228, 0x4, R130 ;  /* 0x00000004e4e47825 */ /* 0x000fe200078e0282 */
[----:B------:R-:W-:Y:S04]  /*40270*/  LDGSTS.E [R10+-0x32000], desc[UR22][R226.64], P1 ;  /* 0xce000000e20a7fae */ /* 0x000fe800089a1016 */
[----:B------:R-:W-:Y:S04]  /*40280*/  LDGSTS.E [R10+-0x31ff8], desc[UR22][R228.64], P2 ;  /* 0xce008000e40a7fae */ /* 0x000fe800091a1016 */
[----:B------:R-:W0:Y:S04]  /*40290*/  LDGDEPBAR ;  /* 0x00000000000079af */ /* 0x000e280000000000 */
[----:B------:R-:W-:Y:S04]  /*402a0*/  LDGSTS.E [R13+0x40000], desc[UR22][R128.64], P0 ;  /* 0x40000000800d7fae */ /* 0x000fe800081a1016 */
        /* <DEDUP_REMOVED lines=44> */
[----:B--2---:R-:W-:Y:S04]  /*40570*/  LDGSTS.E [R13+0x47800], desc[UR22][R130.64], P0 ;  /* 0x47800000820d7fae */ /* 0x004fe800081a1016 */
        /* <DEDUP_REMOVED lines=17> */
[----:B------:R-:W2:Y:S04]  /*40690*/  LDL.LU.64 R14, [R1+0x1a20] ;  /* 0x001a2000010e7983 */ /* 0x000ea80000300a00 */
[----:B------:R-:W2:Y:S04]  /*406a0*/  LDL.64 R130, [R1+0x1400] ;  /* 0x0014000001827983 */ /* 0x000ea80000100a00 */
        /* <DEDUP_REMOVED lines=45> */
[----:B------:R-:W4:Y:S04]  /*40980*/  LDL.64 R132, [R1+0xa10] ;  /* 0x000a100001847983 */ /* 0x000f280000100a00 */
[----:B--2---:R-:W-:Y:S04]  /*40990*/  LDGSTS.E [R14+0x40080], desc[UR22][R130.64], P0 ;  /* 0x40080000820e7fae */ /* 0x004fe800081a1016 */
[----:B---3--:R-:W-:Y:S04]  /*409a0*/  LDGSTS.E [R14+0x40480], desc[UR22][R128.64], P0 ;  /* 0x40480000800e7fae */ /* 0x008fe800081a1016 */
[----:B----4-:R-:W-:Y:S04]  /*409b0*/  LDGSTS.E [R14+0x40880], desc[UR22][R126.64], P0 ;  /* 0x408800007e0e7fae */ /* 0x010fe800081a1016 */
[----:B------:R-:W2:Y:S04]  /*409c0*/  LDL.64 R130, [R1+0x990] ;  /* 0x0009900001827983 */ /* 0x000ea80000100a00 */
[----:B------:R-:W3:Y:S04]  /*409d0*/  LDL.64 R128, [R1+0x928] ;  /* 0x0009280001807983 */ /* 0x000ee80000100a00 */
        /* <DEDUP_REMOVED lines=25> */
[----:B------:R-:W4:Y:S04]  /*40b70*/  LDL.64 R230, [R1] ;  /* 0x0000000001e67983 */ /* 0x000f280000100a00 */
        /* <DEDUP_REMOVED lines=13> */
[----:B------:R-:W4:Y:S04]  /*40c50*/  LDL.64 R150, [R1+0xfd8] ;  /* 0x000fd80001967983 */ /* 0x000f280000100a00 */
[----:B------:R-:W-:Y:S04]  /*40c60*/  LDGSTS.E [R14+0x47480], desc[UR22][R134.64], P0 ;  /* 0x47480000860e7fae */ /* 0x000fe800081a1016 */
[----:B------:R-:W-:Y:S04]  /*40c70*/  LDGSTS.E [R14+0x47880], desc[UR22][R132.64], P0 ;  /* 0x47880000840e7fae */ /* 0x000fe800081a1016 */
        /* <DEDUP_REMOVED lines=10> */
[----:B--2---:R-:W-:Y:S04]  /*40d20*/  LDGSTS.E [R14+0x47c80], desc[UR22][R130.64], P0 ;  /* 0x47c80000820e7fae */ /* 0x004fe800081a1016 */
[----:B---3--:R-:W-:Y:S04]  /*40d30*/  LDGSTS.E [R14+0x60080], desc[UR22][R128.64], P0 ;  /* 0x60080000800e7fae */ /* 0x008fe800081a1016 */
[----:B----4-:R-:W-:Y:S04]  /*40d40*/  LDGSTS.E [R14+0x60480], desc[UR22][R126.64], P0 ;  /* 0x604800007e0e7fae */ /* 0x010fe800081a1016 */
[----:B------:R-:W2:Y:S04]  /*40d50*/  LDL.64 R130, [R1+0x1478] ;  /* 0x0014780001827983 */ /* 0x000ea80000100a00 */
[----:B------:R-:W-:Y:S04]  /*40d60*/  LDGSTS.E [R14+0x60880], desc[UR22][R124.64], P0 ;  /* 0x608800007c0e7fae */ /* 0x000fe800081a1016 */
        /* <DEDUP_REMOVED lines=44> */
[----:B------:R-:W4:Y:S04]  /*41030*/  LDL.64 R230, [R1+0x1018] ;  /* 0x0010180001e67983 */ /* 0x000f280000100a00 */
[----:B------:R-:W4:Y:S04]  /*41040*/  LDL.64 R134, [R1+0xa68] ;  /* 0x000a680001867983 */ /* 0x000f280000100a00 */
[----:B------:R-:W4:Y:S04]  /*41050*/  LDL.64 R132, [R1+0x9d8] ;  /* 0x0009d80001847983 */ /* 0x000f280000100a00 */
[----:B--2---:R-:W-:Y:S04]  /*41060*/  LDGSTS.E [R15+0x40900], desc[UR22][R130.64], P0 ;  /* 0x40900000820f7fae */ /* 0x004fe800081a1016 */
[----:B---3--:R-:W-:Y:S04]  /*41070*/  LDGSTS.E [R15+0x40d00], desc[UR22][R128.64], P0 ;  /* 0x40d00000800f7fae */ /* 0x008fe800081a1016 */
[----:B------:R-:W2:Y:S04]  /*41080*/  LDL.64 R130, [R1+0x948] ;  /* 0x0009480001827983 */ /* 0x000ea80000100a00 */
[----:B----4-:R-:W-:Y:S04]  /*41090*/  LDGSTS.E [R15+0x41100], desc[UR22][R126.64], P0 ;  /* 0x411000007e0f7fae */ /* 0x010fe800081a1016 */
[----:B------:R-:W3:Y:S04]  /*410a0*/  LDL.64 R128, [R1+0xf00] ;  /* 0x000f000001807983 */ /* 0x000ee80000100a00 */
[----:B------:R-:W-:Y:S04]  /*410b0*/  LDGSTS.E [R15+0x41500], desc[UR22][R124.64], P0 ;  /* 0x415000007c0f7fae */ /* 0x000fe800081a1016 */
[----:B------:R-:W4:Y:S04]  /*410c0*/  LDL.64 R126, [R1+0xed8] ;  /* 0x000ed800017e7983 */ /* 0x000f280000100a00 */
[----:B------:R-:W-:Y:S04]  /*410d0*/  LDGSTS.E [R15+0x41900], desc[UR22][R122.64], P0 ;  /* 0x419000007a0f7fae */ /* 0x000fe800081a1016 */
[----:B------:R-:W2:Y:S04]  /*410e0*/  LDL.64 R124, [R1+0xe98] ;  /* 0x000e9800017c7983 */ /* 0x000ea80000100a00 */
        /* <DEDUP_REMOVED lines=8> */
[----:B------:R-:W2:Y:S04]  /*41170*/  LDL.64 R114, [R1+0xf0] ;  /* 0x0000f00001727983 */ /* 0x000ea80000100a00 */
[----:B------:R-:W-:Y:S04]  /*41180*/  LDGSTS.E [R15+0x42d00], desc[UR22][R232.64], P0 ;  /* 0x42d00000e80f7fae */ /* 0x000fe800081a1016 */
[----:B------:R-:W-:Y:S04]  /*41190*/  LDGSTS.E [R15+0x43100], desc[UR22][R112.64], P0 ;  /* 0x43100000700f7fae */ /* 0x000fe800081a1016 */
[----:B------:R-:W-:Y:S04]  /*411a0*/  LDGSTS.E [R15+0x43500], desc[UR22][R110.64], P0 ;  /* 0x435000006e0f7fae */ /* 0x000fe800081a1016 */
[----:B------:R-:W2:Y:S04]  /*411b0*/  LDL.64 R232, [R1+0xda0] ;  /* 0x000da00001e87983 */ /* 0x000ea80000100a00 */
[----:B------:R-:W-:Y:S04]  /*411c0*/  LDGSTS.E [R15+0x43900], desc[UR22][R108.64], P0 ;  /* 0x439000006c0f7fae */ /* 0x000fe800081a1016 */
[----:B------:R-:W2:Y:S04]  /*411d0*/  LDL.64 R112, [R1+0xe8] ;  /* 0x0000e80001707983 */ /* 0x000ea80000100a00 */
[----:B------:R-:W2:Y:S04]  /*411e0*/  LDL.64 R110, [R1+0xe0] ;  /* 0x0000e000016e7983 */ /* 0x000ea80000100a00 */
[----:B------:R-:W2:Y:S04]  /*411f0*/  LDL.64 R108, [R1+0xd8] ;  /* 0x0000d800016c7983 */ /* 0x000ea80000100a00 */
        /* <DEDUP_REMOVED lines=8> */
[----:B---3--:R-:W-:Y:S04]  /*41280*/  LDGSTS.E [R15+0x45500], desc[UR22][R128.64], P0 ;  /* 0x45500000800f7fae */ /* 0x008fe800081a1016 */
[----:B----4-:R-:W-:Y:S04]  /*41290*/  LDGSTS.E [R15+0x45900], desc[UR22][R126.64], P0 ;  /* 0x459000007e0f7fae */ /* 0x010fe800081a1016 */
[----:B------:R-:W3:Y:S04]  /*412a0*/  LDL.64 R128, [R1+0xc0] ;  /* 0x0000c00001807983 */ /* 0x000ee80000100a00 */
[----:B--2---:R-:W-:Y:S04]  /*412b0*/  LDGSTS.E [R15+0x45d00], desc[UR22][R124.64], P0 ;  /* 0x45d000007c0f7fae */ /* 0x004fe800081a1016 */
[----:B------:R-:W2:Y:S04]  /*412c0*/  LDL.64 R126, [R1+0xb8] ;  /* 0x0000b800017e7983 */ /* 0x000ea80000100a00 */
        /* <DEDUP_REMOVED lines=30> */
[----:B------:R-:W4:Y:S04]  /*414b0*/  LDL.64 R230, [R1+0x1468] ;  /* 0x0014680001e67983 */ /* 0x000f280000100a00 */
        /* <DEDUP_REMOVED lines=8> */
[----:B------:R-:W2:Y:S04]  /*41540*/  LDL.LU.64 R236, [R1+0x1a18] ;  /* 0x001a180001ec7983 */ /* 0x000ea80000300a00 */
        /* <DEDUP_REMOVED lines=11> */
[----:B------:R-:W4:Y:S04]  /*41600*/  LDL.64 R158, [R1+0x1420] ;  /* 0x00142000019e7983 */ /* 0x000f280000100a00 */
[----:B------:R-:W-:Y:S04]  /*41610*/  LDGSTS.E [R15+0x67500], desc[UR22][R20.64], P0 ;  /* 0x67500000140f7fae */ /* 0x000fe800081a1016 */
[----:B------:R-:W3:Y:S04]  /*41620*/  LDL.64 R156, [R1+0x13f0] ;  /* 0x0013f000019c7983 */ /* 0x000ee80000100a00 */
[----:B------:R-:W-:Y:S04]  /*41630*/  LDGSTS.E [R15+0x67900], desc[UR22][R18.64], P0 ;  /* 0x67900000120f7fae */ /* 0x000fe800081a1016 */
[----:B------:R-:W3:Y:S04]  /*41640*/  LDL.64 R154, [R1+0x13c0] ;  /* 0x0013c000019a7983 */ /* 0x000ee80000100a00 */
        /* <DEDUP_REMOVED lines=35> */
[----:B---3--:R-:W-:Y:S04]  /*41880*/  LDGSTS.E [R236+0x42580], desc[UR22][R232.64], P0 ;  /* 0x42580000e8ec7fae */ /* 0x008fe800081a1016 */
[----:B------:R-:W3:Y:S04]  /*41890*/  LDL.64 R234, [R1+0x1c0] ;  /* 0x0001c00001ea7983 */ /* 0x000ee80000100a00 */
[----:B----4-:R-:W-:Y:S04]  /*418a0*/  LDGSTS.E [R236+0x42980], desc[UR22][R158.64], P0 ;  /* 0x429800009eec7fae */ /* 0x010fe800081a1016 */
        /* <DEDUP_REMOVED lines=43> */
[----:B----4-:R-:W-:Y:S04]  /*41b60*/  LDGSTS.E [R236+0x61d80], desc[UR22][R232.64], P0 ;  /* 0x61d80000e8ec7fae */ /* 0x010fe800081a1016 */
[----:B------:R-:W3:Y:S04]  /*41b70*/  LDL.64 R134, [R1+0x138] ;  /* 0x0001380001867983 */ /* 0x000ee80000100a00 */
[----:B------:R-:W4:Y:S04]  /*41b80*/  LDL.64 R132, [R1+0x130] ;  /* 0x0001300001847983 */ /* 0x000f280000100a00 */
        /* <DEDUP_REMOVED lines=31> */
[----:B---3--:R-:W-:Y:S04]  /*41d80*/  LDGSTS.E [R236+0x65980], desc[UR22][R232.64], P0 ;  /* 0x65980000e8ec7fae */ /* 0x008fe800081a1016 */
[----:B------:R-:W-:Y:S04]  /*41d90*/  LDGSTS.E [R236+0x65d80], desc[UR22][R134.64], P0 ;  /* 0x65d8000086ec7fae */ /* 0x000fe800081a1016 */
[----:B----4-:R-:W-:Y:S04]  /*41da0*/  LDGSTS.E [R236+0x66180], desc[UR22][R132.64], P0 ;  /* 0x6618000084ec7fae */ /* 0x010fe800081a1016 */
[----:B------:R-:W3:Y:S04]  /*41db0*/  LDL.64 R232, [R1+0x1590] ;  /* 0x0015900001e87983 */ /* 0x000ee80000100a00 */
[----:B------:R-:W-:Y:S04]  /*41dc0*/  LDGSTS.E [R236+0x66580], desc[UR22][R130.64], P0 ;  /* 0x6658000082ec7fae */ /* 0x000fe800081a1016 */
        /* <DEDUP_REMOVED lines=39> */
[----:B------:R-:W2:Y:S04]  /*42040*/  LDL.64 R230, [R1+0x1250] ;  /* 0x0012500001e67983 */ /* 0x000ea80000100a00 */
[----:B---3--:R-:W-:Y:S04]  /*42050*/  LDGSTS.E [R237+0x41e00], desc[UR22][R232.64], P0 ;  /* 0x41e00000e8ed7fae */ /* 0x008fe800081a1016 */
[----:B------:R-:W-:Y:S04]  /*42060*/  LDGSTS.E [R237+0x42200], desc[UR22][R158.64], P0 ;  /* 0x422000009eed7fae */ /* 0x000fe800081a1016 */
[----:B------:R-:W-:Y:S04]  /*42070*/  LDGSTS.E [R237+0x42600], desc[UR22][R156.64], P0 ;  /* 0x426000009ced7fae */ /* 0x000fe800081a1016 */
[----:B------:R-:W3:Y:S04]  /*42080*/  LDL.64 R232, [R1+0x5e0] ;  /* 0x0005e00001e87983 */ /* 0x000ee80000100a00 */
[----:B------:R-:W3:Y:S04]  /*42090*/  LDL.64 R158, [R1+0x2a8] ;  /* 0x0002a800019e7983 */ /* 0x000ee80000100a00 */
[----:B----4-:R-:W-:Y:S04]  /*420a0*/  LDGSTS.E [R237+0x42a00], desc[UR22][R154.64], P0 ;  /* 0x42a000009aed7fae */ /* 0x010fe800081a1016 */
        /* <DEDUP_REMOVED lines=20> */
[----:B------:R-:W4:Y:S04]  /*421f0*/  LDL.64 R138, [R1+0x240] ;  /* 0x00024000018a7983 */ /* 0x000f280000100a00 */
[----:B------:R-:W4:Y:S04]  /*42200*/  LDL.64 R136, [R1+0x238] ;  /* 0x0002380001887983 */ /* 0x000f280000100a00 */
[----:B--2---:R-:W-:Y:S04]  /*42210*/  LDGSTS.E [R237+0x45600], desc[UR22][R230.64], P0 ;  /* 0x45600000e6ed7fae */ /* 0x004fe800081a1016 */
[----:B------:R-:W-:Y:S04]  /*42220*/  LDGSTS.E [R237+0x45a00], desc[UR22][R134.64], P0 ;  /* 0x45a0000086ed7fae */ /* 0x000fe800081a1016 */
[----:B------:R-:W-:Y:S04]  /*42230*/  LDGSTS.E [R237+0x45e00], desc[UR22][R132.64], P0 ;  /* 0x45e0000084ed7fae */ /* 0x000fe800081a1016 */
[----:B------:R-:W2:Y:S04]  /*42240*/  LDL.64 R230, [R1+0x590] ;  /* 0x0005900001e67983 */ /* 0x000ea80000100a00 */
        /* <DEDUP_REMOVED lines=30> */
[----:B--2---:R-:W-:Y:S04]  /*42430*/  LDGSTS.E [R237+0x61a00], desc[UR22][R230.64], P0 ;  /* 0x61a00000e6ed7fae */ /* 0x004fe800081a1016 */
        /* <DEDUP_REMOVED lines=16> */
[----:B---3--:R-:W-:Y:S04]  /*42540*/  LDGSTS.E [R237+0x65a00], desc[UR22][R132.64], P0 ;  /* 0x65a0000084ed7fae */ /* 0x008fe800081a1016 */
[----:B------:R-:W-:Y:S04]  /*42550*/  LDGSTS.E [R237+0x65e00], desc[UR22][R130.64], P0 ;  /* 0x65e0000082ed7fae */ /* 0x000fe800081a1016 */
[----:B------:R-:W3:Y:S04]  /*42560*/  LDL.LU.64 R238, [R1+0x1a10] ;  /* 0x001a100001ee7983 */ /* 0x000ee80000300a00 */
[----:B------:R-:W4:Y:S04]  /*42570*/  LDL.64 R160, [R1+0x1690] ;  /* 0x0016900001a07983 */ /* 0x000f280000100a00 */
        /* <DEDUP_REMOVED lines=32> */
[----:B---3--:R-:W-:Y:S04]  /*42780*/  LDGSTS.E [R238+0x40280], desc[UR22][R112.64], P0 ;  /* 0x4028000070ee7fae */ /* 0x008fe800081a1016 */
[----:B------:R-:W-:Y:S04]  /*42790*/  LDGSTS.E [R238+0x40680], desc[UR22][R110.64], P0 ;  /* 0x406800006eee7fae */ /* 0x000fe800081a1016 */
[----:B------:R-:W-:Y:S04]  /*427a0*/  LDGSTS.E [R238+0x40a80], desc[UR22][R108.64], P0 ;  /* 0x40a800006cee7fae */ /* 0x000fe800081a1016 */
[----:B------:R-:W3:Y:S04]  /*427b0*/  LDL.64 R112, [R1+0xfa8] ;  /* 0x000fa80001707983 */ /* 0x000ee80000100a00 */
[----:B------:R-:W3:Y:S04]  /*427c0*/  LDL.64 R110, [R1+0xf60] ;  /* 0x000f6000016e7983 */ /* 0x000ee80000100a00 */
[----:B------:R-:W-:Y:S04]  /*427d0*/  LDGSTS.E [R238+0x40e80], desc[UR22][R234.64], P0 ;  /* 0x40e80000eaee7fae */ /* 0x000fe800081a1016 */
[----:B------:R-:W3:Y:S04]  /*427e0*/  LDL.64 R108, [R1+0xf10] ;  /* 0x000f1000016c7983 */ /* 0x000ee80000100a00 */
[----:B------:R-:W-:Y:S04]  /*427f0*/  LDGSTS.E [R238+0x41280], desc[UR22][R232.64], P0 ;  /* 0x41280000e8ee7fae */ /* 0x000fe800081a1016 */
[----:B------:R-:W3:Y:S04]  /*42800*/  LDL.64 R234, [R1+0xea8] ;  /* 0x000ea80001ea7983 */ /* 0x000ee80000100a00 */
[----:B--2---:R-:W-:Y:S04]  /*42810*/  LDGSTS.E [R238+0x41680], desc[UR22][R230.64], P0 ;  /* 0x41680000e6ee7fae */ /* 0x004fe800081a1016 */
[----:B------:R-:W2:Y:S04]  /*42820*/  LDL.64 R232, [R1+0xdb0] ;  /* 0x000db00001e87983 */ /* 0x000ea80000100a00 */
        /* <DEDUP_REMOVED lines=239> */
[----:B------:R-:W2:Y:S04]  /*43720*/  LDL.64 R112, [R1+0x1628] ;  /* 0x0016280001707983 */ /* 0x000ea80000100a00 */
[----:B----4-:R-:W-:Y:S04]  /*43730*/  LDGSTS.E [R239+0x67b00], desc[UR22][R108.64], P0 ;  /* 0x67b000006cef7fae */ /* 0x010fe800081a1016 */
        /* <DEDUP_REMOVED lines=72> */
[----:B------:R-:W5:Y:S04]  /*43bc0*/  LDL.LU.64 R160, [R1+0x1a08] ;  /* 0x001a080001a07983 */ /* 0x000f680000300a00 */
        /* <DEDUP_REMOVED lines=8> */
[----:B------:R-:W5:Y:S04]  /*43c50*/  LDL.LU.64 R150, [R1+0x19e0] ;  /* 0x0019e00001967983 */ /* 0x000f680000300a00 */
[----:B------:R-:W-:Y:S04]  /*43c60*/  LDGSTS.E [R240+0x61f80], desc[UR22][R4.64], P0 ;  /* 0x61f8000004f07fae */ /* 0x000fe800081a1016 */
[----:B------:R-:W-:Y:S04]  /*43c70*/  LDGSTS.E [R240+0x62380], desc[UR22][R148.64], P0 ;  /* 0x6238000094f07fae */ /* 0x000fe800081a1016 */
[----:B------:R-:W-:Y:S04]  /*43c80*/  LDGSTS.E [R240+0x62780], desc[UR22][R146.64], P0 ;  /* 0x6278000092f07fae */ /* 0x000fe800081a1016 */
[----:B------:R-:W5:Y:S04]  /*43c90*/  LDL.LU.64 R4, [R1+0x19d8] ;  /* 0x0019d80001047983 */ /* 0x000f680000300a00 */
        /* <DEDUP_REMOVED lines=33> */
[----:B------:R-:W5:Y:S04]  /*43eb0*/  LDL.LU.64 R114, [R1+0x1948] ;  /* 0x0019480001727983 */ /* 0x000f680000300a00 */
[----:B--2---:R-:W-:Y:S04]  /*43ec0*/  LDGSTS.E [R240+0x66b80], desc[UR22][R112.64], P0 ;  /* 0x66b8000070f07fae */ /* 0x004fe800081a1016 */
[----:B---3--:R-:W-:Y:S04]  /*43ed0*/  LDGSTS.E [R240+0x66f80], desc[UR22][R110.64], P0 ;  /* 0x66f800006ef07fae */ /* 0x008fe800081a1016 */
[----:B------:R-:W5:Y:S04]  /*43ee0*/  LDL.LU.64 R112, [R1+0x1940] ;  /* 0x0019400001707983 */ /* 0x000f680000300a00 */
[----:B----4-:R-:W-:Y:S04]  /*43ef0*/  LDGSTS.E [R240+0x67380], desc[UR22][R108.64], P0 ;  /* 0x673800006cf07fae */ /* 0x010fe800081a1016 */
[----:B------:R-:W5:Y:S04]  /*43f00*/  LDL.LU.64 R110, [R1+0x1938] ;  /* 0x00193800016e7983 */ /* 0x000f680000300a00 */
[----:B------:R-:W-:Y:S04]  /*43f10*/  LDGSTS.E [R240+0x67780], desc[UR22][R234.64], P0 ;  /* 0x67780000eaf07fae */ /* 0x000fe800081a1016 */
[----:B------:R-:W5:Y:S04]  /*43f20*/  LDL.LU.64 R108, [R1+0x1930] ;  /* 0x00193000016c7983 */ /* 0x000f680000300a00 */
[----:B------:R-:W-:Y:S04]  /*43f30*/  LDGSTS.E [R240+0x67b80], desc[UR22][R232.64], P0 ;  /* 0x67b80000e8f07fae */ /* 0x000fe800081a1016 */
[----:B------:R-:W5:Y:S04]  /*43f40*/  LDL.LU.64 R234, [R1+0x1928] ;  /* 0x0019280001ea7983 */ /* 0x000f680000300a00 */
[----:B------:R1:W-:Y:S04]  /*43f50*/  LDGSTS.E [R240+0x67f80], desc[UR22][R230.64], P0 ;  /* 0x67f80000e6f07fae */ /* 0x0003e800081a1016 */
[----:B------:R-:W2:Y:S01]  /*43f60*/  LDL.LU.64 R232, [R1+0x1920] ;  /* 0x0019200001e87983 */ /* 0x000ea20000300a00 */
[----:B------:R-:W-:Y:S01]  /*43f70*/  SEL R241, R241, RZ, P6 ;  /* 0x000000fff1f17207 */ /* 0x000fe20003000000 */
[----:B------:R-:W-:-:S02]  /*43f80*/  USHF.R.S32.HI UR4, URZ, 0x1f, UR13 ;  /* 0x0000001fff047899 */ /* 0x000fc4000801140d */
[----:B------:R-:W0:Y:S04]  /*43f90*/  LDGDEPBAR ;  /* 0x00000000000079af */ /* 0x000e280000000000 */
[----:B------:R-:W1:Y:S01]  /*43fa0*/  LDL.LU.64 R230, [R1+0x1918] ;  /* 0x0019180001e67983 */ /* 0x000e620000300a00 */
[----:B------:R-:W-:Y:S02]  /*43fb0*/  ISETP.NE.U32.AND P3, PT, R241, RZ, PT ;  /* 0x000000fff100720c */ /* 0x000fe40003f65070 */
[----:B------:R-:W-:-:S04]  /*43fc0*/  SEL R241, RZ, 0x4, P4 ;  /* 0x00000004fff17807 */ /* 0x000fc80002000000 */
[----:B------:R-:W-:-:S04]  /*43fd0*/  SEL R241, R241, RZ, P6 ;  /* 0x000000fff1f17207 */ /* 0x000fc80003000000 */
[----:B------:R-:W-:Y:S02]  /*43fe0*/  ISETP.NE.U32.AND P1, PT, R241, RZ, PT ;  /* 0x000000fff100720c */ /* 0x000fe40003f25070 */
[----:B------:R-:W3:Y:S01]  /*43ff0*/  LDC R241, c[0x0][0x3a0] ;  /* 0x0000e800fff17b82 */ /* 0x000ee20000000800 */
[----:B------:R-:W-:Y:S02]  /*44000*/  USHF.L.U32 UR12, UR13, 0x2, URZ ;  /* 0x000000020d0c7899 */ /* 0x000fe400080006ff */
[----:B------:R-:W-:Y:S01]  /*44010*/  USHF.L.U64.HI UR13, UR13, 0x2, UR4 ;  /* 0x000000020d0d7899 */ /* 0x000fe20008010204 */
[----:B------:R-:W-:Y:S01]  /*44020*/  ISETP.NE.U32.AND P0, PT, RZ, UR17, PT ;  /* 0x00000011ff007c0c */ /* 0x000fe2000bf05070 */
[----:B------:R-:W-:-:S04]  /*44030*/  DEPBAR.LE SB0, 0x2 ;  /* 0x000080800000791a */ /* 0x000fc80000000000 */
[----:B---3--:R-:W-:Y:S01]  /*44040*/  VIADD R241, R241, 0x7f ;  /* 0x0000007ff1f17836 */ /* 0x008fe20000000000 */
[----:B------:R-:W-:Y:S01]  /*44050*/  BAR.SYNC.DEFER_BLOCKING 0x0 ;  /* 0x0000000000007b1d */ /* 0x000fe20000010000 */
[----:B-1----:R-:W-:-:S04]  /*44060*/  IADD3 R230, P2, PT, R230, UR12, RZ ;  /* 0x0000000ce6e67c10 */ /* 0x002fc8000ff5e0ff */
[----:B------:R-:W-:Y:S02]  /*44070*/  IADD3.X R231, PT, PT, R231, UR13, RZ, P2, !PT ;  /* 0x0000000de7e77c10 */ /* 0x000fe400097fe4ff */
[----:B------:R-:W-:Y:S02]  /*44080*/  ISETP.LT.OR P2, PT, R241, 0x80, P0 ;  /* 0x00000080f100780c */ /* 0x000fe40000741670 */
[----:B--2---:R-:W-:-:S04]  /*44090*/  IADD3 R232, P4, PT, R232, UR12, RZ ;  /* 0x0000000ce8e87c10 */ /* 0x004fc8000ff9e0ff */
[----:B------:R-:W-:-:S07]  /*440a0*/  IADD3.X R233, PT, PT, R233, UR13, RZ, P4, !PT ;  /* 0x0000000de9e97c10 */ /* 0x000fce000a7fe4ff */
[----:B------:R-:W-:Y:S05]  /*440b0*/  @P2 BRA `(.L_x_6) ;  /* 0x0000000800702947 */ /* 0x000fea0003800000 */
[----:B------:R-:W-:Y:S02]  /*440c0*/  USHF.R.U32.HI UR32, URZ, 0x4, UR7 ;  /* 0x00000004ff207899 */ /* 0x000fe40008011607 */
[----:B------:R-:W-:Y:S02]  /*440d0*/  UIADD3 UR14, UPT, UPT, UR7, 0xc0000, URZ ;  /* 0x000c0000070e7890 */ /* 0x000fe4000fffe0ff */
[----:B------:R-:W-:Y:S02]  /*440e0*/  USGXT.U32 UR32, UR32, 0xe ;  /* 0x0000000e2020789a */ /* 0x000fe40008000000 */
[----:B------:R-:W-:Y:S02]  /*440f0*/  USHF.R.U32.HI UR14, URZ, 0x4, UR14 ;  /* 0x00000004ff0e7899 */ /* 0x000fe4000801160e */
[----:B------:R-:W-:Y:S02]  /*44100*/  UIADD3 UR24, UP1, UPT, UR32, 0x2, URZ ;  /* 0x0000000220187890 */ /* 0x000fe4000ff3e0ff */
[----:B------:R-:W-:Y:S01]  /*44110*/  USGXT.U32 UR56, UR14, 0xe ;  /* 0x0000000e0e38789a */ /* 0x000fe20008000000 */
[----:B------:R-:W-:Y:S01]  /*44120*/  UMOV UR5, URZ ;  /* 0x000000ff00057c82 */ /* 0x000fe20008000000 */
[----:B------:R-:W-:Y:S01]  /*44130*/  UMOV UR4, URZ ;  /* 0x000000ff00047c82 */ /* 0x000fe20008000000 */
[----:B------:R-:W-:-:S02]  /*44140*/  UIADD3.X UR25, UPT, UPT, UR5, 0x40004040, URZ, UP1, !UPT ;  /* 0x4000404005197890 */ /* 0x000fc40008ffe4ff */
[----:B------:R-:W-:Y:S02]  /*44150*/  UIADD3 UR42, UP1, UPT, UR56, 0x2, URZ ;  /* 0x00000002382a7890 */ /* 0x000fe4000ff3e0ff */
[----:B------:R-:W-:Y:S02]  /*44160*/  UIADD3.64 UR18, UPT, UPT, UR24, 0x2, URZ ;  /* 0x0000000218127897 */ /* 0x000fe4000fffe0ff */
[----:B------:R-:W-:Y:S02]  /*44170*/  UIADD3.X UR43, UPT, UPT, UR4, 0x40004040, URZ, UP1, !UPT ;  /* 0x40004040042b7890 */ /* 0x000fe40008ffe4ff */
[----:B------:R-:W-:Y:S02]  /*44180*/  UIADD3.64 UR76, UPT, UPT, UR24, 0x4, URZ ;  /* 0x00000004184c7897 */ /* 0x000fe4000fffe0ff */
[----:B------:R-:W-:Y:S02]  /*44190*/  UIADD3.64 UR44, UPT, UPT, UR42, 0x2, URZ ;  /* 0x000000022a2c7897 */ /* 0x000fe4000fffe0ff */
[----:B------:R-:W-:-:S02]  /*441a0*/  UIADD3.64 UR48, UPT, UPT, UR42, 0x4, URZ ;  /* 0x000000042a307897 */ /* 0x000fc4000fffe0ff */
[----:B------:R-:W-:Y:S02]  /*441b0*/  UIADD3.64 UR4, UPT, UPT, UR24, 0x7fe, URZ ;  /* 0x000007fe18047897 */ /* 0x000fe4000fffe0ff */
[----:B------:R-:W-:Y:S01]  /*441c0*/  UIADD3.64 UR54, UPT, UPT, UR42, 0x1fe, URZ ;  /* 0x000001fe2a367897 */ /* 0x000fe2000fffe0ff */
[----:B------:R-:W-:Y:S01]  /*441d0*/  UMOV UR28, 0x0 ;  /* 0x00000000001c7882 */ /* 0x000fe20000000000 */
[----:B------:R-:W-:Y:S01]  /*441e0*/  UMOV UR29, 0x4400910 ;  /* 0x04400910001d7882 */ /* 0x000fe20000000000 */
[----:B------:R-:W-:Y:S01]  /*441f0*/  UMOV UR33, 0x40004040 ;  /* 0x4000404000217882 */ /* 0x000fe20000000000 */
[----:B------:R-:W-:Y:S01]  /*44200*/  UMOV UR57, 0x40004040 ;  /* 0x4000404000397882 */ /* 0x000fe20000000000 */
[----:B------:R-:W-:Y:S01]  /*44210*/  UMOV UR26, 0x0 ;  /* 0x00000000001a7882 */ /* 0x000fe20000000000 */
[----:B------:R-:W-:Y:S01]  /*44220*/  UMOV UR27, 0x4400910 ;  /* 0x04400910001b7882 */ /* 0x000fe20000000000 */
[----:B------:R-:W-:Y:S01]  /*44230*/  UMOV UR70, 0x0 ;  /* 0x0000000000467882 */ /* 0x000fe20000000000 */
[----:B------:R-:W-:Y:S01]  /*44240*/  UMOV UR71, 0x4400910 ;  /* 0x0440091000477882 */ /* 0x000fe20000000000 */
[----:B------:R1:W-:Y:S01]  /*44250*/  UTCHMMA gdesc[UR56], gdesc[UR32], tmem[UR10], tmem[UR28], idesc[UR29], !UPT ;  /* 0x00ff1c20380075ea */ /* 0x0003e2000f80000a */
[----:B------:R-:W-:Y:S01]  /*44260*/  UMOV UR30, 0x0 ;  /* 0x00000000001e7882 */ /* 0x000fe20000000000 */
[----:B------:R-:W-:Y:S01]  /*44270*/  UMOV UR31, 0x4400910 ;  /* 0x04400910001f7882 */ /* 0x000fe20000000000 */
[----:B------:R2:W-:Y:S01]  /*44280*/  UTCHMMA gdesc[UR42], gdesc[UR24], tmem[UR10], tmem[UR26], idesc[UR27], UPT ;  /* 0x00ff1a182a0075ea */ /* 0x0005e2000b80000a */
[----:B------:R-:W-:Y:S01]  /*44290*/  UMOV UR68, 0x0 ;  /* 0x0000000000447882 */ /* 0x000fe20000000000 */
[----:B------:R-:W-:Y:S01]  /*442a0*/  UMOV UR69, 0x4400910 ;  /* 0x0440091000457882 */ /* 0x000fe20000000000 */
[----:B------:R-:W-:Y:S01]  /*442b0*/  UTCHMMA gdesc[UR44], gdesc[UR18], tmem[UR10], tmem[UR70], idesc[UR71], UPT ;  /* 0x00ff46122c0075ea */ /* 0x000fe2000b80000a */
[----:B------:R-:W-:Y:S01]  /*442c0*/  UIADD3.64 UR58, UPT, UPT, UR24, 0x800, URZ ;  /* 0x00000800183a7897 */ /* 0x000fe2000fffe0ff */
[----:B------:R-:W-:Y:S01]  /*442d0*/  UTCHMMA gdesc[UR48], gdesc[UR76], tmem[UR10], tmem[UR30], idesc[UR31], UPT ;  /* 0x00ff1e4c300075ea */ /* 0x000fe2000b80000a */
[----:B------:R-:W-:Y:S01]  /*442e0*/  UIADD3.64 UR72, UPT, UPT, UR42, 0x200, URZ ;  /* 0x000002002a487897 */ /* 0x000fe2000fffe0ff */
[----:B------:R3:W-:Y:S01]  /*442f0*/  UTCHMMA gdesc[UR54], gdesc[UR4], tmem[UR10], tmem[UR68], idesc[UR69], UPT ;  /* 0x00ff4404360075ea */ /* 0x0007e2000b80000a */
[----:B-1----:R-:W-:-:S02]  /*44300*/  UIADD3.64 UR28, UPT, UPT, UR24, 0x802, URZ ;  /* 0x00000802181c7897 */ /* 0x002fc4000fffe0ff */
[----:B------:R-:W-:Y:S02]  /*44310*/  UIADD3.64 UR66, UPT, UPT, UR42, 0x202, URZ ;  /* 0x000002022a427897 */ /* 0x000fe4000fffe0ff */
[----:B------:R-:W-:Y:S02]  /*44320*/  UIADD3.64 UR50, UPT, UPT, UR24, 0x804, URZ ;  /* 0x0000080418327897 */ /* 0x000fe4000fffe0ff */
[----:B------:R-:W-:Y:S02]  /*44330*/  UIADD3.64 UR32, UPT, UPT, UR24, 0xffe, URZ ;  /* 0x00000ffe18207897 */ /* 0x000fe4000fffe0ff */
[----:B--2---:R-:W-:Y:S02]  /*44340*/  UIADD3.64 UR26, UPT, UPT, UR42, 0x3fe, URZ ;  /* 0x000003fe2a1a7897 */ /* 0x004fe4000fffe0ff */
[----:B---3--:R-:W-:Y:S01]  /*44350*/  UIADD3.64 UR4, UPT, UPT, UR42, 0x204, URZ ;  /* 0x000002042a047897 */ /* 0x008fe2000fffe0ff */
[----:B------:R-:W-:Y:S01]  /*44360*/  UMOV UR34, 0x0 ;  /* 0x0000000000227882 */ /* 0x000fe20000000000 */
[----:B------:R-:W-:Y:S01]  /*44370*/  UMOV UR35, 0x4400910 ;  /* 0x0440091000237882 */ /* 0x000fe20000000000 */
[----:B------:R-:W-:Y:S01]  /*44380*/  UMOV UR46, 0x0 ;  /* 0x00000000002e7882 */ /* 0x000fe20000000000 */
[----:B------:R-:W-:Y:S01]  /*44390*/  UMOV UR47, 0x4400910 ;  /* 0x04400910002f7882 */ /* 0x000fe20000000000 */
[----:B------:R-:W-:Y:S01]  /*443a0*/  UMOV UR36, 0x0 ;  /* 0x0000000000247882 */ /* 0x000fe20000000000 */
[----:B------:R-:W-:Y:S01]  /*443b0*/  UMOV UR37, 0x4400910 ;  /* 0x0440091000257882 */ /* 0x000fe20000000000 */
[----:B------:R-:W-:Y:S01]  /*443c0*/  UTCHMMA gdesc[UR72], gdesc[UR58], tmem[UR10], tmem[UR34], idesc[UR35], UPT ;  /* 0x00ff223a480075ea */ /* 0x000fe2000b80000a */
[----:B------:R-:W-:Y:S01]  /*443d0*/  UMOV UR38, 0x0 ;  /* 0x0000000000267882 */ /* 0x000fe20000000000 */
[----:B------:R-:W-:Y:S01]  /*443e0*/  UMOV UR39, 0x4400910 ;  /* 0x0440091000277882 */ /* 0x000fe20000000000 */
[----:B------:R1:W-:Y:S01]  /*443f0*/  UTCHMMA gdesc[UR66], gdesc[UR28], tmem[UR10], tmem[UR46], idesc[UR47], UPT ;  /* 0x00ff2e1c420075ea */ /* 0x0003e2000b80000a */
[----:B------:R-:W-:Y:S01]  /*44400*/  UIADD3.64 UR18, UPT, UPT, UR24, 0x1000, URZ ;  /* 0x0000100018127897 */ /* 0x000fe2000fffe0ff */
[----:B------:R-:W-:Y:S01]  /*44410*/  UTCHMMA gdesc[UR4], gdesc[UR50], tmem[UR10], tmem[UR36], idesc[UR37], UPT ;  /* 0x00ff2432040075ea */ /* 0x000fe2000b80000a */
[----:B------:R-:W-:Y:S01]  /*44420*/  UIADD3.64 UR70, UPT, UPT, UR24, 0x1002, URZ ;  /* 0x0000100218467897 */ /* 0x000fe2000fffe0ff */
[----:B------:R2:W-:Y:S01]  /*44430*/  UTCHMMA gdesc[UR26], gdesc[UR32], tmem[UR10], tmem[UR38], idesc[UR39], UPT ;  /* 0x00ff26201a0075ea */ /* 0x0005e2000b80000a */
[----:B------:R-:W-:-:S02]  /*44440*/  UIADD3.64 UR30, UPT, UPT, UR42, 0x402, URZ ;  /* 0x000004022a1e7897 */ /* 0x000fc4000fffe0ff */
[----:B------:R-:W-:Y:S02]  /*44450*/  UIADD3.64 UR76, UPT, UPT, UR24, 0x1004, URZ ;  /* 0x00001004184c7897 */ /* 0x000fe4000fffe0ff */
[----:B------:R-:W-:Y:S02]  /*44460*/  UIADD3.64 UR68, UPT, UPT, UR24, 0x17fe, URZ ;  /* 0x000017fe18447897 */ /* 0x000fe4000fffe0ff */
[----:B-1----:R-:W-:Y:S02]  /*44470*/  UIADD3.64 UR28, UPT, UPT, UR42, 0x400, URZ ;  /* 0x000004002a1c7897 */ /* 0x002fe4000fffe0ff */
[----:B------:R-:W-:Y:S02]  /*44480*/  UIADD3.64 UR34, UPT, UPT, UR42, 0x5fe, URZ ;  /* 0x000005fe2a227897 */ /* 0x000fe4000fffe0ff */
[----:B--2---:R-:W-:Y:S02]  /*44490*/  UIADD3.64 UR32, UPT, UPT, UR42, 0x404, URZ ;  /* 0x000004042a207897 */ /* 0x004fe4000fffe0ff */
[----:B------:R-:W-:-:S02]  /*444a0*/  UIADD3.64 UR46, UPT, UPT, UR24, 0x1800, URZ ;  /* 0x00001800182e7897 */ /* 0x000fc4000fffe0ff */
[----:B------:R-:W-:Y:S01]  /*444b0*/  UIADD3.64 UR36, UPT, UPT, UR42, 0x600, URZ ;  /* 0x000006002a247897 */ /* 0x000fe2000fffe0ff */
[----:B------:R-:W-:Y:S01]  /*444c0*/  UMOV UR40, 0x0 ;  /* 0x0000000000287882 */ /* 0x000fe20000000000 */
[----:B------:R-:W-:Y:S01]  /*444d0*/  UMOV UR41, 0x4400910 ;  /* 0x0440091000297882 */ /* 0x000fe20000000000 */
[----:B------:R-:W-:Y:S01]  /*444e0*/  UMOV UR64, 0x0 ;  /* 0x0000000000407882 */ /* 0x000fe20000000000 */
[----:B------:R-:W-:Y:S01]  /*444f0*/  UMOV UR65, 0x4400910 ;  /* 0x0440091000417882 */ /* 0x000fe20000000000 */
[----:B------:R-:W-:Y:S01]  /*44500*/  UMOV UR74, 0x0 ;  /* 0x00000000004a7882 */ /* 0x000fe20000000000 */
[----:B------:R-:W-:Y:S01]  /*44510*/  UMOV UR75, 0x4400910 ;  /* 0x04400910004b7882 */ /* 0x000fe20000000000 */
[----:B------:R1:W-:Y:S01]  /*44520*/  UTCHMMA gdesc[UR28], gdesc[UR18], tmem[UR10], tmem[UR40], idesc[UR41], UPT ;  /* 0x00ff28121c0075ea */ /* 0x0003e2000b80000a */
[----:B------:R-:W-:Y:S01]  /*44530*/  UMOV UR62, 0x0 ;  /* 0x00000000003e7882 */ /* 0x000fe20000000000 */
[----:B------:R-:W-:Y:S01]  /*44540*/  UMOV UR63, 0x4400910 ;  /* 0x04400910003f7882 */ /* 0x000fe20000000000 */
[----:B------:R-:W-:Y:S01]  /*44550*/  UTCHMMA gdesc[UR30], gdesc[UR70], tmem[UR10], tmem[UR64], idesc[UR65], UPT ;  /* 0x00ff40461e0075ea */ /* 0x000fe2000b80000a */
[----:B------:R2:W-:Y:S01]  /*44560*/  UTCHMMA gdesc[UR32], gdesc[UR76], tmem[UR10], tmem[UR74], idesc[UR75], UPT ;  /* 0x00ff4a4c200075ea */ /* 0x0005e2000b80000a */
[----:B------:R-:W-:Y:S01]  /*44570*/  UIADD3.64 UR50, UPT, UPT, UR24, 0x1802, URZ ;  /* 0x0000180218327897 */ /* 0x000fe2000fffe0ff */
[----:B------:R-:W-:Y:S01]  /*44580*/  UTCHMMA gdesc[UR34], gdesc[UR68], tmem[UR10], tmem[UR62], idesc[UR63], UPT ;  /* 0x00ff3e44220075ea */ /* 0x000fe2000b80000a */
[----:B------:R-:W-:Y:S01]  /*44590*/  UIADD3.64 UR38, UPT, UPT, UR42, 0x602, URZ ;  /* 0x000006022a267897 */ /* 0x000fe2000fffe0ff */
[----:B------:R3:W-:Y:S01]  /*445a0*/  UTCHMMA gdesc[UR36], gdesc[UR46], tmem[UR10], tmem[UR64], idesc[UR65], UPT ;  /* 0x00ff402e240075ea */ /* 0x0007e2000b80000a */
[----:B------:R-:W-:-:S02]  /*445b0*/  UIADD3 UR17, UPT, UPT, UR10, 0x100000, URZ ;  /* 0x001000000a117890 */ /* 0x000fc4000fffe0ff */
[----:B-1----:R-:W-:Y:S02]  /*445c0*/  UIADD3.64 UR18, UPT, UPT, UR24, 0x1804, URZ ;  /* 0x0000180418127897 */ /* 0x002fe4000fffe0ff */
[----:B------:R-:W-:Y:S01]  /*445d0*/  UIADD3.64 UR40, UPT, UPT, UR42, 0x604, URZ ;  /* 0x000006042a287897 */ /* 0x000fe2000fffe0ff */
[----:B--2---:R-:W-:Y:S01]  /*445e0*/  UMOV UR76, 0x0 ;  /* 0x00000000004c7882 */ /* 0x004fe20000000000 */
[----:B------:R-:W-:Y:S01]  /*445f0*/  UMOV UR77, 0x4400910 ;  /* 0x04400910004d7882 */ /* 0x000fe20000000000 */
[----:B------:R-:W-:Y:S02]  /*44600*/  UIADD3 UR21, UPT, UPT, UR10, 0x100000, URZ ;  /* 0x001000000a157890 */ /* 0x000fe4000fffe0ff */
[----:B------:R1:W-:Y:S01]  /*44610*/  UTCHMMA gdesc[UR38], gdesc[UR50], tmem[UR10], tmem[UR76], idesc[UR77], UPT ;  /* 0x00ff4c32260075ea */ /* 0x0003e2000b80000a */
[----:B---3--:R-:W-:Y:S02]  /*44620*/  UIADD3.64 UR64, UPT, UPT, UR24, 0x1ffe, URZ ;  /* 0x00001ffe18407897 */ /* 0x008fe4000fffe0ff */
[----:B------:R-:W-:Y:S01]  /*44630*/  UIADD3.64 UR62, UPT, UPT, UR24, 0x2000, URZ ;  /* 0x00002000183e7897 */ /* 0x000fe2000fffe0ff */
[----:B------:R-:W-:Y:S01]  /*44640*/  UTCHMMA gdesc[UR40], gdesc[UR18], tmem[UR10], tmem[UR74], idesc[UR75], UPT ;  /* 0x00ff4a12280075ea */ /* 0x000fe2000b80000a */
[----:B------:R-:W-:-:S02]  /*44650*/  UIADD3 UR61, UPT, UPT, UR10, 0x100000, URZ ;  /* 0x001000000a3d7890 */ /* 0x000fc4000fffe0ff */
[----:B------:R-:W-:Y:S02]  /*44660*/  UIADD3.64 UR46, UPT, UPT, UR24, 0x2002, URZ ;  /* 0x00002002182e7897 */ /* 0x000fe4000fffe0ff */
[----:B------:R-:W-:Y:S01]  /*44670*/  UIADD3 UR53, UPT, UPT, UR10, 0x100000, URZ ;  /* 0x001000000a357890 */ /* 0x000fe2000fffe0ff */
[----:B------:R2:W-:Y:S01]  /*44680*/  UTCHMMA gdesc[UR56], gdesc[UR64], tmem[UR17], tmem[UR74], idesc[UR75], !UPT ;  /* 0x00ff4a40380075ea */ /* 0x0005e2000f800011 */
[----:B-1----:R-:W-:Y:S01]  /*44690*/  UIADD3.64 UR50, UPT, UPT, UR24, 0x2004, URZ ;  /* 0x0000200418327897 */ /* 0x002fe2000fffe0ff */
[----:B------:R1:W-:Y:S01]  /*446a0*/  UTCHMMA gdesc[UR42], gdesc[UR62], tmem[UR21], tmem[UR74], idesc[UR75], UPT ;  /* 0x00ff4a3e2a0075ea */ /* 0x0003e2000b800015 */
[----:B------:R-:W-:Y:S01]  /*446b0*/  UIADD3 UR59, UPT, UPT, UR10, 0x100000, URZ ;  /* 0x001000000a3b7890 */ /* 0x000fe2000fffe0ff */
[----:B------:R-:W-:Y:S02]  /*446c0*/  UMOV UR68, 0x0 ;  /* 0x0000000000447882 */ /* 0x000fe40000000000 */
[----:B------:R-:W-:Y:S01]  /*446d0*/  UTCHMMA gdesc[UR44], gdesc[UR46], tmem[UR61], tmem[UR74], idesc[UR75], UPT ;  /* 0x00ff4a2e2c0075ea */ /* 0x000fe2000b80003d */
[----:B------:R-:W-:Y:S01]  /*446e0*/  UMOV UR69, 0x4400910 ;  /* 0x0440091000457882 */ /* 0x000fe20000000000 */
[----:B------:R-:W-:-:S02]  /*446f0*/  UIADD3 UR52, UPT, UPT, UR10, 0x100000, URZ ;  /* 0x001000000a347890 */ /* 0x000fc4000fffe0ff */
[----:B--2---:R-:W-:Y:S01]  /*44700*/  UIADD3.64 UR56, UPT, UPT, UR24, 0x27fe, URZ ;  /* 0x000027fe18387897 */ /* 0x004fe2000fffe0ff */
[----:B------:R2:W-:Y:S01]  /*44710*/  UTCHMMA gdesc[UR48], gdesc[UR50], tmem[UR53], tmem[UR74], idesc[UR75], UPT ;  /* 0x00ff4a32300075ea */ /* 0x0005e2000b800035 */
[----:B------:R-:W-:Y:S02]  /*44720*/  UIADD3 UR58, UPT, UPT, UR10, 0x100000, URZ ;  /* 0x001000000a3a7890 */ /* 0x000fe4000fffe0ff */
[----:B------:R-:W-:Y:S02]  /*44730*/  UIADD3 UR60, UPT, UPT, UR10, 0x100000, URZ ;  /* 0x001000000a3c7890 */ /* 0x000fe4000fffe0ff */
[----:B-1----:R-:W-:Y:S01]  /*44740*/  UIADD3.64 UR62, UPT, UPT, UR24, 0x2804, URZ ;  /* 0x00002804183e7897 */ /* 0x002fe2000fffe0ff */
[----:B------:R-:W-:Y:S02]  /*44750*/  UMOV UR70, 0x0 ;  /* 0x0000000000467882 */ /* 0x000fe40000000000 */
[----:B------:R1:W-:Y:S01]  /*44760*/  UTCHMMA gdesc[UR54], gdesc[UR56], tmem[UR59], tmem[UR68], idesc[UR69], UPT ;  /* 0x00ff4438360075ea */ /* 0x0003e2000b80003b */
[----:B------:R-:W-:Y:S01]  /*44770*/  UMOV UR71, 0x4400910 ;  /* 0x0440091000477882 */ /* 0x000fe20000000000 */
[----:B--2---:R-:W-:-:S02]  /*44780*/  UIADD3.64 UR74, UPT, UPT, UR24, 0x2800, URZ ;  /* 0x00002800184a7897 */ /* 0x004fc4000fffe0ff */
[----:B------:R-:W-:Y:S02]  /*44790*/  UIADD3 UR14, UPT, UPT, UR10, 0x100000, URZ ;  /* 0x001000000a0e7890 */ /* 0x000fe4000fffe0ff */
[----:B------:R-:W-:Y:S02]  /*447a0*/  UIADD3.64 UR48, UPT, UPT, UR24, 0x2ffe, URZ ;  /* 0x00002ffe18307897 */ /* 0x000fe4000fffe0ff */
[----:B------:R-:W-:Y:S02]  /*447b0*/  UIADD3 UR20, UPT, UPT, UR10, 0x100000, URZ ;  /* 0x001000000a147890 */ /* 0x000fe4000fffe0ff */
[----:B-1----:R-:W-:Y:S01]  /*447c0*/  UIADD3.64 UR68, UPT, UPT, UR24, 0x2802, URZ ;  /* 0x0000280218447897 */ /* 0x002fe2000fffe0ff */
[----:B------:R1:W-:Y:S01]  /*447d0*/  UTCHMMA gdesc[UR72], gdesc[UR74], tmem[UR52], tmem[UR70], idesc[UR71], UPT ;  /* 0x00ff464a480075ea */ /* 0x0003e2000b800034 */
[----:B------:R-:W-:Y:S01]  /*447e0*/  UMOV UR56, 0x0 ;  /* 0x0000000000387882 */ /* 0x000fe20000000000 */
[----:B------:R-:W-:Y:S01]  /*447f0*/  UMOV UR57, 0x4400910 ;  /* 0x0440091000397882 */ /* 0x000fe20000000000 */
[----:B------:R-:W-:-:S02]  /*44800*/  UIADD3.64 UR50, UPT, UPT, UR24, 0x3000, URZ ;  /* 0x0000300018327897 */ /* 0x000fc4000fffe0ff */
[----:B------:R-:W-:Y:S02]  /*44810*/  UIADD3 UR19, UPT, UPT, UR10, 0x100000, URZ ;  /* 0x001000000a137890 */ /* 0x000fe4000fffe0ff */
[----:B------:R-:W-:Y:S01]  /*44820*/  UIADD3 UR18, UPT, UPT, UR10, 0x100000, URZ ;  /* 0x001000000a127890 */ /* 0x000fe2000fffe0ff */
[----:B------:R2:W-:Y:S01]  /*44830*/  UTCHMMA gdesc[UR66], gdesc[UR68], tmem[UR58], tmem[UR56], idesc[UR57], UPT ;  /* 0x00ff3844420075ea */ /* 0x0005e2000b80003a */
[----:B------:R-:W-:Y:S01]  /*44840*/  UIADD3.64 UR54, UPT, UPT, UR24, 0x3004, URZ ;  /* 0x0000300418367897 */ /* 0x000fe2000fffe0ff */
[----:B------:R3:W-:Y:S01]  /*44850*/  UTCHMMA gdesc[UR4], gdesc[UR62], tmem[UR60], tmem[UR70], idesc[UR71], UPT ;  /* 0x00ff463e040075ea */ /* 0x0007e2000b80003c */
[----:B-1----:R-:W-:Y:S02]  /*44860*/  UIADD3.64 UR52, UPT, UPT, UR24, 0x3002, URZ ;  /* 0x0000300218347897 */ /* 0x002fe4000fffe0ff */
[----:B------:R-:W-:Y:S02]  /*44870*/  UIADD3 UR64, UPT, UPT, UR10, 0x100000, URZ ;  /* 0x001000000a407890 */ /* 0x000fe4000fffe0ff */
[----:B------:R-:W-:Y:S01]  /*44880*/  UIADD3 UR65, UPT, UPT, UR10, 0x100000, URZ ;  /* 0x001000000a417890 */ /* 0x000fe2000fffe0ff */
[----:B------:R-:W-:Y:S01]  /*44890*/  UMOV UR72, 0x0 ;  /* 0x0000000000487882 */ /* 0x000fe20000000000 */
[----:B--2---:R-:W-:-:S02]  /*448a0*/  UIADD3.64 UR56, UPT, UPT, UR24, 0x37fe, URZ ;  /* 0x000037fe18387897 */ /* 0x004fc4000fffe0ff */
[----:B------:R-:W-:Y:S02]  /*448b0*/  UIADD3.64 UR58, UPT, UPT, UR24, 0x3800, URZ ;  /* 0x00003800183a7897 */ /* 0x000fe4000fffe0ff */
[----:B---3--:R-:W-:Y:S02]  /*448c0*/  UIADD3.64 UR60, UPT, UPT, UR24, 0x3802, URZ ;  /* 0x00003802183c7897 */ /* 0x008fe4000fffe0ff */
[----:B------:R-:W-:Y:S01]  /*448d0*/  UIADD3.64 UR24, UPT, UPT, UR24, 0x3804, URZ ;  /* 0x0000380418187897 */ /* 0x000fe2000fffe0ff */
        /* <DEDUP_REMOVED lines=8> */
[----:B------:R1:W-:Y:S01]  /*44960*/  UTCHMMA gdesc[UR28], gdesc[UR50], tmem[UR20], tmem[UR68], idesc[UR69], UPT ;  /* 0x00ff44321c0075ea */ /* 0x0003e2000b800014 */
[----:B------:R1:W-:Y:S01]  /*44970*/  UTCHMMA gdesc[UR30], gdesc[UR52], tmem[UR19], tmem[UR72], idesc[UR73], UPT ;  /* 0x00ff48341e0075ea */ /* 0x0003e2000b800013 */
[----:B------:R-:W-:Y:S01]  /*44980*/  UMOV UR42, 0x0 ;  /* 0x00000000002a7882 */ /* 0x000fe20000000000 */
[----:B------:R-:W-:Y:S01]  /*44990*/  UMOV UR43, 0x4400910 ;  /* 0x04400910002b7882 */ /* 0x000fe20000000000 */
[----:B------:R1:W-:Y:S01]  /*449a0*/  UTCHMMA gdesc[UR32], gdesc[UR54], tmem[UR18], tmem[UR74], idesc[UR75], UPT ;  /* 0x00ff4a36200075ea */ /* 0x0003e2000b800012 */
[----:B------:R-:W-:Y:S01]  /*449b0*/  UMOV UR44, 0x0 ;  /* 0x00000000002c7882 */ /* 0x000fe20000000000 */
[----:B------:R-:W-:Y:S01]  /*449c0*/  UMOV UR45, 0x4400910 ;  /* 0x04400910002d7882 */ /* 0x000fe20000000000 */
[----:B------:R-:W-:Y:S01]  /*449d0*/  UMOV UR4, UR16 ;  /* 0x0000001000047c82 */ /* 0x000fe20008000000 */
[----:B------:R-:W-:Y:S01]  /*449e0*/  UMOV UR5, URZ ;  /* 0x000000ff00057c82 */ /* 0x000fe20008000000 */
[----:B------:R1:W-:Y:S01]  /*449f0*/  UTCHMMA gdesc[UR34], gdesc[UR56], tmem[UR17], tmem[UR76], idesc[UR77], UPT ;  /* 0x00ff4c38220075ea */ /* 0x0003e2000b800011 */
[----:B------:R-:W-:Y:S01]  /*44a00*/  UMOV UR46, 0x0 ;  /* 0x00000000002e7882 */ /* 0x000fe20000000000 */
[----:B------:R-:W-:Y:S01]  /*44a10*/  UMOV UR47, 0x4400910 ;  /* 0x04400910002f7882 */ /* 0x000fe20000000000 */
[----:B------:R1:W-:Y:S01]  /*44a20*/  UTCHMMA gdesc[UR36], gdesc[UR58], tmem[UR21], tmem[UR42], idesc[UR43], UPT ;  /* 0x00ff2a3a240075ea */ /* 0x0003e2000b800015 */
[----:B------:R-:W-:Y:S01]  /*44a30*/  UMOV UR70, UR4 ;  /* 0x0000000400467c82 */ /* 0x000fe20008000000 */
[----:B------:R1:W-:Y:S01]  /*44a40*/  UTCHMMA gdesc[UR38], gdesc[UR60], tmem[UR64], tmem[UR44], idesc[UR45], UPT ;  /* 0x00ff2c3c260075ea */ /* 0x0003e2000b800040 */
[----:B------:R1:W-:Y:S01]  /*44a50*/  UTCHMMA gdesc[UR40], gdesc[UR24], tmem[UR65], tmem[UR46], idesc[UR47], UPT ;  /* 0x00ff2e18280075ea */ /* 0x0003e2000b800041 */
[----:B------:R1:W-:Y:S01]  /*44a60*/  UTCBAR [UR70], URZ ;  /* 0x000000ff460073e9 */ /* 0x0003e200080000ff */
[----:B------:R-:W-:Y:S01]  /*44a70*/  NOP ;  /* 0x0000000000007918 */ /* 0x000fe20000000000 */
.L_x_6:
[----:B------:R-:W-:Y:S01]  /*44a80*/  BAR.SYNC.DEFER_BLOCKING 0x0 ;  /* 0x0000000000007b1d */ /* 0x000fe20000010000 */
[----:B------:R-:W-:Y:S02]  /*44a90*/  LOP3.LUT R241, R3, 0x20, RZ, 0xfc, !PT ;  /* 0x0000002003f17812 */ /* 0x000fe400078efcff */
[----:B-----5:R-:W-:-:S04]  /*44aa0*/  IADD3 R234, P4, PT, R234, UR12, RZ ;  /* 0x0000000ceaea7c10 */ /* 0x020fc8000ff9e0ff */
[----:B------:R-:W-:Y:S01]  /*44ab0*/  IADD3.X R235, PT, PT, R235, UR13, RZ, P4, !PT ;  /* 0x0000000debeb7c10 */ /* 0x000fe2000a7fe4ff */
[----:B------:R2:W-:Y:S01]  /*44ac0*/  STL.64 [R1+0x1918], R238 ;  /* 0x001918ee01007387 */ /* 0x0005e20000100a00 */
[----:B------:R-:W-:-:S04]  /*44ad0*/  IADD3 R108, P4, PT, R108, UR12, RZ ;  /* 0x0000000c6c6c7c10 */ /* 0x000fc8000ff9e0ff */
[----:B------:R-:W-:Y:S02]  /*44ae0*/  IADD3.X R109, PT, PT, R109, UR13, RZ, P4, !PT ;  /* 0x0000000d6d6d7c10 */ /* 0x000fe4000a7fe4ff */
[----:B--2---:R-:W-:Y:S02]  /*44af0*/  LOP3.LUT R239, R3, 0x22, RZ, 0xfc, !PT ;  /* 0x0000002203ef7812 */ /* 0x004fe400078efcff */
[----:B------:R-:W-:Y:S01]  /*44b00*/  IADD3 R238, P4, PT, R110, UR12, RZ ;  /* 0x0000000c6eee7c10 */ /* 0x000fe2000ff9e0ff */
[----:B------:R-:W-:Y:S01]  /*44b10*/  @!PT LDS RZ, [RZ] ;  /* 0x00000000fffff984 */ /* 0x000fe20000000800 */
[----:B------:R-:W-:Y:S01]  /*44b20*/  @!PT LDS RZ, [RZ] ;  /* 0x00000000fffff984 */ /* 0x000fe20000000800 */
[----:B------:R-:W-:Y:S01]  /*44b30*/  @!PT LDS RZ, [RZ] ;  /* 0x00000000fffff984 */ /* 0x000fe20000000800 */
[----:B------:R-:W-:Y:S01]  /*44b40*/  LDGSTS.E [R2+-0x30000], desc[UR22][R230.64], P3 ;  /* 0xd0000000e6027fae */ /* 0x000fe200099a1016 */
[----:B------:R-:W-:Y:S02]  /*44b50*/  ISETP.GE.AND P2, PT, R239, UR9, PT ;  /* 0x00000009ef007c0c */ /* 0x000fe4000bf46270 */
[----:B------:R-:W-:Y:S01]  /*44b60*/  ISETP.GE.AND P3, PT, R252, UR9, PT ;  /* 0x00000009fc007c0c */ /* 0x000fe2000bf66270 */
[----:B------:R-:W-:Y:S01]  /*44b70*/  LDGSTS.E [R2+-0x2fff8], desc[UR22][R232.64], P1 ;  /* 0xd0008000e8027fae */ /* 0x000fe200089a1016 */
[----:B------:R-:W-:Y:S01]  /*44b80*/  ISETP.GE.AND P1, PT, R241, UR9, PT ;  /* 0x00000009f1007c0c */ /* 0x000fe2000bf26270 */
[----:B------:R-:W-:Y:S01]  /*44b90*/  IMAD.MOV.U32 R110, RZ, RZ, R238 ;  /* 0x000000ffff6e7224 */ /* 0x000fe200078e00ee */
[----:B------:R-:W-:-:S02]  /*44ba0*/  SEL R252, RZ, 0x4, P2 ;  /* 0x00000004fffc7807 */ /* 0x000fc40001000000 */
[----:B------:R-:W-:Y:S02]  /*44bb0*/  SEL R241, RZ, 0x4, P1 ;  /* 0x00000004fff17807 */ /* 0x000fe40000800000 */
[----:B------:R-:W-:Y:S02]  /*44bc0*/  SEL R252, R252, RZ, P6 ;  /* 0x000000fffcfc7207 */ /* 0x000fe40003000000 */
[----:B------:R-:W-:Y:S02]  /*44bd0*/  SEL R241, R241, RZ, P6 ;  /* 0x000000fff1f17207 */ /* 0x000fe40003000000 */
[----:B------:R-:W-:Y:S02]  /*44be0*/  IADD3.X R239, PT, PT, R111, UR13, RZ, P4, !PT ;  /* 0x0000000d6fef7c10 */ /* 0x000fe4000a7fe4ff */
[----:B------:R-:W-:Y:S02]  /*44bf0*/  ISETP.NE.U32.AND P1, PT, R241, RZ, PT ;  /* 0x000000fff100720c */ /* 0x000fe40003f25070 */
[----:B------:R-:W-:Y:S01]  /*44c00*/  SEL R241, RZ, 0x4, P3 ;  /* 0x00000004fff17807 */ /* 0x000fe20001800000 */
[----:B------:R-:W-:Y:S01]  /*44c10*/  IMAD.MOV.U32 R111, RZ, RZ, R239 ;  /* 0x000000ffff6f7224 */ /* 0x000fe200078e00ef */
[----:B------:R-:W-:Y:S01]  /*44c20*/  ISETP.NE.U32.AND P3, PT, R252, RZ, PT ;  /* 0x000000fffc00720c */ /* 0x000fe20003f65070 */
[----:B------:R2:W-:Y:S01]  /*44c30*/  STL.64 [R1+0x378], R238 ;  /* 0x000378ee01007387 */ /* 0x0005e20000100a00 */
[----:B------:R-:W-:-:S04]  /*44c40*/  SEL R241, R241, RZ, P6 ;  /* 0x000000fff1f17207 */ /* 0x000fc80003000000 */
[----:B------:R-:W-:Y:S02]  /*44c50*/  ISETP.NE.U32.AND P2, PT, R241, RZ, PT ;  /* 0x000000fff100720c */ /* 0x000fe40003f45070 */
[C---:B------:R-:W-:Y:S01]  /*44c60*/  LOP3.LUT R252, R3.reuse, 0x42, RZ, 0xfc, !PT ;  /* 0x0000004203fc7812 */ /* 0x040fe200078efcff */
[----:B------:R-:W-:Y:S03]  /*44c70*/  LDGSTS.E [R2+-0x2e000], desc[UR22][R234.64], P1 ;  /* 0xd2000000ea027fae */ /* 0x000fe600089a1016 */
[----:B------:R-:W-:Y:S01]  /*44c80*/  ISETP.GE.AND P1, PT, R252, UR9, PT ;  /* 0x00000009fc007c0c */ /* 0x000fe2000bf26270 */
[----:B------:R-:W-:Y:S01]  /*44c90*/  LDGSTS.E [R2+-0x2dff8], desc[UR22][R108.64], P3 ;  /* 0xd20080006c027fae */ /* 0x000fe200099a1016 */
[----:B------:R-:W-:-:S03]  /*44ca0*/  LOP3.LUT R252, R3, 0x62, RZ, 0xfc, !PT ;  /* 0x0000006203fc7812 */ /* 0x000fc600078efcff */
[----:B--2---:R-:W2:Y:S01]  /*44cb0*/  LDL.LU.64 R238, [R1+0x1918] ;  /* 0x0019180001ee7983 */ /* 0x004ea20000300a00 */
[----:B------:R-:W-:Y:S02]  /*44cc0*/  LOP3.LUT R241, R3, 0x60, RZ, 0xfc, !PT ;  /* 0x0000006003f17812 */ /* 0x000fe400078efcff */
[----:B------:R-:W-:Y:S01]  /*44cd0*/  ISETP.GE.AND P3, PT, R252, UR9, PT ;  /* 0x00000009fc007c0c */ /* 0x000fe2000bf66270 */
[----:B------:R3:W-:Y:S01]  /*44ce0*/  LDGSTS.E [R2+-0x2c000], desc[UR22][R110.64], P2 ;  /* 0xd40000006e027fae */ /* 0x0007e200091a1016 */
[----:B------:R-:W-:Y:S02]  /*44cf0*/  ISETP.GE.AND P2, PT, R241, UR9, PT ;  /* 0x00000009f1007c0c */ /* 0x000fe4000bf46270 */
[C---:B------:R-:W-:Y:S02]  /*44d00*/  LOP3.LUT R241, R3.reuse, 0x4, RZ, 0xfc, !PT ;  /* 0x0000000403f17812 */ /* 0x040fe400078efcff */
[----:B------:R-:W-:Y:S02]  /*44d10*/  LOP3.LUT R252, R3, 0x6, RZ, 0xfc, !PT ;  /* 0x0000000603fc7812 */ /* 0x000fe400078efcff */
[----:B---3--:R-:W-:-:S02]  /*44d20*/  SEL R110, RZ, 0x4, P1 ;  /* 0x00000004ff6e7807 */ /* 0x008fc40000800000 */
[----:B------:R-:W-:Y:S02]  /*44d30*/  SEL R111, RZ, 0x4, P2 ;  /* 0x00000004ff6f7807 */ /* 0x000fe40001000000 */
[----:B------:R-:W-:Y:S02]  /*44d40*/  SEL R110, R110, RZ, P6 ;  /* 0x000000ff6e6e7207 */ /* 0x000fe40003000000 */
[----:B------:R-:W-:Y:S02]  /*44d50*/  SEL R111, R111, RZ, P6 ;  /* 0x000000ff6f6f7207 */ /* 0x000fe40003000000 */
[----:B------:R-:W-:Y:S02]  /*44d60*/  ISETP.NE.U32.AND P1, PT, R110, RZ, PT ;  /* 0x000000ff6e00720c */ /* 0x000fe40003f25070 */
[----:B------:R-:W-:Y:S02]  /*44d70*/  SEL R110, RZ, 0x4, P3 ;  /* 0x00000004ff6e7807 */ /* 0x000fe40001800000 */
[----:B------:R-:W-:-:S02]  /*44d80*/  ISETP.NE.U32.AND P3, PT, R111, RZ, PT ;  /* 0x000000ff6f00720c */ /* 0x000fc40003f65070 */
[----:B------:R-:W-:-:S04]  /*44d90*/  SEL R110, R110, RZ, P6 ;  /* 0x000000ff6e6e7207 */ /* 0x000fc80003000000 */
[----:B------:R-:W-:Y:S02]  /*44da0*/  ISETP.NE.U32.AND P2, PT, R110, RZ, PT ;  /* 0x000000ff6e00720c */ /* 0x000fe40003f45070 */
[----:B------:R-:W-:-:S04]  /*44db0*/  IADD3 R110, P4, PT, R112, UR12, RZ ;  /* 0x0000000c706e7c10 */ /* 0x000fc8000ff9e0ff */
[----:B------:R-:W-:Y:S02]  /*44dc0*/  IADD3.X R111, PT, PT, R113, UR13, RZ, P4, !PT ;  /* 0x0000000d716f7c10 */ /* 0x000fe4000a7fe4ff */
[----:B------:R-:W-:Y:S01]  /*44dd0*/  IADD3 R112, P4, PT, R114, UR12, RZ ;  /* 0x0000000c72707c10 */ /* 0x000fe2000ff9e0ff */
[----:B------:R-:W-:Y:S02]  /*44de0*/  IMAD.MOV.U32 R114, RZ, RZ, R110 ;  /* 0x000000ffff727224 */ /* 0x000fe400078e006e */
[----:B------:R3:W-:Y:S01]  /*44df0*/  STL.64 [R1+0x390], R110 ;  /* 0x0003906e01007387 */ /* 0x0007e20000100a00 */
[----:B------:R-:W-:Y:S01]  /*44e00*/  IADD3.X R113, PT, PT, R115, UR13, RZ, P4, !PT ;  /* 0x0000000d73717c10 */ /* 0x000fe2000a7fe4ff */
[----:B------:R-:W-:-:S04]  /*44e10*/  IMAD.MOV.U32 R115, RZ, RZ, R111 ;  /* 0x000000ffff737224 */ /* 0x000fc800078e006f */
[----:B------:R-:W-:Y:S04]  /*44e20*/  STL.64 [R1+0x4b0], R112 ;  /* 0x0004b07001007387 */ /* 0x000fe80000100a00 */
[----:B------:R-:W-:Y:S01]  /*44e30*/  LDGSTS.E [R2+-0x2bff8], desc[UR22][R114.64], P1 ;  /* 0xd400800072027fae */ /* 0x000fe200089a1016 */
[----:B------:R-:W-:Y:S02]  /*44e40*/  ISETP.GE.AND P1, PT, R241, UR9, PT ;  /* 0x00000009f1007c0c */ /* 0x000fe4000bf26270 */
[----:B---3--:R-:W-:Y:S01]  /*44e50*/  IADD3 R110, P4, PT, R116, UR12, RZ ;  /* 0x0000000c746e7c10 */ /* 0x008fe2000ff9e0ff */
[----:B------:R-:W-:Y:S01]  /*44e60*/  LDGSTS.E [R2+-0x2a000], desc[UR22][R112.64], P3 ;  /* 0xd600000070027fae */ /* 0x000fe200099a1016 */
[----:B------:R-:W-:Y:S02]  /*44e70*/  LOP3.LUT R241, R3, 0x26, RZ, 0xfc, !PT ;  /* 0x0000002603f17812 */ /* 0x000fe400078efcff */
[----:B------:R-:W-:-:S05]  /*44e80*/  IADD3.X R111, PT, PT, R117, UR13, RZ, P4, !PT ;  /* 0x0000000d756f7c10 */ /* 0x000fca000a7fe4ff */
[----:B------:R3:W-:Y:S01]  /*44e90*/  LDGSTS.E [R2+-0x29ff8], desc[UR22][R110.64], P2 ;  /* 0xd60080006e027fae */ /* 0x0007e200091a1016 */
[----:B------:R-:W-:Y:S02]  /*44ea0*/  ISETP.GE.AND P2, PT, R252, UR9, PT ;  /* 0x00000009fc007c0c */ /* 0x000fe4000bf46270 */
[----:B------:R-:W-:Y:S01]  /*44eb0*/  LOP3.LUT R252, R3, 0x24, RZ, 0xfc, !PT ;  /* 0x0000002403fc7812 */ /* 0x000fe200078efcff */
[----:B------:R4:W-:Y:S01]  /*44ec0*/  STL.64 [R1+0x4b8], R110 ;  /* 0x0004b86e01007387 */ /* 0x0009e20000100a00 */
[----:B---3--:R-:W-:Y:S02]  /*44ed0*/  SEL R2, RZ, 0x4, P2 ;  /* 0x00000004ff027807 */ /* 0x008fe40001000000 */
[----:B----4-:R-:W-:Y:S02]  /*44ee0*/  SEL R110, RZ, 0x4, P1 ;  /* 0x00000004ff6e7807 */ /* 0x010fe40000800000 */
[----:B------:R-:W-:Y:S02]  /*44ef0*/  SEL R2, R2, RZ, P6 ;  /* 0x000000ff02027207 */ /* 0x000fe40003000000 */
[----:B------:R-:W-:-:S02]  /*44f00*/  SEL R110, R110, RZ, P6 ;  /* 0x000000ff6e6e7207 */ /* 0x000fc40003000000 */
[----:B------:R-:W-:Y:S02]  /*44f10*/  ISETP.NE.U32.AND P2, PT, R2, RZ, PT ;  /* 0x000000ff0200720c */ /* 0x000fe40003f45070 */
[----:B------:R-:W-:Y:S02]  /*44f20*/  ISETP.NE.U32.AND P1, PT, R110, RZ, PT ;  /* 0x000000ff6e00720c */ /* 0x000fe40003f25070 */
[----:B------:R-:W-:-:S04]  /*44f30*/  IADD3 R110, P3, PT, R118, UR12, RZ ;  /* 0x0000000c766e7c10 */ /* 0x000fc8000ff7e0ff */
[----:B------:R-:W-:Y:S02]  /*44f40*/  IADD3.X R111, PT, PT, R119, UR13, RZ, P3, !PT ;  /* 0x0000000d776f7c10 */ /* 0x000fe40009ffe4ff */
[----:B------:R-:W-:-:S04]  /*44f50*/  IADD3 R112, P3, PT, R120, UR12, RZ ;  /* 0x0000000c78707c10 */ /* 0x000fc8000ff7e0ff */
[----:B------:R-:W-:Y:S01]  /*44f60*/  IADD3.X R113, PT, PT, R121, UR13, RZ, P3, !PT ;  /* 0x0000000d79717c10 */ /* 0x000fe20009ffe4ff */
[----:B------:R-:W-:Y:S01]  /*44f70*/  LDGSTS.E [R4+-0x30000], desc[UR22][R110.64], P1 ;  /* 0xd00000006e047fae */ /* 0x000fe200089a1016 */
[----:B------:R-:W-:Y:S02]  /*44f80*/  ISETP.GE.AND P1, PT, R252, UR9, PT ;  /* 0x00000009fc007c0c */ /* 0x000fe4000bf26270 */
[----:B------:R-:W-:Y:S01]  /*44f90*/  LOP3.LUT R252, R3, 0x44, RZ, 0xfc, !PT ;  /* 0x0000004403fc7812 */ /* 0x000fe200078efcff */
[----:B------:R-:W-:Y:S01]  /*44fa0*/  LDGSTS.E [R4+-0x2fff8], desc[UR22][R112.64], P2 ;  /* 0xd000800070047fae */ /* 0x000fe200091a1016 */
[----:B------:R-:W-:Y:S02]  /*44fb0*/  ISETP.GE.AND P2, PT, R241, UR9, PT ;  /* 0x00000009f1007c0c */ /* 0x000fe4000bf46270 */
[----:B------:R-:W-:Y:S02]  /*44fc0*/  SEL R2, RZ, 0x4, P1 ;  /* 0x00000004ff027807 */ /* 0x000fe40000800000 */
[----:B------:R-:W-:-:S02]  /*44fd0*/  SEL R114, RZ, 0x4, P2 ;  /* 0x00000004ff727807 */ /* 0x000fc40001000000 */
[----:B------:R-:W-:Y:S02]  /*44fe0*/  SEL R2, R2, RZ, P6 ;  /* 0x000000ff02027207 */ /* 0x000fe40003000000 */
[----:B------:R-:W-:Y:S02]  /*44ff0*/  ISETP.GE.AND P3, PT, R252, UR9, PT ;  /* 0x00000009fc007c0c */ /* 0x000fe4000bf66270 */
[----:B------:R-:W-:Y:S02]  /*45000*/  SEL R114, R114, RZ, P6 ;  /* 0x000000ff72727207 */ /* 0x000fe40003000000 */
[----:B------:R-:W-:Y:S02]  /*45010*/  ISETP.NE.U32.AND P1, PT, R2, RZ, PT ;  /* 0x000000ff0200720c */ /* 0x000fe40003f25070 */
[----:B------:R-:W-:Y:S02]  /*45020*/  SEL R2, RZ, 0x4, P3 ;  /* 0x00000004ff027807 */ /* 0x000fe40001800000 */
[----:B------:R-:W-:-:S02]  /*45030*/  ISETP.NE.U32.AND P3, PT, R114, RZ, PT ;  /* 0x000000ff7200720c */ /* 0x000fc40003f65070 */
[----:B------:R-:W-:Y:S02]  /*45040*/  IADD3 R114, P4, PT, R122, UR12, RZ ;  /* 0x0000000c7a727c10 */ /* 0x000fe4000ff9e0ff */
[----:B------:R-:W-:Y:S02]  /*45050*/  SEL R2, R2, RZ, P6 ;  /* 0x000000ff02027207 */ /* 0x000fe40003000000 */
[----:B------:R-:W-:Y:S02]  /*45060*/  IADD3.X R115, PT, PT, R123, UR13, RZ, P4, !PT ;  /* 0x0000000d7b737c10 */ /* 0x000fe4000a7fe4ff */
[----:B------:R-:W-:Y:S02]  /*45070*/  IADD3 R116, P4, PT, R124, UR12, RZ ;  /* 0x0000000c7c747c10 */ /* 0x000fe4000ff9e0ff */
[----:B------:R-:W-:Y:S01]  /*45080*/  ISETP.NE.U32.AND P2, PT, R2, RZ, PT ;  /* 0x000000ff0200720c */ /* 0x000fe20003f45070 */
[----:B------:R-:W-:Y:S01]  /*45090*/  LDGSTS.E [R4+-0x2e000], desc[UR22][R114.64], P1 ;  /* 0xd200000072047fae */ /* 0x000fe200089a1016 */
[----:B------:R-:W-:-:S02]  /*450a0*/  LOP3.LUT R252, R3, 0x46, RZ, 0xfc, !PT ;  /* 0x0000004603fc7812 */ /* 0x000fc400078efcff */
[----:B------:R-:W-:Y:S02]  /*450b0*/  IADD3.X R117, PT, PT, R125, UR13, RZ, P4, !PT ;  /* 0x0000000d7d757c10 */ /* 0x000fe4000a7fe4ff */
[----:B------:R-:W-:Y:S02]  /*450c0*/  IADD3 R118, P4, PT, R126, UR12, RZ ;  /* 0x0000000c7e767c10 */ /* 0x000fe4000ff9e0ff */
[----:B------:R-:W-:Y:S01]  /*450d0*/  ISETP.GE.AND P1, PT, R252, UR9, PT ;  /* 0x00000009fc007c0c */ /* 0x000fe2000bf26270 */
[----:B------:R-:W-:Y:S01]  /*450e0*/  LDGSTS.E [R4+-0x2dff8], desc[UR22][R116.64], P3 ;  /* 0xd200800074047fae */ /* 0x000fe200099a1016 */
[----:B------:R-:W-:Y:S02]  /*450f0*/  IADD3.X R119, PT, PT, R127, UR13, RZ, P4, !PT ;  /* 0x0000000d7f777c10 */ /* 0x000fe4000a7fe4ff */
[----:B------:R-:W-:Y:S02]  /*45100*/  SEL R2, RZ, 0x4, P1 ;  /* 0x00000004ff027807 */ /* 0x000fe40000800000 */
[C---:B------:R-:W-:Y:S01]  /*45110*/  LOP3.LUT R241, R3.reuse, 0x64, RZ, 0xfc, !PT ;  /* 0x0000006403f17812 */ /* 0x040fe200078efcff */
[----:B------:R3:W-:Y:S01]  /*45120*/  LDGSTS.E [R4+-0x2c000], desc[UR22][R118.64], P2 ;  /* 0xd400000076047fae */ /* 0x0007e200091a1016 */
[----:B------:R-:W-:-:S02]  /*45130*/  LOP3.LUT R252, R3, 0x66, RZ, 0xfc, !PT ;  /* 0x0000006603fc7812 */ /* 0x000fc400078efcff */
[----:B------:R-:W-:Y:S01]  /*45140*/  SEL R2, R2, RZ, P6 ;  /* 0x000000ff02027207 */ /* 0x000fe20003000000 */
[----:B------:R3:W-:Y:S01]  /*45150*/  STL.64 [R1+0x2c0], R118 ;  /* 0x0002c07601007387 */ /* 0x0007e20000100a00 */
[----:B------:R-:W-:Y:S02]  /*45160*/  ISETP.GE.AND P2, PT, R241, UR9, PT ;  /* 0x00000009f1007c0c */ /* 0x000fe4000bf46270 */
[----:B------:R-:W-:Y:S02]  /*45170*/  ISETP.GE.AND P3, PT, R252, UR9, PT ;  /* 0x00000009fc007c0c */ /* 0x000fe4000bf66270 */
[----:B------:R-:W-:Y:S02]  /*45180*/  ISETP.NE.U32.AND P1, PT, R2, RZ, PT ;  /* 0x000000ff0200720c */ /* 0x000fe40003f25070 */
[----:B------:R-:W-:Y:S02]  /*45190*/  SEL R2, RZ, 0x4, P3 ;  /* 0x00000004ff027807 */ /* 0x000fe40001800000 */
[----:B------:R-:W-:-:S02]  /*451a0*/  IADD3 R124, P4, PT, R128, UR12, RZ ;  /* 0x0000000c807c7c10 */ /* 0x000fc4000ff9e0ff */
[----:B------:R-:W-:Y:S02]  /*451b0*/  SEL R2, R2, RZ, P6 ;  /* 0x000000ff02027207 */ /* 0x000fe40003000000 */
[----:B---3--:R-:W-:Y:S02]  /*451c0*/  SEL R118, RZ, 0x4, P2 ;  /* 0x00000004ff767807 */ /* 0x008fe40001000000 */
[----:B------:R-:W-:Y:S02]  /*451d0*/  IADD3.X R125, PT, PT, R129, UR13, RZ, P4, !PT ;  /* 0x0000000d817d7c10 */ /* 0x000fe4000a7fe4ff */
[----:B------:R-:W-:Y:S02]  /*451e0*/  SEL R118, R118, RZ, P6 ;  /* 0x000000ff76767207 */ /* 0x000fe40003000000 */
[----:B------:R-:W-:Y:S01]  /*451f0*/  IADD3 R122, P4, PT, R130, UR12, RZ ;  /* 0x0000000c827a7c10 */ /* 0x000fe2000ff9e0ff */
[----:B------:R-:W-:Y:S01]  /*45200*/  LDGSTS.E [R4+-0x2bff8], desc[UR22][R124.64], P1 ;  /* 0xd40080007c047fae */ /* 0x000fe200089a1016 */
[----:B------:R-:W-:-:S02]  /*45210*/  ISETP.NE.U32.AND P3, PT, R118, RZ, PT ;  /* 0x000000ff7600720c */ /* 0x000fc40003f65070 */
[----:B------:R-:W-:Y:S01]  /*45220*/  ISETP.NE.U32.AND P2, PT, R2, RZ, PT ;  /* 0x000000ff0200720c */ /* 0x000fe20003f45070 */
[----:B------:R-:W-:Y:S01]  /*45230*/  STL.64 [R1+0x2c8], R124 ;  /* 0x0002c87c01007387 */ /* 0x000fe20000100a00 */
[----:B------:R-:W-:Y:S02]  /*45240*/  IADD3.X R123, PT, PT, R131, UR13, RZ, P4, !PT ;  /* 0x0000000d837b7c10 */ /* 0x000fe4000a7fe4ff */
[----:B------:R-:W-:Y:S02]  /*45250*/  IADD3 R120, P4, PT, R132, UR12, RZ ;  /* 0x0000000c84787c10 */ /* 0x000fe4000ff9e0ff */
[----:B------:R-:W-:Y:S01]  /*45260*/  LOP3.LUT R241, R3, 0x8, RZ, 0xfc, !PT ;  /* 0x0000000803f17812 */ /* 0x000fe200078efcff */
[----:B------:R-:W-:Y:S01]  /*45270*/  STL.64 [R1+0x498], R122 ;  /* 0x0004987a01007387 */ /* 0x000fe20000100a00 */
[----:B------:R-:W-:Y:S02]  /*45280*/  IADD3.X R121, PT, PT, R133, UR13, RZ, P4, !PT ;  /* 0x0000000d85797c10 */ /* 0x000fe4000a7fe4ff */
[----:B------:R-:W-:Y:S01]  /*45290*/  ISETP.GE.AND P1, PT, R241, UR9, PT ;  /* 0x00000009f1007c0c */ /* 0x000fe2000bf26270 */
[----:B------:R-:W-:Y:S01]  /*452a0*/  LDGSTS.E [R4+-0x2a000], desc[UR22][R122.64], P3 ;  /* 0xd60000007a047fae */ /* 0x000fe200099a1016 */
[----:B------:R-:W-:-:S02]  /*452b0*/  LOP3.LUT R252, R3, 0xa, RZ, 0xfc, !PT ;  /* 0x0000000a03fc7812 */ /* 0x000fc400078efcff */
[----:B------:R-:W-:Y:S01]  /*452c0*/  IADD3 R118, P3, PT, R134, UR12, RZ ;  /* 0x0000000c86767c10 */ /* 0x000fe2000ff7e0ff */
[----:B------:R3:W-:Y:S01]  /*452d0*/  LDGSTS.E [R4+-0x29ff8], desc[UR22][R120.64], P2 ;  /* 0xd600800078047fae */ /* 0x0007e200091a1016 */
[----:B------:R-:W-:Y:S02]  /*452e0*/  ISETP.GE.AND P2, PT, R252, UR9, PT ;  /* 0x00000009fc007c0c */ /* 0x000fe4000bf46270 */
[----:B------:R-:W-:Y:S01]  /*452f0*/  IADD3.X R119, PT, PT, R135, UR13, RZ, P3, !PT ;  /* 0x0000000d87777c10 */ /* 0x000fe20009ffe4ff */
[----:B------:R4:W-:Y:S01]  /*45300*/  STL.64 [R1+0x4a0], R120 ;  /* 0x0004a07801007387 */ /* 0x0009e20000100a00 */
[----:B------:R-:W-:Y:S02]  /*45310*/  SEL R2, RZ, 0x4, P2 ;  /* 0x00000004ff027807 */ /* 0x000fe40001000000 */
[----:B------:R-:W-:Y:S02]  /*45320*/  LOP3.LUT R252, R3, 0x28, RZ, 0xfc, !PT ;  /* 0x0000002803fc7812 */ /* 0x000fe400078efcff */
[----:B------:R-:W-:-:S02]  /*45330*/  SEL R2, R2, RZ, P6 ;  /* 0x000000ff02027207 */ /* 0x000fc40003000000 */
[----:B------:R-:W-:Y:S02]  /*45340*/  LOP3.LUT R241, R3, 0x2a, RZ, 0xfc, !PT ;  /* 0x0000002a03f17812 */ /* 0x000fe400078efcff */
[----:B---3--:R-:W-:Y:S02]  /*45350*/  SEL R4, RZ, 0x4, P1 ;  /* 0x00000004ff047807 */ /* 0x008fe40000800000 */
[----:B------:R-:W-:Y:S02]  /*45360*/  ISETP.NE.U32.AND P2, PT, R2, RZ, PT ;  /* 0x000000ff0200720c */ /* 0x000fe40003f45070 */
[----:B------:R-:W-:Y:S02]  /*45370*/  SEL R4, R4, RZ, P6 ;  /* 0x000000ff04047207 */ /* 0x000fe40003000000 */
[----:B----4-:R-:W-:Y:S02]  /*45380*/  IADD3 R120, P3, PT, R136, UR12, RZ ;  /* 0x0000000c88787c10 */ /* 0x010fe4000ff7e0ff */
[----:B------:R-:W-:-:S02]  /*45390*/  ISETP.NE.U32.AND P1, PT, R4, RZ, PT ;  /* 0x000000ff0400720c */ /* 0x000fc40003f25070 */
[----:B------:R-:W-:Y:S02]  /*453a0*/  IADD3.X R121, PT, PT, R137, UR13, RZ, P3, !PT ;  /* 0x0000000d89797c10 */ /* 0x000fe40009ffe4ff */
[----:B------:R-:W-:-:S04]  /*453b0*/  IADD3 R122, P4, PT, R138, UR12, RZ ;  /* 0x0000000c8a7a7c10 */ /* 0x000fc8000ff9e0ff */
[----:B------:R-:W-:Y:S02]  /*453c0*/  IADD3.X R123, PT, PT, R139, UR13, RZ, P4, !PT ;  /* 0x0000000d8b7b7c10 */ /* 0x000fe4000a7fe4ff */
[----:B------:R-:W-:-:S03]  /*453d0*/  IADD3 R124, P4, PT, R140, UR12, RZ ;  /* 0x0000000c8c7c7c10 */ /* 0x000fc6000ff9e0ff */
[----:B------:R-:W-:Y:S01]  /*453e0*/  LDGSTS.E [R5+-0x30000], desc[UR22][R118.64], P1 ;  /* 0xd000000076057fae */ /* 0x000fe200089a1016 */
[----:B------:R-:W-:Y:S02]  /*453f0*/  ISETP.GE.AND P1, PT, R252, UR9, PT ;  /* 0x00000009fc007c0c */ /* 0x000fe4000bf26270 */
[----:B------:R-:W-:Y:S01]  /*45400*/  LOP3.LUT R252, R3, 0x48, RZ, 0xfc, !PT ;  /* 0x0000004803fc7812 */ /* 0x000fe200078efcff */
[----:B------:R-:W-:Y:S01]  /*45410*/  LDGSTS.E [R5+-0x2fff8], desc[UR22][R120.64], P2 ;  /* 0xd000800078057fae */ /* 0x000fe200091a1016 */
[----:B------:R-:W-:Y:S02]  /*45420*/  SEL R2, RZ, 0x4, P1 ;  /* 0x00000004ff027807 */ /* 0x000fe40000800000 */
[----:B------:R-:W-:Y:S02]  /*45430*/  ISETP.GE.AND P2, PT, R241, UR9, PT ;  /* 0x00000009f1007c0c */ /* 0x000fe4000bf46270 */
[----:B------:R-:W-:Y:S02]  /*45440*/  SEL R2, R2, RZ, P6 ;  /* 0x000000ff02027207 */ /* 0x000fe40003000000 */
[----:B------:R-:W-:-:S02]  /*45450*/  ISETP.GE.AND P3, PT, R252, UR9, PT ;  /* 0x00000009fc007c0c */ /* 0x000fc4000bf66270 */
[----:B------:R-:W-:Y:S02]  /*45460*/  ISETP.NE.U32.AND P1, PT, R2, RZ, PT ;  /* 0x000000ff0200720c */ /* 0x000fe40003f25070 */
[----:B------:R-:W-:Y:S02]  /*45470*/  SEL R4, RZ, 0x4, P2 ;  /* 0x00000004ff047807 */ /* 0x000fe40001000000 */
[----:B------:R-:W-:Y:S02]  /*45480*/  SEL R2, RZ, 0x4, P3 ;  /* 0x00000004ff027807 */ /* 0x000fe40001800000 */
[----:B------:R-:W-:Y:S02]  /*45490*/  SEL R4, R4, RZ, P6 ;  /* 0x000000ff04047207 */ /* 0x000fe40003000000 */
[----:B------:R-:W-:Y:S02]  /*454a0*/  SEL R2, R2, RZ, P6 ;  /* 0x000000ff02027207 */ /* 0x000fe40003000000 */
[----:B------:R-:W-:-:S02]  /*454b0*/  ISETP.NE.U32.AND P3, PT, R4, RZ, PT ;  /* 0x000000ff0400720c */ /* 0x000fc40003f65070 */
[----:B------:R-:W-:Y:S01]  /*454c0*/  ISETP.NE.U32.AND P2, PT, R2, RZ, PT ;  /* 0x000000ff0200720c */ /* 0x000fe20003f45070 */
[----:B------:R-:W-:Y:S01]  /*454d0*/  LDGSTS.E [R5+-0x2e000], desc[UR22][R122.64], P1 ;  /* 0xd20000007a057fae */ /* 0x000fe200089a1016 */
[----:B------:R-:W-:Y:S02]  /*454e0*/  LOP3.LUT R252, R3, 0x4a, RZ, 0xfc, !PT ;  /* 0x0000004a03fc7812 */ /* 0x000fe400078efcff */
[----:B------:R-:W-:Y:S02]  /*454f0*/  IADD3.X R125, PT, PT, R141, UR13, RZ, P4, !PT ;  /* 0x0000000d8d7d7c10 */ /* 0x000fe4000a7fe4ff */
[----:B------:R-:W-:Y:S02]  /*45500*/  IADD3 R126, P4, PT, R142, UR12, RZ ;  /* 0x0000000c8e7e7c10 */ /* 0x000fe4000ff9e0ff */
[----:B------:R-:W-:Y:S02]  /*45510*/  ISETP.GE.AND P1, PT, R252, UR9, PT ;  /* 0x00000009fc007c0c */ /* 0x000fe4000bf26270 */
[----:B------:R-:W-:Y:S01]  /*45520*/  IADD3.X R127, PT, PT, R143, UR13, RZ, P4, !PT ;  /* 0x0000000d8f7f7c10 */ /* 0x000fe2000a7fe4ff */
[----:B------:R-:W-:Y:S01]  /*45530*/  LDGSTS.E [R5+-0x2dff8], desc[UR22][R124.64], P3 ;  /* 0xd20080007c057fae */ /* 0x000fe200099a1016 */
[----:B------:R-:W-:-:S02]  /*45540*/  SEL R2, RZ, 0x4, P1 ;  /* 0x00000004ff027807 */ /* 0x000fc40000800000 */
[C---:B------:R-:W-:Y:S01]  /*45550*/  LOP3.LUT R241, R3.reuse, 0x68, RZ, 0xfc, !PT ;  /* 0x0000006803f17812 */ /* 0x040fe200078efcff */
[----:B------:R3:W-:Y:S01]  /*45560*/  LDGSTS.E [R5+-0x2c000], desc[UR22][R126.64], P2 ;  /* 0xd40000007e057fae */ /* 0x0007e200091a1016 */
[----:B------:R-:W-:Y:S02]  /*45570*/  LOP3.LUT R252, R3, 0x6a, RZ, 0xfc, !PT ;  /* 0x0000006a03fc7812 */ /* 0x000fe400078efcff */
[----:B------:R-:W-:Y:S01]  /*45580*/  SEL R2, R2, RZ, P6 ;  /* 0x000000ff02027207 */ /* 0x000fe20003000000 */
[----:B------:R3:W-:Y:S01]  /*45590*/  STL.64 [R1+0x2b0], R126 ;  /* 0x0002b07e01007387 */ /* 0x0007e20000100a00 */
[----:B------:R-:W-:Y:S02]  /*455a0*/  ISETP.GE.AND P2, PT, R241, UR9, PT ;  /* 0x00000009f1007c0c */ /* 0x000fe4000bf46270 */
[----:B------:R-:W-:Y:S02]  /*455b0*/  ISETP.GE.AND P3, PT, R252, UR9, PT ;  /* 0x00000009fc007c0c */ /* 0x000fe4000bf66270 */
[----:B------:R-:W-:-:S02]  /*455c0*/  ISETP.NE.U32.AND P1, PT, R2, RZ, PT ;  /* 0x000000ff0200720c */ /* 0x000fc40003f25070 */
[----:B------:R-:W-:Y:S02]  /*455d0*/  SEL R4, RZ, 0x4, P2 ;  /* 0x00000004ff047807 */ /* 0x000fe40001000000 */
[----:B------:R-:W-:Y:S02]  /*455e0*/  SEL R2, RZ, 0x4, P3 ;  /* 0x00000004ff027807 */ /* 0x000fe40001800000 */
[----:B------:R-:W-:Y:S02]  /*455f0*/  IADD3 R130, P4, PT, R144, UR12, RZ ;  /* 0x0000000c90827c10 */ /* 0x000fe4000ff9e0ff */
[----:B------:R-:W-:Y:S02]  /*45600*/  SEL R4, R4, RZ, P6 ;  /* 0x000000ff04047207 */ /* 0x000fe40003000000 */
[----:B------:R-:W-:Y:S02]  /*45610*/  SEL R2, R2, RZ, P6 ;  /* 0x000000ff02027207 */ /* 0x000fe40003000000 */
[----:B------:R-:W-:-:S02]  /*45620*/  IADD3.X R131, PT, PT, R145, UR13, RZ, P4, !PT ;  /* 0x0000000d91837c10 */ /* 0x000fc4000a7fe4ff */
[----:B------:R-:W-:Y:S02]  /*45630*/  ISETP.NE.U32.AND P3, PT, R4, RZ, PT ;  /* 0x000000ff0400720c */ /* 0x000fe40003f65070 */
[----:B------:R-:W-:Y:S01]  /*45640*/  IADD3 R128, P4, PT, R146, UR12, RZ ;  /* 0x0000000c92807c10 */ /* 0x000fe2000ff9e0ff */
[----:B------:R-:W-:Y:S01]  /*45650*/  LDGSTS.E [R5+-0x2bff8], desc[UR22][R130.64], P1 ;  /* 0xd400800082057fae */ /* 0x000fe200089a1016 */
[----:B------:R-:W-:Y:S02]  /*45660*/  ISETP.NE.U32.AND P2, PT, R2, RZ, PT ;  /* 0x000000ff0200720c */ /* 0x000fe40003f45070 */
[----:B------:R-:W-:Y:S01]  /*45670*/  IADD3.X R129, PT, PT, R147, UR13, RZ, P4, !PT ;  /* 0x0000000d93817c10 */ /* 0x000fe2000a7fe4ff */
[----:B------:R-:W-:Y:S01]  /*45680*/  STL.64 [R1+0x2b8], R130 ;  /* 0x0002b88201007387 */ /* 0x000fe20000100a00 */
[----:B---3--:R-:W-:Y:S02]  /*45690*/  IADD3 R126, P4, PT, R148, UR12, RZ ;  /* 0x0000000c947e7c10 */ /* 0x008fe4000ff9e0ff */
[----:B------:R-:W-:Y:S01]  /*456a0*/  LOP3.LUT R241, R3, 0xc, RZ, 0xfc, !PT ;  /* 0x0000000c03f17812 */ /* 0x000fe200078efcff */
[----:B------:R-:W-:Y:S01]  /*456b0*/  STL.64 [R1+0x480], R128 ;  /* 0x0004808001007387 */ /* 0x000fe20000100a00 */
[----:B------:R-:W-:-:S02]  /*456c0*/  IADD3.X R127, PT, PT, R149, UR13, RZ, P4, !PT ;  /* 0x0000000d957f7c10 */ /* 0x000fc4000a7fe4ff */
[----:B------:R-:W-:Y:S01]  /*456d0*/  LOP3.LUT R252, R3, 0xe, RZ, 0xfc, !PT ;  /* 0x0000000e03fc7812 */ /* 0x000fe200078efcff */
[----:B------:R-:W-:Y:S01]  /*456e0*/  LDGSTS.E [R5+-0x2a000], desc[UR22][R128.64], P3 ;  /* 0xd600000080057fae */ /* 0x000fe200099a1016 */
[----:B------:R-:W-:Y:S02]  /*456f0*/  ISETP.GE.AND P1, PT, R241, UR9, PT ;  /* 0x00000009f1007c0c */ /* 0x000fe4000bf26270 */
[----:B------:R-:W-:Y:S01]  /*45700*/  LOP3.LUT R241, R3, 0x2e, RZ, 0xfc, !PT ;  /* 0x0000002e03f17812 */ /* 0x000fe200078efcff */
[----:B------:R3:W-:Y:S01]  /*45710*/  LDGSTS.E [R5+-0x29ff8], desc[UR22][R126.64], P2 ;  /* 0xd60080007e057fae */ /* 0x0007e200091a1016 */
[----:B------:R-:W-:Y:S02]  /*45720*/  ISETP.GE.AND P2, PT, R252, UR9, PT ;  /* 0x00000009fc007c0c */ /* 0x000fe4000bf46270 */
[----:B------:R-:W-:Y:S01]  /*45730*/  SEL R4, RZ, 0x4, P1 ;  /* 0x00000004ff047807 */ /* 0x000fe20000800000 */
[----:B------:R4:W-:Y:S01]  /*45740*/  STL.64 [R1+0x490], R126 ;  /* 0x0004907e01007387 */ /* 0x0009e20000100a00 */
[----:B------:R-:W-:-:S02]  /*45750*/  SEL R2, RZ, 0x4, P2 ;  /* 0x00000004ff027807 */ /* 0x000fc40001000000 */
[----:B------:R-:W-:Y:S02]  /*45760*/  SEL R4, R4, RZ, P6 ;  /* 0x000000ff04047207 */ /* 0x000fe40003000000 */
[----:B------:R-:W-:Y:S02]  /*45770*/  SEL R2, R2, RZ, P6 ;  /* 0x000000ff02027207 */ /* 0x000fe40003000000 */
[----:B------:R-:W-:Y:S02]  /*45780*/  ISETP.NE.U32.AND P1, PT, R4, RZ, PT ;  /* 0x000000ff0400720c */ /* 0x000fe40003f25070 */
[----:B------:R-:W-:Y:S02]  /*45790*/  IADD3 R4, P3, PT, R150, UR12, RZ ;  /* 0x0000000c96047c10 */ /* 0x000fe4000ff7e0ff */
[----:B------:R-:W-:Y:S02]  /*457a0*/  ISETP.NE.U32.AND P2, PT, R2, RZ, PT ;  /* 0x000000ff0200720c */ /* 0x000fe40003f45070 */
[----:B---3--:R-:W-:-:S02]  /*457b0*/  IADD3.X R5, PT, PT, R151, UR13, RZ, P3, !PT ;  /* 0x0000000d97057c10 */ /* 0x008fc40009ffe4ff */
[----:B----4-:R-:W-:Y:S02]  /*457c0*/  IADD3 R126, P3, PT, R152, UR12, RZ ;  /* 0x0000000c987e7c10 */ /* 0x010fe4000ff7e0ff */
[----:B------:R-:W-:Y:S02]  /*457d0*/  LOP3.LUT R252, R3, 0x2c, RZ, 0xfc, !PT ;  /* 0x0000002c03fc7812 */ /* 0x000fe400078efcff */
[----:B------:R-:W-:Y:S01]  /*457e0*/  IADD3.X R127, PT, PT, R153, UR13, RZ, P3, !PT ;  /* 0x0000000d997f7c10 */ /* 0x000fe20009ffe4ff */
[----:B------:R-:W-:Y:S01]  /*457f0*/  LDGSTS.E [R6+-0x30000], desc[UR22][R4.64], P1 ;  /* 0xd000000004067fae */ /* 0x000fe200089a1016 */
[----:B------:R-:W-:Y:S02]  /*45800*/  ISETP.GE.AND P1, PT, R252, UR9, PT ;  /* 0x00000009fc007c0c */ /* 0x000fe4000bf26270 */
[----:B------:R-:W-:Y:S01]  /*45810*/  LOP3.LUT R252, R3, 0x4c, RZ, 0xfc, !PT ;  /* 0x0000004c03fc7812 */ /* 0x000fe200078efcff */
[----:B------:R-:W-:Y:S01]  /*45820*/  LDGSTS.E [R6+-0x2fff8], desc[UR22][R126.64], P2 ;  /* 0xd00080007e067fae */ /* 0x000fe200091a1016 */
[----:B------:R-:W-:-:S02]  /*45830*/  ISETP.GE.AND P2, PT, R241, UR9, PT ;  /* 0x00000009f1007c0c */ /* 0x000fc4000bf46270 */
[----:B------:R-:W-:Y:S02]  /*45840*/  SEL R2, RZ, 0x4, P1 ;  /* 0x00000004ff027807 */ /* 0x000fe40000800000 */
[----:B------:R-:W-:Y:S02]  /*45850*/  SEL R128, RZ, 0x4, P2 ;  /* 0x00000004ff807807 */ /* 0x000fe40001000000 */
[----:B------:R-:W-:Y:S02]  /*45860*/  SEL R2, R2, RZ, P6 ;  /* 0x000000ff02027207 */ /* 0x000fe40003000000 */
[----:B------:R-:W-:Y:S02]  /*45870*/  ISETP.GE.AND P3, PT, R252, UR9, PT ;  /* 0x00000009fc007c0c */ /* 0x000fe4000bf66270 */
[----:B------:R-:W-:Y:S02]  /*45880*/  SEL R128, R128, RZ, P6 ;  /* 0x000000ff80807207 */ /* 0x000fe40003000000 */
[----:B------:R-:W-:-:S02]  /*45890*/  ISETP.NE.U32.AND P1, PT, R2, RZ, PT ;  /* 0x000000ff0200720c */ /* 0x000fc40003f25070 */
[----:B------:R-:W-:Y:S02]  /*458a0*/  SEL R2, RZ, 0x4, P3 ;  /* 0x00000004ff027807 */ /* 0x000fe40001800000 */
[----:B------:R-:W-:Y:S02]  /*458b0*/  ISETP.NE.U32.AND P3, PT, R128, RZ, PT ;  /* 0x000000ff8000720c */ /* 0x000fe40003f65070 */
[----:B------:R-:W-:Y:S02]  /*458c0*/  IADD3 R128, P4, PT, R154, UR12, RZ ;  /* 0x0000000c9a807c10 */ /* 0x000fe4000ff9e0ff */
[----:B------:R-:W-:Y:S02]  /*458d0*/  SEL R2, R2, RZ, P6 ;  /* 0x000000ff02027207 */ /* 0x000fe40003000000 */
[----:B------:R-:W-:Y:S02]  /*458e0*/  IADD3.X R129, PT, PT, R155, UR13, RZ, P4, !PT ;  /* 0x0000000d9b817c10 */ /* 0x000fe4000a7fe4ff */
[----:B------:R-:W-:-:S02]  /*458f0*/  IADD3 R130, P4, PT, R156, UR12, RZ ;  /* 0x0000000c9c827c10 */ /* 0x000fc4000ff9e0ff */
[----:B------:R-:W-:Y:S01]  /*45900*/  ISETP.NE.U32.AND P2, PT, R2, RZ, PT ;  /* 0x000000ff0200720c */ /* 0x000fe20003f45070 */
[----:B------:R-:W-:Y:S01]  /*45910*/  LDGSTS.E [R6+-0x2e000], desc[UR22][R128.64], P1 ;  /* 0xd200000080067fae */ /* 0x000fe200089a1016 */
[----:B------:R-:W-:Y:S02]  /*45920*/  LOP3.LUT R252, R3, 0x4e, RZ, 0xfc, !PT ;  /* 0x0000004e03fc7812 */ /* 0x000fe400078efcff */
[----:B------:R-:W-:Y:S02]  /*45930*/  IADD3.X R131, PT, PT, R157, UR13, RZ, P4, !PT ;  /* 0x0000000d9d837c10 */ /* 0x000fe4000a7fe4ff */
[----:B------:R-:W-:Y:S02]  /*45940*/  IADD3 R132, P4, PT, R158, UR12, RZ ;  /* 0x0000000c9e847c10 */ /* 0x000fe4000ff9e0ff */
[----:B------:R-:W-:Y:S01]  /*45950*/  ISETP.GE.AND P1, PT, R252, UR9, PT ;  /* 0x00000009fc007c0c */ /* 0x000fe2000bf26270 */
[----:B------:R-:W-:Y:S01]  /*45960*/  LDGSTS.E [R6+-0x2dff8], desc[UR22][R130.64], P3 ;  /* 0xd200800082067fae */ /* 0x000fe200099a1016 */
[----:B------:R-:W-:-:S02]  /*45970*/  IADD3.X R133, PT, PT, R159, UR13, RZ, P4, !PT ;  /* 0x0000000d9f857c10 */ /* 0x000fc4000a7fe4ff */
[----:B------:R-:W-:Y:S02]  /*45980*/  SEL R2, RZ, 0x4, P1 ;  /* 0x00000004ff027807 */ /* 0x000fe40000800000 */
[C---:B------:R-:W-:Y:S01]  /*45990*/  LOP3.LUT R241, R3.reuse, 0x6c, RZ, 0xfc, !PT ;  /* 0x0000006c03f17812 */ /* 0x040fe200078efcff */
[----:B------:R3:W-:Y:S01]  /*459a0*/  LDGSTS.E [R6+-0x2c000], desc[UR22][R132.64], P2 ;  /* 0xd400000084067fae */ /* 0x0007e200091a1016 */
[----:B------:R-:W-:Y:S02]  /*459b0*/  LOP3.LUT R252, R3, 0x6e, RZ, 0xfc, !PT ;  /* 0x0000006e03fc7812 */ /* 0x000fe400078efcff */
[----:B------:R-:W-:Y:S01]  /*459c0*/  SEL R2, R2, RZ, P6 ;  /* 0x000000ff02027207 */ /* 0x000fe20003000000 */
[----:B------:R3:W-:Y:S01]  /*459d0*/  STL.64 [R1+0x290], R132 ;  /* 0x0002908401007387 */ /* 0x0007e20000100a00 */
[----:B------:R-:W-:Y:S02]  /*459e0*/  ISETP.GE.AND P2, PT, R241, UR9, PT ;  /* 0x00000009f1007c0c */ /* 0x000fe4000bf46270 */
[----:B------:R-:W-:-:S02]  /*459f0*/  ISETP.GE.AND P3, PT, R252, UR9, PT ;  /* 0x00000009fc007c0c */ /* 0x000fc4000bf66270 */
[----:B------:R-:W-:Y:S02]  /*45a00*/  ISETP.NE.U32.AND P1, PT, R2, RZ, PT ;  /* 0x000000ff0200720c */ /* 0x000fe40003f25070 */
[----:B------:R-:W-:Y:S02]  /*45a10*/  SEL R2, RZ, 0x4, P3 ;  /* 0x00000004ff027807 */ /* 0x000fe40001800000 */
[----:B------:R-:W-:Y:S02]  /*45a20*/  IADD3 R138, P4, PT, R160, UR12, RZ ;  /* 0x0000000ca08a7c10 */ /* 0x000fe4000ff9e0ff */
[----:B------:R-:W-:Y:S02]  /*45a30*/  SEL R2, R2, RZ, P6 ;  /* 0x000000ff02027207 */ /* 0x000fe40003000000 */
[----:B---3--:R-:W-:Y:S02]  /*45a40*/  SEL R132, RZ, 0x4, P2 ;  /* 0x00000004ff847807 */ /* 0x008fe40001000000 */
[----:B------:R-:W-:-:S02]  /*45a50*/  IADD3.X R139, PT, PT, R161, UR13, RZ, P4, !PT ;  /* 0x0000000da18b7c10 */ /* 0x000fc4000a7fe4ff */
[----:B------:R-:W-:Y:S02]  /*45a60*/  SEL R132, R132, RZ, P6 ;  /* 0x000000ff84847207 */ /* 0x000fe40003000000 */
[----:B------:R-:W-:Y:S01]  /*45a70*/  IADD3 R136, P4, PT, R162, UR12, RZ ;  /* 0x0000000ca2887c10 */ /* 0x000fe2000ff9e0ff */
[----:B------:R-:W-:Y:S01]  /*45a80*/  LDGSTS.E [R6+-0x2bff8], desc[UR22][R138.64], P1 ;  /* 0xd40080008a067fae */ /* 0x000fe200089a1016 */
[----:B------:R-:W-:Y:S02]  /*45a90*/  ISETP.NE.U32.AND P3, PT, R132, RZ, PT ;  /* 0x000000ff8400720c */ /* 0x000fe40003f65070 */
[----:B------:R-:W-:Y:S01]  /*45aa0*/  ISETP.NE.U32.AND P2, PT, R2, RZ, PT ;  /* 0x000000ff0200720c */ /* 0x000fe20003f45070 */
[----:B------:R-:W-:Y:S01]  /*45ab0*/  STL.64 [R1+0x2a0], R138 ;  /* 0x0002a08a01007387 */ /* 0x000fe20000100a00 */
[----:B------:R-:W-:Y:S02]  /*45ac0*/  IADD3.X R137, PT, PT, R163, UR13, RZ, P4, !PT ;  /* 0x0000000da3897c10 */ /* 0x000fe4000a7fe4ff */
[----:B------:R-:W-:-:S02]  /*45ad0*/  IADD3 R134, P4, PT, R164, UR12, RZ ;  /* 0x0000000ca4867c10 */ /* 0x000fc4000ff9e0ff */
[----:B------:R-:W-:Y:S01]  /*45ae0*/  LOP3.LUT R241, R3, 0x10, RZ, 0xfc, !PT ;  /* 0x0000001003f17812 */ /* 0x000fe200078efcff */
[----:B------:R-:W-:Y:S01]  /*45af0*/  STL.64 [R1+0x3c8], R136 ;  /* 0x0003c88801007387 */ /* 0x000fe20000100a00 */
[----:B------:R-:W-:Y:S02]  /*45b00*/  IADD3.X R135, PT, PT, R165, UR13, RZ, P4, !PT ;  /* 0x0000000da5877c10 */ /* 0x000fe4000a7fe4ff */
[----:B------:R-:W-:Y:S01]  /*45b10*/  ISETP.GE.AND P1, PT, R241, UR9, PT ;  /* 0x00000009f1007c0c */ /* 0x000fe2000bf26270 */
[----:B------:R-:W-:Y:S01]  /*45b20*/  LDGSTS.E [R6+-0x2a000], desc[UR22][R136.64], P3 ;  /* 0xd600000088067fae */ /* 0x000fe200099a1016 */
[----:B------:R-:W-:Y:S02]  /*45b30*/  LOP3.LUT R252, R3, 0x12, RZ, 0xfc, !PT ;  /* 0x0000001203fc7812 */ /* 0x000fe400078efcff */
[----:B------:R-:W-:Y:S01]  /*45b40*/  IADD3 R132, P3, PT, R166, UR12, RZ ;  /* 0x0000000ca6847c10 */ /* 0x000fe2000ff7e0ff */
[----:B------:R3:W-:Y:S01]  /*45b50*/  LDGSTS.E [R6+-0x29ff8], desc[UR22][R134.64], P2 ;  /* 0xd600800086067fae */ /* 0x0007e200091a1016 */
[----:B------:R-:W-:-:S02]  /*45b60*/  ISETP.GE.AND P2, PT, R252, UR9, PT ;  /* 0x00000009fc007c0c */ /* 0x000fc4000bf46270 */
[----:B------:R-:W-:Y:S01]  /*45b70*/  IADD3.X R133, PT, PT, R167, UR13, RZ, P3, !PT ;  /* 0x0000000da7857c10 */ /* 0x000fe20009ffe4ff */
[----:B------:R4:W-:Y:S01]  /*45b80*/  STL.64 [R1+0x3d0], R134 ;  /* 0x0003d08601007387 */ /* 0x0009e20000100a00 */
[----:B------:R-:W-:Y:S02]  /*45b90*/  SEL R2, RZ, 0x4, P2 ;  /* 0x00000004ff027807 */ /* 0x000fe40001000000 */
[C---:B------:R-:W-:Y:S02]  /*45ba0*/  LOP3.LUT R252, R3.reuse, 0x30, RZ, 0xfc, !PT ;  /* 0x0000003003fc7812 */ /* 0x040fe400078efcff */
[----:B------:R-:W-:Y:S02]  /*45bb0*/  SEL R2, R2, RZ, P6 ;  /* 0x000000ff02027207 */ /* 0x000fe40003000000 */
[----:B------:R-:W-:Y:S02]  /*45bc0*/  LOP3.LUT R241, R3, 0x32, RZ, 0xfc, !PT ;  /* 0x0000003203f17812 */ /* 0x000fe400078efcff */
[----:B---3--:R-:W-:-:S02]  /*45bd0*/  SEL R6, RZ, 0x4, P1 ;  /* 0x00000004ff067807 */ /* 0x008fc40000800000 */
[----:B------:R-:W-:Y:S02]  /*45be0*/  ISETP.NE.U32.AND P2, PT, R2, RZ, PT ;  /* 0x000000ff0200720c */ /* 0x000fe40003f45070 */
[----:B------:R-:W-:Y:S02]  /*45bf0*/  SEL R6, R6, RZ, P6 ;  /* 0x000000ff06067207 */ /* 0x000fe40003000000 */
[----:B----4-:R-:W-:Y:S02]  /*45c00*/  IADD3 R134, P3, PT, R168, UR12, RZ ;  /* 0x0000000ca8867c10 */ /* 0x010fe4000ff7e0ff */
[----:B------:R-:W-:Y:S02]  /*45c10*/  ISETP.NE.U32.AND P1, PT, R6, RZ, PT ;  /* 0x000000ff0600720c */ /* 0x000fe40003f25070 */
        /* <DEDUP_REMOVED lines=88> */
[----:B------:R-:W-:Y:S02]  /*461a0*/  IADD3.X R145, PT, PT, R189, UR13, RZ, P4, !PT ;  /* 0x0000000dbd917c10 */ /* 0x000fe4000a7fe4ff */
[----:B------:R-:W-:Y:S02]  /*461b0*/  IADD3 R174, P4, PT, R190, UR12, RZ ;  /* 0x0000000cbeae7c10 */ /* 0x000fe4000ff9e0ff */
[----:B------:R-:W-:Y:S01]  /*461c0*/  LOP3.LUT R252, R3, 0x56, RZ, 0xfc, !PT ;  /* 0x0000005603fc7812 */ /* 0x000fe200078efcff */
[----:B------:R-:W-:Y:S01]  /*461d0*/  LDGSTS.E [R8+-0x2dff8], desc[UR22][R144.64], P3 ;  /* 0xd200800090087fae */ /* 0x000fe200099a1016 */
[----:B------:R-:W-:Y:S02]  /*461e0*/  IADD3.X R175, PT, PT, R191, UR13, RZ, P4, !PT ;  /* 0x0000000dbfaf7c10 */ /* 0x000fe4000a7fe4ff */
[----:B------:R-:W-:-:S02]  /*461f0*/  LOP3.LUT R241, R3, 0x74, RZ, 0xfc, !PT ;  /* 0x0000007403f17812 */ /* 0x000fc400078efcff */
[----:B------:R-:W-:Y:S01]  /*46200*/  ISETP.GE.AND P1, PT, R252, UR9, PT ;  /* 0x00000009fc007c0c */ /* 0x000fe2000bf26270 */
[----:B------:R-:W-:Y:S01]  /*46210*/  LDGSTS.E [R8+-0x2c000], desc[UR22][R174.64], P2 ;  /* 0xd4000000ae087fae */ /* 0x000fe200091a1016 */
[----:B------:R-:W-:Y:S02]  /*46220*/  ISETP.GE.AND P2, PT, R241, UR9, PT ;  /* 0x00000009f1007c0c */ /* 0x000fe4000bf46270 */
[----:B------:R-:W-:Y:S02]  /*46230*/  SEL R2, RZ, 0x4, P1 ;  /* 0x00000004ff027807 */ /* 0x000fe40000800000 */
[----:B------:R-:W-:Y:S02]  /*46240*/  LOP3.LUT R252, R3, 0x76, RZ, 0xfc, !PT ;  /* 0x0000007603fc7812 */ /* 0x000fe400078efcff */
[----:B------:R-:W-:Y:S02]  /*46250*/  SEL R146, RZ, 0x4, P2 ;  /* 0x00000004ff927807 */ /* 0x000fe40001000000 */
[----:B------:R-:W-:-:S02]  /*46260*/  SEL R2, R2, RZ, P6 ;  /* 0x000000ff02027207 */ /* 0x000fc40003000000 */
[----:B------:R-:W-:Y:S02]  /*46270*/  ISETP.GE.AND P3, PT, R252, UR9, PT ;  /* 0x00000009fc007c0c */ /* 0x000fe4000bf66270 */
[----:B------:R-:W-:Y:S02]  /*46280*/  SEL R146, R146, RZ, P6 ;  /* 0x000000ff92927207 */ /* 0x000fe40003000000 */
[----:B------:R-:W-:Y:S02]  /*46290*/  ISETP.NE.U32.AND P1, PT, R2, RZ, PT ;  /* 0x000000ff0200720c */ /* 0x000fe40003f25070 */
[----:B------:R-:W-:Y:S02]  /*462a0*/  SEL R2, RZ, 0x4, P3 ;  /* 0x00000004ff027807 */ /* 0x000fe40001800000 */
[----:B------:R-:W-:Y:S02]  /*462b0*/  IADD3 R178, P4, PT, R192, UR12, RZ ;  /* 0x0000000cc0b27c10 */ /* 0x000fe4000ff9e0ff */
[----:B------:R-:W-:-:S02]  /*462c0*/  ISETP.NE.U32.AND P3, PT, R146, RZ, PT ;  /* 0x000000ff9200720c */ /* 0x000fc40003f65070 */
[----:B------:R-:W-:Y:S02]  /*462d0*/  IADD3.X R179, PT, PT, R193, UR13, RZ, P4, !PT ;  /* 0x0000000dc1b37c10 */ /* 0x000fe4000a7fe4ff */
[----:B------:R-:W-:Y:S02]  /*462e0*/  IADD3 R150, P4, PT, R194, UR12, RZ ;  /* 0x0000000cc2967c10 */ /* 0x000fe4000ff9e0ff */
[----:B------:R-:W-:Y:S01]  /*462f0*/  SEL R2, R2, RZ, P6 ;  /* 0x000000ff02027207 */ /* 0x000fe20003000000 */
[----:B------:R-:W-:Y:S01]  /*46300*/  LDGSTS.E [R8+-0x2bff8], desc[UR22][R178.64], P1 ;  /* 0xd4008000b2087fae */ /* 0x000fe200089a1016 */
[----:B------:R-:W-:Y:S02]  /*46310*/  IADD3.X R151, PT, PT, R195, UR13, RZ, P4, !PT ;  /* 0x0000000dc3977c10 */ /* 0x000fe4000a7fe4ff */
[----:B------:R-:W-:Y:S02]  /*46320*/  IADD3 R148, P4, PT, R196, UR12, RZ ;  /* 0x0000000cc4947c10 */ /* 0x000fe4000ff9e0ff */
[----:B------:R-:W-:Y:S01]  /*46330*/  ISETP.NE.U32.AND P2, PT, R2, RZ, PT ;  /* 0x000000ff0200720c */ /* 0x000fe20003f45070 */
[----:B------:R3:W-:Y:S01]  /*46340*/  STL.64 [R1+0x3a8], R150 ;  /* 0x0003a89601007387 */ /* 0x0007e20000100a00 */
[----:B------:R-:W-:-:S02]  /*46350*/  IADD3.X R149, PT, PT, R197, UR13, RZ, P4, !PT ;  /* 0x0000000dc5957c10 */ /* 0x000fc4000a7fe4ff */
[C---:B------:R-:W-:Y:S01]  /*46360*/  LOP3.LUT R241, R3.reuse, 0x18, RZ, 0xfc, !PT ;  /* 0x0000001803f17812 */ /* 0x040fe200078efcff */
[----:B------:R3:W-:Y:S01]  /*46370*/  LDGSTS.E [R8+-0x2a000], desc[UR22][R150.64], P3 ;  /* 0xd600000096087fae */ /* 0x0007e200099a1016 */
[----:B------:R-:W-:Y:S02]  /*46380*/  LOP3.LUT R252, R3, 0x1a, RZ, 0xfc, !PT ;  /* 0x0000001a03fc7812 */ /* 0x000fe400078efcff */
[----:B------:R-:W-:Y:S01]  /*46390*/  ISETP.GE.AND P1, PT, R241, UR9, PT ;  /* 0x00000009f1007c0c */ /* 0x000fe2000bf26270 */
[----:B------:R4:W-:Y:S01]  /*463a0*/  STL.64 [R1+0x3b0], R148 ;  /* 0x0003b09401007387 */ /* 0x0009e20000100a00 */
[----:B------:R-:W-:Y:S02]  /*463b0*/  IADD3 R146, P3, PT, R198, UR12, RZ ;  /* 0x0000000cc6927c10 */ /* 0x000fe4000ff7e0ff */
[----:B------:R-:W-:Y:S01]  /*463c0*/  LOP3.LUT R241, R3, 0x3a, RZ, 0xfc, !PT ;  /* 0x0000003a03f17812 */ /* 0x000fe200078efcff */
[----:B------:R1:W-:Y:S01]  /*463d0*/  LDGSTS.E [R8+-0x29ff8], desc[UR22][R148.64], P2 ;  /* 0xd600800094087fae */ /* 0x0003e200091a1016 */
[----:B------:R-:W-:-:S02]  /*463e0*/  ISETP.GE.AND P2, PT, R252, UR9, PT ;  /* 0x00000009fc007c0c */ /* 0x000fc4000bf46270 */
[----:B------:R-:W-:Y:S02]  /*463f0*/  IADD3.X R147, PT, PT, R199, UR13, RZ, P3, !PT ;  /* 0x0000000dc7937c10 */ /* 0x000fe40009ffe4ff */
[----:B---3--:R-:W-:Y:S02]  /*46400*/  IADD3 R150, P4, PT, R202, UR12, RZ ;  /* 0x0000000cca967c10 */ /* 0x008fe4000ff9e0ff */
[----:B------:R-:W-:Y:S02]  /*46410*/  SEL R2, RZ, 0x4, P2 ;  /* 0x00000004ff027807 */ /* 0x000fe40001000000 */
[----:B------:R-:W-:Y:S02]  /*46420*/  IADD3.X R151, PT, PT, R203, UR13, RZ, P4, !PT ;  /* 0x0000000dcb977c10 */ /* 0x000fe4000a7fe4ff */
[----:B------:R-:W-:Y:S02]  /*46430*/  IADD3 R152, P4, PT, R204, UR12, RZ ;  /* 0x0000000ccc987c10 */ /* 0x000fe4000ff9e0ff */
[----:B-1----:R-:W-:-:S02]  /*46440*/  SEL R8, RZ, 0x4, P1 ;  /* 0x00000004ff087807 */ /* 0x002fc40000800000 */
[----:B------:R-:W-:Y:S02]  /*46450*/  IADD3.X R153, PT, PT, R205, UR13, RZ, P4, !PT ;  /* 0x0000000dcd997c10 */ /* 0x000fe4000a7fe4ff */
[----:B------:R-:W-:Y:S02]  /*46460*/  IADD3 R154, P4, PT, R206, UR12, RZ ;  /* 0x0000000cce9a7c10 */ /* 0x000fe4000ff9e0ff */
[----:B------:R-:W-:Y:S02]  /*46470*/  SEL R8, R8, RZ, P6 ;  /* 0x000000ff08087207 */ /* 0x000fe40003000000 */
[----:B------:R-:W-:Y:S02]  /*46480*/  IADD3.X R155, PT, PT, R207, UR13, RZ, P4, !PT ;  /* 0x0000000dcf9b7c10 */ /* 0x000fe4000a7fe4ff */
[----:B------:R-:W-:Y:S02]  /*46490*/  IADD3 R156, P4, PT, R208, UR12, RZ ;  /* 0x0000000cd09c7c10 */ /* 0x000fe4000ff9e0ff */
[----:B------:R-:W-:-:S02]  /*464a0*/  ISETP.NE.U32.AND P1, PT, R8, RZ, PT ;  /* 0x000000ff0800720c */ /* 0x000fc40003f25070 */
[----:B------:R-:W-:Y:S02]  /*464b0*/  IADD3.X R157, PT, PT, R209, UR13, RZ, P4, !PT ;  /* 0x0000000dd19d7c10 */ /* 0x000fe4000a7fe4ff */
[----:B------:R-:W-:Y:S02]  /*464c0*/  IADD3 R160, P4, PT, R210, UR12, RZ ;  /* 0x0000000cd2a07c10 */ /* 0x000fe4000ff9e0ff */
[----:B------:R-:W-:Y:S02]  /*464d0*/  SEL R2, R2, RZ, P6 ;  /* 0x000000ff02027207 */ /* 0x000fe40003000000 */
[----:B------:R-:W-:Y:S02]  /*464e0*/  IADD3.X R161, PT, PT, R211, UR13, RZ, P4, !PT ;  /* 0x0000000dd3a17c10 */ /* 0x000fe4000a7fe4ff */
[----:B------:R-:W-:Y:S02]  /*464f0*/  IADD3 R158, P4, PT, R212, UR12, RZ ;  /* 0x0000000cd49e7c10 */ /* 0x000fe4000ff9e0ff */
[----:B------:R-:W-:Y:S01]  /*46500*/  ISETP.NE.U32.AND P2, PT, R2, RZ, PT ;  /* 0x000000ff0200720c */ /* 0x000fe20003f45070 */
[----:B------:R-:W-:Y:S01]  /*46510*/  STL.64 [R1+0x368], R160 ;  /* 0x000368a001007387 */ /* 0x000fe20000100a00 */
[----:B------:R-:W-:-:S02]  /*46520*/  IADD3.X R159, PT, PT, R213, UR13, RZ, P4, !PT ;  /* 0x0000000dd59f7c10 */ /* 0x000fc4000a7fe4ff */
[----:B------:R-:W-:Y:S01]  /*46530*/  LOP3.LUT R252, R3, 0x38, RZ, 0xfc, !PT ;  /* 0x0000003803fc7812 */ /* 0x000fe200078efcff */
[----:B------:R-:W-:Y:S01]  /*46540*/  LDGSTS.E [R9+-0x30000], desc[UR22][R146.64], P1 ;  /* 0xd000000092097fae */ /* 0x000fe200089a1016 */
[----:B----4-:R-:W-:Y:S02]  /*46550*/  IADD3 R148, P3, PT, R200, UR12, RZ ;  /* 0x0000000cc8947c10 */ /* 0x010fe4000ff7e0ff */
[----:B------:R-:W-:Y:S01]  /*46560*/  ISETP.GE.AND P1, PT, R252, UR9, PT ;  /* 0x00000009fc007c0c */ /* 0x000fe2000bf26270 */
[----:B------:R1:W-:Y:S01]  /*46570*/  STL.64 [R1+0x388], R158 ;  /* 0x0003889e01007387 */ /* 0x0003e20000100a00 */
[----:B------:R-:W-:Y:S02]  /*46580*/  IADD3.X R149, PT, PT, R201, UR13, RZ, P3, !PT ;  /* 0x0000000dc9957c10 */ /* 0x000fe40009ffe4ff */
[----:B------:R-:W-:Y:S01]  /*46590*/  SEL R2, RZ, 0x4, P1 ;  /* 0x00000004ff027807 */ /* 0x000fe20000800000 */
[----:B------:R-:W3:Y:S01]  /*465a0*/  LDL.LU.64 R172, [R1+0x1300] ;  /* 0x0013000001ac7983 */ /* 0x000ee20000300a00 */
[----:B------:R-:W-:-:S02]  /*465b0*/  LOP3.LUT R252, R3, 0x58, RZ, 0xfc, !PT ;  /* 0x0000005803fc7812 */ /* 0x000fc400078efcff */
[----:B------:R-:W-:Y:S01]  /*465c0*/  SEL R2, R2, RZ, P6 ;  /* 0x000000ff02027207 */ /* 0x000fe20003000000 */
[----:B------:R-:W4:Y:S01]  /*465d0*/  LDL.LU.64 R168, [R1+0x12c0] ;  /* 0x0012c00001a87983 */ /* 0x000f220000300a00 */
[----:B------:R-:W-:Y:S02]  /*465e0*/  ISETP.GE.AND P3, PT, R252, UR9, PT ;  /* 0x00000009fc007c0c */ /* 0x000fe4000bf66270 */
[----:B------:R-:W-:Y:S01]  /*465f0*/  ISETP.NE.U32.AND P1, PT, R2, RZ, PT ;  /* 0x000000ff0200720c */ /* 0x000fe20003f25070 */
[----:B------:R-:W2:Y:S01]  /*46600*/  LDL.LU.64 R170, [R1+0x1260] ;  /* 0x0012600001aa7983 */ /* 0x000ea20000300a00 */
[----:B------:R-:W-:Y:S02]  /*46610*/  SEL R2, RZ, 0x4, P3 ;  /* 0x00000004ff027807 */ /* 0x000fe40001800000 */
[----:B------:R-:W-:Y:S01]  /*46620*/  LOP3.LUT R252, R3, 0x5a, RZ, 0xfc, !PT ;  /* 0x0000005a03fc7812 */ /* 0x000fe200078efcff */
[----:B------:R-:W-:Y:S01]  /*46630*/  LDGSTS.E [R9+-0x2fff8], desc[UR22][R148.64], P2 ;  /* 0xd000800094097fae */ /* 0x000fe200091a1016 */
[----:B------:R-:W-:-:S02]  /*46640*/  ISETP.GE.AND P2, PT, R241, UR9, PT ;  /* 0x00000009f1007c0c */ /* 0x000fc4000bf46270 */
[----:B------:R-:W-:Y:S01]  /*46650*/  SEL R2, R2, RZ, P6 ;  /* 0x000000ff02027207 */ /* 0x000fe20003000000 */
[----:B------:R-:W2:Y:S01]  /*46660*/  LDL.LU.64 R186, [R1+0x540] ;  /* 0x0005400001ba7983 */ /* 0x000ea20000300a00 */
[----:B------:R-:W-:Y:S02]  /*46670*/  SEL R8, RZ, 0x4, P2 ;  /* 0x00000004ff087807 */ /* 0x000fe40001000000 */
[----:B------:R-:W-:Y:S01]  /*46680*/  ISETP.NE.U32.AND P2, PT, R2, RZ, PT ;  /* 0x000000ff0200720c */ /* 0x000fe20003f45070 */
[----:B------:R-:W-:Y:S01]  /*46690*/  LDGSTS.E [R9+-0x2e000], desc[UR22][R150.64], P1 ;  /* 0xd200000096097fae */ /* 0x000fe200089a1016 */
[----:B------:R-:W-:Y:S02]  /*466a0*/  SEL R8, R8, RZ, P6 ;  /* 0x000000ff08087207 */ /* 0x000fe40003000000 */
[----:B------:R-:W-:Y:S01]  /*466b0*/  ISETP.GE.AND P1, PT, R252, UR9, PT ;  /* 0x00000009fc007c0c */ /* 0x000fe2000bf26270 */
[----:B------:R-:W2:Y:S01]  /*466c0*/  LDL.LU.64 R184, [R1+0x11a8] ;  /* 0x0011a80001b87983 */ /* 0x000ea20000300a00 */
[----:B------:R-:W-:-:S02]  /*466d0*/  ISETP.NE.U32.AND P3, PT, R8, RZ, PT ;  /* 0x000000ff0800720c */ /* 0x000fc40003f65070 */
[----:B------:R-:W-:Y:S01]  /*466e0*/  SEL R2, RZ, 0x4, P1 ;  /* 0x00000004ff027807 */ /* 0x000fe20000800000 */
[----:B------:R-:W2:Y:S01]  /*466f0*/  LDL.LU.64 R182, [R1+0x1150] ;  /* 0x0011500001b67983 */ /* 0x000ea20000300a00 */
[C---:B------:R-:W-:Y:S02]  /*46700*/  LOP3.LUT R241, R3.reuse, 0x78, RZ, 0xfc, !PT ;  /* 0x0000007803f17812 */ /* 0x040fe400078efcff */
[----:B------:R-:W-:Y:S01]  /*46710*/  LOP3.LUT R252, R3, 0x7a, RZ, 0xfc, !PT ;  /* 0x0000007a03fc7812 */ /* 0x000fe200078efcff */
[----:B------:R-:W2:Y:S01]  /*46720*/  LDL.LU.64 R180, [R1+0x10e0] ;  /* 0x0010e00001b47983 */ /* 0x000ea20000300a00 */
[----:B------:R-:W-:Y:S01]  /*46730*/  SEL R2, R2, RZ, P6 ;  /* 0x000000ff02027207 */ /* 0x000fe20003000000 */
[----:B------:R-:W-:Y:S02]  /*46740*/  USHF.R.S32.HI UR4, URZ, 0x1f, UR15 ;  /* 0x0000001fff047899 */ /* 0x000fe4000801140f */
[----:B------:R-:W-:Y:S01]  /*46750*/  USHF.L.U32 UR14, UR15, 0x2, URZ ;  /* 0x000000020f0e7899 */ /* 0x000fe200080006ff */
[----:B------:R-:W-:Y:S01]  /*46760*/  ISETP.NE.U32.AND P1, PT, R2, RZ, PT ;  /* 0x000000ff0200720c */ /* 0x000fe20003f25070 */
[----:B------:R-:W-:Y:S01]  /*46770*/  LDGSTS.E [R9+-0x2dff8], desc[UR22][R152.64], P3 ;  /* 0xd200800098097fae */ /* 0x000fe200099a1016 */
[----:B------:R-:W-:-:S02]  /*46780*/  ISETP.GE.AND P3, PT, R252, UR9, PT ;  /* 0x00000009fc007c0c */ /* 0x000fc4000bf66270 */
[----:B------:R-:W-:Y:S01]  /*46790*/  LOP3.LUT R252, R3, 0x1e, RZ, 0xfc, !PT ;  /* 0x0000001e03fc7812 */ /* 0x000fe200078efcff */
[----:B------:R-:W-:Y:S01]  /*467a0*/  LDGSTS.E [R9+-0x2c000], desc[UR22][R154.64], P2 ;  /* 0xd40000009a097fae */ /* 0x000fe200091a1016 */
[----:B------:R-:W-:Y:S02]  /*467b0*/  ISETP.GE.AND P2, PT, R241, UR9, PT ;  /* 0x00000009f1007c0c */ /* 0x000fe4000bf46270 */
[----:B------:R-:W-:Y:S01]  /*467c0*/  SEL R2, RZ, 0x4, P3 ;  /* 0x00000004ff027807 */ /* 0x000fe20001800000 */
[----:B------:R-:W2:Y:S01]  /*467d0*/  LDL.LU.64 R176, [R1+0x10a0] ;  /* 0x0010a00001b07983 */ /* 0x000ea20000300a00 */
[----:B------:R-:W-:Y:S02]  /*467e0*/  SEL R8, RZ, 0x4, P2 ;  /* 0x00000004ff087807 */ /* 0x000fe40001000000 */
[----:B------:R-:W-:Y:S01]  /*467f0*/  SEL R2, R2, RZ, P6 ;  /* 0x000000ff02027207 */ /* 0x000fe20003000000 */
[----:B------:R-:W-:Y:S01]  /*46800*/  LDGSTS.E [R9+-0x2bff8], desc[UR22][R156.64], P1 ;  /* 0xd40080009c097fae */ /* 0x000fe200089a1016 */
[----:B------:R-:W-:-:S02]  /*46810*/  SEL R8, R8, RZ, P6 ;  /* 0x000000ff08087207 */ /* 0x000fc40003000000 */
[----:B------:R-:W-:Y:S02]  /*46820*/  ISETP.NE.U32.AND P2, PT, R2, RZ, PT ;  /* 0x000000ff0200720c */ /* 0x000fe40003f45070 */
[----:B------:R-:W-:Y:S02]  /*46830*/  ISETP.NE.U32.AND P3, PT, R8, RZ, PT ;  /* 0x000000ff0800720c */ /* 0x000fe40003f65070 */
[----:B------:R-:W-:-:S04]  /*46840*/  LOP3.LUT R241, R3, 0x1c, RZ, 0xfc, !PT ;  /* 0x0000001c03f17812 */ /* 0x000fc800078efcff */
[----:B------:R-:W-:Y:S02]  /*46850*/  ISETP.GE.AND P1, PT, R241, UR9, PT ;  /* 0x00000009f1007c0c */ /* 0x000fe4000bf26270 */
[----:B------:R-:W-:Y:S02]  /*46860*/  LOP3.LUT R241, R3, 0x3e, RZ, 0xfc, !PT ;  /* 0x0000003e03f17812 */ /* 0x000fe400078efcff */
[----:B------:R-:W-:-:S03]  /*46870*/  SEL R8, RZ, 0x4, P1 ;  /* 0x00000004ff087807 */ /* 0x000fc60000800000 */
[----:B------:R-:W-:Y:S01]  /*46880*/  LDGSTS.E [R9+-0x2a000], desc[UR22][R160.64], P3 ;  /* 0xd6000000a0097fae */ /* 0x000fe200099a1016 */
[----:B------:R-:W-:-:S03]  /*46890*/  SEL R8, R8, RZ, P6 ;  /* 0x000000ff08087207 */ /* 0x000fc60003000000 */
[----:B------:R1:W-:Y:S01]  /*468a0*/  LDGSTS.E [R9+-0x29ff8], desc[UR22][R158.64], P2 ;  /* 0xd60080009e097fae */ /* 0x0003e200091a1016 */
[----:B------:R-:W-:Y:S02]  /*468b0*/  ISETP.GE.AND P2, PT, R252, UR9, PT ;  /* 0x00000009fc007c0c */ /* 0x000fe4000bf46270 */
[----:B------:R-:W-:Y:S02]  /*468c0*/  ISETP.NE.U32.AND P1, PT, R8, RZ, PT ;  /* 0x000000ff0800720c */ /* 0x000fe40003f25070 */
[----:B------:R-:W-:Y:S02]  /*468d0*/  SEL R2, RZ, 0x4, P2 ;  /* 0x00000004ff027807 */ /* 0x000fe40001000000 */
[----:B------:R-:W-:Y:S02]  /*468e0*/  IADD3 R8, P3, PT, R214, UR12, RZ ;  /* 0x0000000cd6087c10 */ /* 0x000fe4000ff7e0ff */
[----:B------:R-:W-:Y:S02]  /*468f0*/  SEL R2, R2, RZ, P6 ;  /* 0x000000ff02027207 */ /* 0x000fe40003000000 */
[----:B------:R-:W-:-:S02]  /*46900*/  LOP3.LUT R252, R3, 0x3c, RZ, 0xfc, !PT ;  /* 0x0000003c03fc7812 */ /* 0x000fc400078efcff */
[----:B------:R-:W-:Y:S02]  /*46910*/  ISETP.NE.U32.AND P2, PT, R2, RZ, PT ;  /* 0x000000ff0200720c */ /* 0x000fe40003f45070 */
[----:B-1----:R-:W-:Y:S02]  /*46920*/  IADD3.X R9, PT, PT, R215, UR13, RZ, P3, !PT ;  /* 0x0000000dd7097c10 */ /* 0x002fe40009ffe4ff */
[----:B------:R-:W-:-:S03]  /*46930*/  IADD3 R158, P3, PT, R216, UR12, RZ ;  /* 0x0000000cd89e7c10 */ /* 0x000fc6000ff7e0ff */
[----:B------:R-:W-:Y:S01]  /*46940*/  LDGSTS.E [R10+-0x30000], desc[UR22][R8.64], P1 ;  /* 0xd0000000080a7fae */ /* 0x000fe200089a1016 */
[----:B------:R-:W-:Y:S02]  /*46950*/  IADD3.X R159, PT, PT, R217, UR13, RZ, P3, !PT ;  /* 0x0000000dd99f7c10 */ /* 0x000fe40009ffe4ff */
        /* <DEDUP_REMOVED lines=18> */
[----:B------:R-:W-:-:S02]  /*46a80*/  IADD3.X R163, PT, PT, R221, UR13, RZ, P4, !PT ;  /* 0x0000000ddda37c10 */ /* 0x000fc4000a7fe4ff */
[----:B------:R-:W-:Y:S02]  /*46a90*/  IADD3 R164, P4, PT, R222, UR12, RZ ;  /* 0x0000000cdea47c10 */ /* 0x000fe4000ff9e0ff */
[----:B------:R-:W-:Y:S01]  /*46aa0*/  LOP3.LUT R252, R3, 0x5e, RZ, 0xfc, !PT ;  /* 0x0000005e03fc7812 */ /* 0x000fe200078efcff */
[----:B------:R-:W-:Y:S01]  /*46ab0*/  LDGSTS.E [R10+-0x2dff8], desc[UR22][R162.64], P3 ;  /* 0xd2008000a20a7fae */ /* 0x000fe200099a1016 */
[----:B------:R-:W-:Y:S02]  /*46ac0*/  IADD3.X R165, PT, PT, R223, UR13, RZ, P4, !PT ;  /* 0x0000000ddfa57c10 */ /* 0x000fe4000a7fe4ff */
[----:B------:R-:W-:Y:S02]  /*46ad0*/  LOP3.LUT R241, R3, 0x7c, RZ, 0xfc, !PT ;  /* 0x0000007c03f17812 */ /* 0x000fe400078efcff */
[----:B------:R-:W-:Y:S01]  /*46ae0*/  ISETP.GE.AND P1, PT, R252, UR9, PT ;  /* 0x00000009fc007c0c */ /* 0x000fe2000bf26270 */
[----:B------:R-:W-:Y:S01]  /*46af0*/  LDGSTS.E [R10+-0x2c000], desc[UR22][R164.64], P2 ;  /* 0xd4000000a40a7fae */ /* 0x000fe200091a1016 */
[----:B------:R-:W-:-:S02]  /*46b00*/  ISETP.GE.AND P2, PT, R241, UR9, PT ;  /* 0x00000009f1007c0c */ /* 0x000fc4000bf46270 */
[----:B------:R-:W-:Y:S02]  /*46b10*/  SEL R2, RZ, 0x4, P1 ;  /* 0x00000004ff027807 */ /* 0x000fe40000800000 */
[----:B------:R-:W-:Y:S02]  /*46b20*/  LOP3.LUT R252, R3, 0x7e, RZ, 0xfc, !PT ;  /* 0x0000007e03fc7812 */ /* 0x000fe400078efcff */
[----:B------:R-:W-:Y:S02]  /*46b30*/  SEL R166, RZ, 0x4, P2 ;  /* 0x00000004ffa67807 */ /* 0x000fe40001000000 */
[----:B------:R-:W-:Y:S02]  /*46b40*/  SEL R2, R2, RZ, P6 ;  /* 0x000000ff02027207 */ /* 0x000fe40003000000 */
[----:B------:R-:W-:Y:S02]  /*46b50*/  ISETP.GE.AND P3, PT, R252, UR9, PT ;  /* 0x00000009fc007c0c */ /* 0x000fe4000bf66270 */
[----:B------:R-:W-:-:S02]  /*46b60*/  SEL R166, R166, RZ, P6 ;  /* 0x000000ffa6a67207 */ /* 0x000fc40003000000 */
[----:B------:R-:W-:Y:S02]  /*46b70*/  ISETP.NE.U32.AND P1, PT, R2, RZ, PT ;  /* 0x000000ff0200720c */ /* 0x000fe40003f25070 */
[----:B------:R-:W-:Y:S02]  /*46b80*/  SEL R2, RZ, 0x4, P3 ;  /* 0x00000004ff027807 */ /* 0x000fe40001800000 */
[----:B------:R-:W-:Y:S02]  /*46b90*/  ISETP.NE.U32.AND P3, PT, R166, RZ, PT ;  /* 0x000000ffa600720c */ /* 0x000fe40003f65070 */
[----:B------:R-:W-:Y:S02]  /*46ba0*/  IADD3 R166, P4, PT, R224, UR12, RZ ;  /* 0x0000000ce0a67c10 */ /* 0x000fe4000ff9e0ff */
[----:B------:R-:W-:Y:S02]  /*46bb0*/  SEL R2, R2, RZ, P6 ;  /* 0x000000ff02027207 */ /* 0x000fe40003000000 */
[----:B------:R-:W-:-:S02]  /*46bc0*/  IADD3.X R167, PT, PT, R225, UR13, RZ, P4, !PT ;  /* 0x0000000de1a77c10 */ /* 0x000fc4000a7fe4ff */
[----:B------:R-:W-:Y:S02]  /*46bd0*/  IADD3 R198, P4, PT, R226, UR12, RZ ;  /* 0x0000000ce2c67c10 */ /* 0x000fe4000ff9e0ff */
[----:B------:R-:W-:Y:S01]  /*46be0*/  ISETP.NE.U32.AND P2, PT, R2, RZ, PT ;  /* 0x000000ff0200720c */ /* 0x000fe20003f45070 */
[----:B------:R-:W-:Y:S01]  /*46bf0*/  LDGSTS.E [R10+-0x2bff8], desc[UR22][R166.64], P1 ;  /* 0xd4008000a60a7fae */ /* 0x000fe200089a1016 */
[----:B------:R-:W-:Y:S02]  /*46c00*/  IADD3.X R199, PT, PT, R227, UR13, RZ, P4, !PT ;  /* 0x0000000de3c77c10 */ /* 0x000fe4000a7fe4ff */
[----:B------:R-:W-:Y:S01]  /*46c10*/  IADD3 R200, P4, PT, R228, UR12, RZ ;  /* 0x0000000ce4c87c10 */ /* 0x000fe2000ff9e0ff */
[----:B------:R-:W-:Y:S02]  /*46c20*/  USHF.L.U64.HI UR15, UR15, 0x2, UR4 ;  /* 0x000000020f0f7899 */ /* 0x000fe40008010204 */
[----:B------:R-:W-:Y:S01]  /*46c30*/  LDGSTS.E [R10+-0x2a000], desc[UR22][R198.64], P3 ;  /* 0xd6000000c60a7fae */ /* 0x000fe200099a1016 */
[----:B------:R-:W-:-:S05]  /*46c40*/  IADD3.X R201, PT, PT, R229, UR13, RZ, P4, !PT ;  /* 0x0000000de5c97c10 */ /* 0x000fca000a7fe4ff */
[----:B------:R-:W-:Y:S01]  /*46c50*/  LDGSTS.E [R10+-0x29ff8], desc[UR22][R200.64], P2 ;  /* 0xd6008000c80a7fae */ /* 0x000fe200091a1016 */
[----:B------:R-:W1:Y:S03]  /*46c60*/  S2R R252, SR_TID.X ;  /* 0x0000000000fc7919 */ /* 0x000e660000002100 */
[----:B------:R-:W0:Y:S01]  /*46c70*/  LDGDEPBAR ;  /* 0x00000000000079af */ /* 0x000e220000000000 */
[----:B---3--:R-:W-:-:S04]  /*46c80*/  IADD3 R208, P2, PT, R172, UR14, RZ ;  /* 0x0000000eacd07c10 */ /* 0x008fc8000ff5e0ff */
[----:B------:R-:W-:Y:S02]  /*46c90*/  IADD3.X R209, PT, PT, R173, UR15, RZ, P2, !PT ;  /* 0x0000000fadd17c10 */ /* 0x000fe400097fe4ff */
[----:B----4-:R-:W-:Y:S01]  /*46ca0*/  IADD3 R228, P2, PT, R168, UR14, RZ ;  /* 0x0000000ea8e47c10 */ /* 0x010fe2000ff5e0ff */
[----:B------:R-:W3:Y:S03]  /*46cb0*/  LDL.LU.64 R172, [R1+0x1048] ;  /* 0x0010480001ac7983 */ /* 0x000ee60000300a00 */
[----:B------:R-:W-:Y:S02]  /*46cc0*/  IADD3.X R229, PT, PT, R169, UR15, RZ, P2, !PT ;  /* 0x0000000fa9e57c10 */ /* 0x000fe400097fe4ff */
[----:B--2---:R-:W-:-:S04]  /*46cd0*/  IADD3 R168, P2, PT, R170, UR14, RZ ;  /* 0x0000000eaaa87c10 */ /* 0x004fc8000ff5e0ff */
[----:B------:R-:W-:-:S05]  /*46ce0*/  IADD3.X R169, PT, PT, R171, UR15, RZ, P2, !PT ;  /* 0x0000000faba97c10 */ /* 0x000fca00097fe4ff */
[----:B------:R2:W-:Y:S04]  /*46cf0*/  STL.64 [R1+0x4a8], R168 ;  /* 0x0004a8a801007387 */ /* 0x0005e80000100a00 */
[----:B------:R-:W4:Y:S01]  /*46d00*/  LDL.LU.64 R170, [R1+0x1020] ;  /* 0x0010200001aa7983 */ /* 0x000f220000300a00 */
[----:B-1----:R-:W-:-:S04]  /*46d10*/  LOP3.LUT R252, R252, 0x7f, RZ, 0xc0, !PT ;  /* 0x0000007ffcfc7812 */ /* 0x002fc800078ec0ff */
[----:B------:R-:W-:Y:S02]  /*46d20*/  ISETP.GE.AND P1, PT, R252, UR9, PT ;  /* 0x00000009fc007c0c */ /* 0x000fe4000bf26270 */
[----:B------:R-:W1:Y:S02]  /*46d30*/  LDC R252, c[0x0][0x3a0] ;  /* 0x0000e800fffc7b82 */ /* 0x000e640000000800 */
[----:B------:R-:W-:-:S04]  /*46d40*/  SEL R2, RZ, 0x4, P1 ;  /* 0x00000004ff027807 */ /* 0x000fc80000800000 */
[----:B------:R-:W-:-:S04]  /*46d50*/  SEL R2, R2, RZ, P6 ;  /* 0x000000ff02027207 */ /* 0x000fc80003000000 */
[----:B------:R-:W-:Y:S01]  /*46d60*/  ISETP.NE.U32.AND P1, PT, R2, RZ, PT ;  /* 0x000000ff0200720c */ /* 0x000fe20003f25070 */
[----:B------:R-:W-:-:S12]  /*46d70*/  VIADD R2, R13, 0x100000 ;  /* 0x001000000d027836 */ /* 0x000fd80000000000 */
[----:B------:R-:W-:Y:S04]  /*46d80*/  LDGSTS.E [R2+-0x80000], desc[UR22][R208.64], P1 ;  /* 0x80000000d0027fae */ /* 0x000fe800089a1016 */
[----:B------:R-:W-:Y:S04]  /*46d90*/  LDGSTS.E [R2+-0x7fc00], desc[UR22][R228.64], P1 ;  /* 0x80400000e4027fae */ /* 0x000fe800089a1016 */
[----:B------:R2:W-:Y:S02]  /*46da0*/  LDGSTS.E [R2+-0x7f800], desc[UR22][R168.64], P1 ;  /* 0x80800000a8027fae */ /* 0x0005e400089a1016 */
[----:B--2---:R-:W-:-:S04]  /*46db0*/  IADD3 R168, P2, PT, R186, UR14, RZ ;  /* 0x0000000ebaa87c10 */ /* 0x004fc8000ff5e0ff */
[----:B------:R-:W-:-:S05]  /*46dc0*/  IADD3.X R169, PT, PT, R187, UR15, RZ, P2, !PT ;  /* 0x0000000fbba97c10 */ /* 0x000fca00097fe4ff */
[----:B------:R2:W-:Y:S04]  /*46dd0*/  STL.64 [R1+0x540], R168 ;  /* 0x000540a801007387 */ /* 0x0005e80000100a00 */
[----:B------:R2:W-:Y:S04]  /*46de0*/  LDGSTS.E [R2+-0x7f400], desc[UR22][R168.64], P1 ;  /* 0x80c00000a8027fae */ /* 0x0005e800089a1016 */
[----:B------:R-:W4:Y:S01]  /*46df0*/  LDL.LU.64 R186, [R1+0xfe0] ;  /* 0x000fe00001ba7983 */ /* 0x000f220000300a00 */
[----:B--2---:R-:W-:-:S04]  /*46e00*/  IADD3 R168, P2, PT, R184, UR14, RZ ;  /* 0x0000000eb8a87c10 */ /* 0x004fc8000ff5e0ff */
[----:B------:R-:W-:-:S05]  /*46e10*/  IADD3.X R169, PT, PT, R185, UR15, RZ, P2, !PT ;  /* 0x0000000fb9a97c10 */ /* 0x000fca00097fe4ff */
[----:B------:R2:W-:Y:S04]  /*46e20*/  STL.64 [R1+0x578], R168 ;  /* 0x000578a801007387 */ /* 0x0005e80000100a00 */
[----:B------:R-:W4:Y:S04]  /*46e30*/  LDL.LU.64 R184, [R1+0xfb8] ;  /* 0x000fb80001b87983 */ /* 0x000f280000300a00 */
        /* <DEDUP_REMOVED lines=14> */
[----:B------:R-:W2:Y:S04]  /*46f20*/  LDL.LU.64 R176, [R1+0xf28] ;  /* 0x000f280001b07983 */ /* 0x000ea80000300a00 */
[----:B------:R3:W-:Y:S02]  /*46f30*/  LDGSTS.E [R2+-0x7e400], desc[UR22][R168.64], P1 ;  /* 0x81c00000a8027fae */ /* 0x0007e400089a1016 */
[----:B---3--:R-:W-:-:S04]  /*46f40*/  IADD3 R168, P2, PT, R172, UR14, RZ ;  /* 0x0000000eaca87c10 */ /* 0x008fc8000ff5e0ff */
[----:B------:R-:W-:-:S05]  /*46f50*/  IADD3.X R169, PT, PT, R173, UR15, RZ, P2, !PT ;  /* 0x0000000fada97c10 */ /* 0x000fca00097fe4ff */
[----:B------:R4:W-:Y:S04]  /*46f60*/  STL.64 [R1+0x608], R168 ;  /* 0x000608a801007387 */ /* 0x0009e80000100a00 */
[----:B------:R4:W-:Y:S04]  /*46f70*/  LDGSTS.E [R2+-0x7e000], desc[UR22][R168.64], P1 ;  /* 0x82000000a8027fae */ /* 0x0009e800089a1016 */
[----:B------:R-:W3:Y:S01]  /*46f80*/  LDL.LU.64 R172, [R1+0xef8] ;  /* 0x000ef80001ac7983 */ /* 0x000ee20000300a00 */
[----:B----4-:R-:W-:-:S04]  /*46f90*/  IADD3 R168, P2, PT, R170, UR14, RZ ;  /* 0x0000000eaaa87c10 */ /* 0x010fc8000ff5e0ff */
[----:B------:R-:W-:-:S05]  /*46fa0*/  IADD3.X R169, PT, PT, R171, UR15, RZ, P2, !PT ;  /* 0x0000000faba97c10 */ /* 0x000fca00097fe4ff */
[----:B------:R4:W-:Y:S04]  /*46fb0*/  STL.64 [R1+0x638], R168 ;  /* 0x000638a801007387 */ /* 0x0009e80000100a00 */
[----:B------:R-:W3:Y:S04]  /*46fc0*/  LDL.LU.64 R170, [R1+0xec8] ;  /* 0x000ec80001aa7983 */ /* 0x000ee80000300a00 */
[----:B------:R4:W-:Y:S02]  /*46fd0*/  LDGSTS.E [R2+-0x7dc00], desc[UR22][R168.64], P1 ;  /* 0x82400000a8027fae */ /* 0x0009e400089a1016 */
[----:B----4-:R-:W-:-:S04]  /*46fe0*/  IADD3 R168, P2, PT, R186, UR14, RZ ;  /* 0x0000000ebaa87c10 */ /* 0x010fc8000ff5e0ff */
        /* <DEDUP_REMOVED lines=28> */
[----:B------:R-:W2:Y:S01]  /*471b0*/  LDL.LU.64 R172, [R1+0xcb8] ;  /* 0x000cb80001ac7983 */ /* 0x000ea20000300a00 */
[----:B---3--:R-:W-:-:S04]  /*471c0*/  IADD3 R168, P2, PT, R170, UR14, RZ ;  /* 0x0000000eaaa87c10 */ /* 0x008fc8000ff5e0ff */
        /* <DEDUP_REMOVED lines=83> */
[----:B------:R3:W-:Y:S04]  /*47700*/  LDGSTS.E [R2+-0x60000], desc[UR22][R168.64], P1 ;  /* 0xa0000000a8027fae */ /* 0x0007e800089a1016 */
[----:B------:R-:W2:Y:S01]  /*47710*/  LDL.LU.64 R184, [R1+0x58] ;  /* 0x0000580001b87983 */ /* 0x000ea20000300a00 */
        /* <DEDUP_REMOVED lines=16> */
[----:B------:R-:W-:Y:S02]  /*47820*/  IADD3.X R169, PT, PT, R173, UR15, RZ, P2, !PT ;  /* 0x0000000fada97c10 */ /* 0x000fe400097fe4ff */
[----:B------:R-:W3:Y:S04]  /*47830*/  LDL.LU.64 R172, [R1+0x18] ;  /* 0x0000180001ac7983 */ /* 0x000ee80000300a00 */
[----:B------:R1:W-:Y:S04]  /*47840*/  STL.64 [R1+0xf88], R168 ;  /* 0x000f88a801007387 */ /* 0x0003e80000100a00 */
[----:B------:R1:W-:Y:S02]  /*47850*/  LDGSTS.E [R2+-0x5f000], desc[UR22][R168.64], P1 ;  /* 0xa1000000a8027fae */ /* 0x0003e400089a1016 */
[----:B-1----:R-:W-:-:S04]  /*47860*/  IADD3 R168, P2, PT, R170, UR14, RZ ;  /* 0x0000000eaaa87c10 */ /* 0x002fc8000ff5e0ff */
[----:B------:R-:W-:Y:S02]  /*47870*/  IADD3.X R169, PT, PT, R171, UR15, RZ, P2, !PT ;  /* 0x0000000faba97c10 */ /* 0x000fe400097fe4ff */
[----:B------:R-:W3:Y:S04]  /*47880*/  LDL.LU.64 R170, [R1+0x8] ;  /* 0x0000080001aa7983 */ /* 0x000ee80000300a00 */
[----:B------:R4:W-:Y:S04]  /*47890*/  STL.64 [R1+0xfe0], R168 ;  /* 0x000fe0a801007387 */ /* 0x0009e80000100a00 */
[----:B------:R4:W-:Y:S02]  /*478a0*/  LDGSTS.E [R2+-0x5ec00], desc[UR22][R168.64], P1 ;  /* 0xa1400000a8027fae */ /* 0x0009e400089a1016 */
[----:B----4-:R-:W-:-:S04]  /*478b0*/  IADD3 R168, P2, PT, R188, UR14, RZ ;  /* 0x0000000ebca87c10 */ /* 0x010fc8000ff5e0ff */
[----:B------:R-:W-:-:S05]  /*478c0*/  IADD3.X R169, PT, PT, R189, UR15, RZ, P2, !PT ;  /* 0x0000000fbda97c10 */ /* 0x000fca00097fe4ff */
[----:B------:R2:W-:Y:S04]  /*478d0*/  STL.64 [R1+0x1000], R168 ;  /* 0x001000a801007387 */ /* 0x0005e80000100a00 */
[----:B------:R2:W-:Y:S02]  /*478e0*/  LDGSTS.E [R2+-0x5e800], desc[UR22][R168.64], P1 ;  /* 0xa1800000a8027fae */ /* 0x0005e400089a1016 */
[----:B--2---:R-:W-:-:S04]  /*478f0*/  IADD3 R168, P2, PT, R186, UR14, RZ ;  /* 0x0000000ebaa87c10 */ /* 0x004fc8000ff5e0ff */
[----:B------:R-:W-:-:S05]  /*47900*/  IADD3.X R169, PT, PT, R187, UR15, RZ, P2, !PT ;  /* 0x0000000fbba97c10 */ /* 0x000fca00097fe4ff */
[----:B------:R1:W-:Y:S04]  /*47910*/  STL.64 [R1+0x1040], R168 ;  /* 0x001040a801007387 */ /* 0x0003e80000100a00 */
[----:B------:R1:W-:Y:S02]  /*47920*/  LDGSTS.E [R2+-0x5e400], desc[UR22][R168.64], P1 ;  /* 0xa1c00000a8027fae */ /* 0x0003e400089a1016 */
[----:B-1----:R-:W-:-:S04]  /*47930*/  IADD3 R168, P2, PT, R184, UR14, RZ ;  /* 0x0000000eb8a87c10 */ /* 0x002fc8000ff5e0ff */
        /* <DEDUP_REMOVED lines=15> */
[----:B---3--:R-:W-:-:S04]  /*47a30*/  IADD3 R168, P2, PT, R172, UR14, RZ ;  /* 0x0000000eaca87c10 */ /* 0x008fc8000ff5e0ff */
        /* <DEDUP_REMOVED lines=20> */
[----:B------:R-:W-:Y:S02]  /*47b80*/  IADD3.X R169, PT, PT, R107, UR15, RZ, P2, !PT ;  /* 0x0000000f6ba97c10 */ /* 0x000fe400097fe4ff */
[----:B------:R-:W-:-:S03]  /*47b90*/  IADD3 R106, P2, PT, R104, UR14, RZ ;  /* 0x0000000e686a7c10 */ /* 0x000fc6000ff5e0ff */
[----:B------:R-:W-:Y:S01]  /*47ba0*/  LDGSTS.E [R2+-0x5bc00], desc[UR22][R168.64], P1 ;  /* 0xa4400000a8027fae */ /* 0x000fe200089a1016 */
[----:B------:R-:W-:Y:S02]  /*47bb0*/  IADD3.X R107, PT, PT, R105, UR15, RZ, P2, !PT ;  /* 0x0000000f696b7c10 */ /* 0x000fe400097fe4ff */
[----:B------:R-:W-:Y:S01]  /*47bc0*/  IADD3 R104, P2, PT, R102, UR14, RZ ;  /* 0x0000000e66687c10 */ /* 0x000fe2000ff5e0ff */
[----:B------:R1:W-:Y:S03]  /*47bd0*/  STL.64 [R1+0x1210], R168 ;  /* 0x001210a801007387 */ /* 0x0003e60000100a00 */
[----:B------:R-:W-:Y:S01]  /*47be0*/  IADD3.X R105, PT, PT, R103, UR15, RZ, P2, !PT ;  /* 0x0000000f67697c10 */ /* 0x000fe200097fe4ff */
[----:B------:R-:W-:Y:S01]  /*47bf0*/  LDGSTS.E [R2+-0x5b800], desc[UR22][R106.64], P1 ;  /* 0xa48000006a027fae */ /* 0x000fe200089a1016 */
[----:B------:R-:W-:-:S03]  /*47c00*/  IADD3 R102, P2, PT, R100, UR14, RZ ;  /* 0x0000000e64667c10 */ /* 0x000fc6000ff5e0ff */
[----:B------:R-:W-:Y:S01]  /*47c10*/  STL.64 [R1+0x1240], R106 ;  /* 0x0012406a01007387 */ /* 0x000fe20000100a00 */
[----:B------:R-:W-:Y:S02]  /*47c20*/  IADD3.X R103, PT, PT, R101, UR15, RZ, P2, !PT ;  /* 0x0000000f65677c10 */ /* 0x000fe400097fe4ff */
[----:B------:R-:W-:Y:S01]  /*47c30*/  IADD3 R100, P2, PT, R98, UR14, RZ ;  /* 0x0000000e62647c10 */ /* 0x000fe2000ff5e0ff */
[----:B------:R-:W-:Y:S03]  /*47c40*/  LDGSTS.E [R2+-0x5b400], desc[UR22][R104.64], P1 ;  /* 0xa4c0000068027fae */ /* 0x000fe600089a1016 */
[----:B------:R-:W-:Y:S01]  /*47c50*/  IADD3.X R101, PT, PT, R99, UR15, RZ, P2, !PT ;  /* 0x0000000f63657c10 */ /* 0x000fe200097fe4ff */
[----:B------:R-:W-:Y:S01]  /*47c60*/  STL.64 [R1+0x1260], R104 ;  /* 0x0012606801007387 */ /* 0x000fe20000100a00 */
[----:B------:R-:W-:-:S03]  /*47c70*/  IADD3 R98, P2, PT, R96, UR14, RZ ;  /* 0x0000000e60627c10 */ /* 0x000fc6000ff5e0ff */
[----:B------:R-:W-:Y:S01]  /*47c80*/  LDGSTS.E [R2+-0x5b000], desc[UR22][R102.64], P1 ;  /* 0xa500000066027fae */ /* 0x000fe200089a1016 */
[----:B------:R-:W-:Y:S02]  /*47c90*/  IADD3.X R99, PT, PT, R97, UR15, RZ, P2, !PT ;  /* 0x0000000f61637c10 */ /* 0x000fe400097fe4ff */
[----:B------:R-:W-:Y:S01]  /*47ca0*/  IADD3 R96, P2, PT, R94, UR14, RZ ;  /* 0x0000000e5e607c10 */ /* 0x000fe2000ff5e0ff */
[----:B------:R-:W-:Y:S03]  /*47cb0*/  STL.64 [R1+0x1278], R102 ;  /* 0x0012786601007387 */ /* 0x000fe60000100a00 */
[----:B------:R-:W-:Y:S01]  /*47cc0*/  IADD3.X R97, PT, PT, R95, UR15, RZ, P2, !PT ;  /* 0x0000000f5f617c10 */ /* 0x000fe200097fe4ff */
[----:B------:R-:W-:Y:S01]  /*47cd0*/  LDGSTS.E [R2+-0x5ac00], desc[UR22][R100.64], P1 ;  /* 0xa540000064027fae */ /* 0x000fe200089a1016 */
[----:B------:R-:W-:-:S03]  /*47ce0*/  IADD3 R94, P2, PT, R92, UR14, RZ ;  /* 0x0000000e5c5e7c10 */ /* 0x000fc6000ff5e0ff */
[----:B------:R-:W-:Y:S01]  /*47cf0*/  STL.64 [R1+0x12a0], R100 ;  /* 0x0012a06401007387 */ /* 0x000fe20000100a00 */
[----:B------:R-:W-:Y:S02]  /*47d00*/  IADD3.X R95, PT, PT, R93, UR15, RZ, P2, !PT ;  /* 0x0000000f5d5f7c10 */ /* 0x000fe400097fe4ff */
[----:B------:R-:W-:Y:S01]  /*47d10*/  IADD3 R92, P2, PT, R90, UR14, RZ ;  /* 0x0000000e5a5c7c10 */ /* 0x000fe2000ff5e0ff */
[----:B------:R-:W-:Y:S03]  /*47d20*/  STL.64 [R1+0x12b0], R98 ;  /* 0x0012b06201007387 */ /* 0x000fe60000100a00 */
[----:B------:R-:W-:Y:S01]  /*47d30*/  IADD3.X R93, PT, PT, R91, UR15, RZ, P2, !PT ;  /* 0x0000000f5b5d7c10 */ /* 0x000fe200097fe4ff */
[----:B------:R-:W-:Y:S04]  /*47d40*/  STL.64 [R1+0x12d0], R96 ;  /* 0x0012d06001007387 */ /* 0x000fe80000100a00 */
[----:B------:R-:W-:Y:S04]  /*47d50*/  STL.64 [R1+0x12e0], R94 ;  /* 0x0012e05e01007387 */ /* 0x000fe80000100a00 */
[----:B------:R-:W-:Y:S04]  /*47d60*/  STL.64 [R1+0x1300], R92 ;  /* 0x0013005c01007387 */ /* 0x000fe80000100a00 */
[----:B------:R-:W2:Y:S01]  /*47d70*/  LDL.LU.64 R172, [R1+0x1400] ;  /* 0x0014000001ac7983 */ /* 0x000ea20000300a00 */
[----:B------:R-:W-:-:S03]  /*47d80*/  IADD3 R90, P2, PT, R88, UR14, RZ ;  /* 0x0000000e585a7c10 */ /* 0x000fc6000ff5e0ff */
[----:B------:R-:W-:Y:S01]  /*47d90*/  LDGSTS.E [R2+-0x5a800], desc[UR22][R98.64], P1 ;  /* 0xa580000062027fae */ /* 0x000fe200089a1016 */
[----:B------:R-:W-:Y:S02]  /*47da0*/  IADD3.X R91, PT, PT, R89, UR15, RZ, P2, !PT ;  /* 0x0000000f595b7c10 */ /* 0x000fe400097fe4ff */
[----:B------:R-:W-:Y:S01]  /*47db0*/  IADD3 R88, P2, PT, R86, UR14, RZ ;  /* 0x0000000e56587c10 */ /* 0x000fe2000ff5e0ff */
[----:B------:R-:W-:Y:S04]  /*47dc0*/  LDGSTS.E [R2+-0x5a400], desc[UR22][R96.64], P1 ;  /* 0xa5c0000060027fae */ /* 0x000fe800089a1016 */
[----:B------:R-:W-:Y:S04]  /*47dd0*/  STL.64 [R1+0x1310], R90 ;  /* 0x0013105a01007387 */ /* 0x000fe80000100a00 */
[----:B------:R-:W3:Y:S01]  /*47de0*/  LDL.LU.64 R170, [R1+0x13d0] ;  /* 0x0013d00001aa7983 */ /* 0x000ee20000300a00 */
[----:B------:R-:W-:-:S03]  /*47df0*/  IADD3.X R89, PT, PT, R87, UR15, RZ, P2, !PT ;  /* 0x0000000f57597c10 */ /* 0x000fc600097fe4ff */
[----:B------:R-:W-:Y:S04]  /*47e00*/  LDGSTS.E [R2+-0x5a000], desc[UR22][R94.64], P1 ;  /* 0xa60000005e027fae */ /* 0x000fe800089a1016 */
[----:B------:R-:W-:Y:S04]  /*47e10*/  STL.64 [R1+0x1330], R88 ;  /* 0x0013305801007387 */ /* 0x000fe80000100a00 */
[----:B-1----:R-:W4:Y:S01]  /*47e20*/  LDL.LU.64 R168, [R1+0x13a0] ;  /* 0x0013a00001a87983 */ /* 0x002f220000300a00 */
[----:B------:R-:W-:-:S03]  /*47e30*/  IADD3 R86, P2, PT, R84, UR14, RZ ;  /* 0x0000000e54567c10 */ /* 0x000fc6000ff5e0ff */
[----:B------:R-:W-:Y:S01]  /*47e40*/  LDGSTS.E [R2+-0x59c00], desc[UR22][R92.64], P1 ;  /* 0xa64000005c027fae */ /* 0x000fe200089a1016 */
[----:B------:R-:W-:Y:S02]  /*47e50*/  IADD3.X R87, PT, PT, R85, UR15, RZ, P2, !PT ;  /* 0x0000000f55577c10 */ /* 0x000fe400097fe4ff */
[----:B------:R-:W-:Y:S01]  /*47e60*/  IADD3 R84, P2, PT, R82, UR14, RZ ;  /* 0x0000000e52547c10 */ /* 0x000fe2000ff5e0ff */
[----:B------:R-:W-:Y:S03]  /*47e70*/  LDGSTS.E [R2+-0x59800], desc[UR22][R90.64], P1 ;  /* 0xa68000005a027fae */ /* 0x000fe600089a1016 */
[----:B------:R-:W-:Y:S01]  /*47e80*/  IADD3.X R85, PT, PT, R83, UR15, RZ, P2, !PT ;  /* 0x0000000f53557c10 */ /* 0x000fe200097fe4ff */
[----:B------:R-:W-:Y:S04]  /*47e90*/  STL.64 [R1+0x1338], R86 ;  /* 0x0013385601007387 */ /* 0x000fe80000100a00 */
[----:B------:R-:W4:Y:S04]  /*47ea0*/  LDL.LU.64 R184, [R1+0x1358] ;  /* 0x0013580001b87983 */ /* 0x000f280000300a00 */
[----:B------:R2:W-:Y:S04]  /*47eb0*/  STL.64 [R1+0x1340], R84 ;  /* 0x0013405401007387 */ /* 0x0005e80000100a00 */
[----:B------:R-:W4:Y:S01]  /*47ec0*/  LDL.LU.64 R182, [R1+0x1320] ;  /* 0x0013200001b67983 */ /* 0x000f220000300a00 */
[----:B------:R-:W-:-:S03]  /*47ed0*/  IADD3 R82, P2, PT, R80, UR14, RZ ;  /* 0x0000000e50527c10 */ /* 0x000fc6000ff5e0ff */
[----:B------:R-:W-:Y:S01]  /*47ee0*/  LDGSTS.E [R2+-0x59400], desc[UR22][R88.64], P1 ;  /* 0xa6c0000058027fae */ /* 0x000fe200089a1016 */
[----:B------:R-:W-:Y:S02]  /*47ef0*/  IADD3.X R83, PT, PT, R81, UR15, RZ, P2, !PT ;  /* 0x0000000f51537c10 */ /* 0x000fe400097fe4ff */
[----:B------:R-:W-:Y:S01]  /*47f00*/  IADD3 R80, P2, PT, R78, UR14, RZ ;  /* 0x0000000e4e507c10 */ /* 0x000fe2000ff5e0ff */
[----:B------:R-:W-:Y:S04]  /*47f10*/  LDGSTS.E [R2+-0x59000], desc[UR22][R86.64], P1 ;  /* 0xa700000056027fae */ /* 0x000fe800089a1016 */
[----:B------:R-:W-:Y:S04]  /*47f20*/  STL.64 [R1+0x1348], R82 ;  /* 0x0013485201007387 */ /* 0x000fe80000100a00 */
[----:B------:R-:W4:Y:S01]  /*47f30*/  LDL.LU.64 R180, [R1+0x12c8] ;  /* 0x0012c80001b47983 */ /* 0x000f220000300a00 */
[----:B------:R-:W-:-:S03]  /*47f40*/  IADD3.X R81, PT, PT, R79, UR15, RZ, P2, !PT ;  /* 0x0000000f4f517c10 */ /* 0x000fc600097fe4ff */
[----:B------:R2:W-:Y:S04]  /*47f50*/  LDGSTS.E [R2+-0x58c00], desc[UR22][R84.64], P1 ;  /* 0xa740000054027fae */ /* 0x0005e800089a1016 */
[----:B------:R-:W-:Y:S04]  /*47f60*/  STL.64 [R1+0x1380], R80 ;  /* 0x0013805001007387 */ /* 0x000fe80000100a00 */
[----:B------:R-:W4:Y:S01]  /*47f70*/  LDL.LU.64 R176, [R1+0x1258] ;  /* 0x0012580001b07983 */ /* 0x000f220000300a00 */
[----:B------:R-:W-:-:S03]  /*47f80*/  VIADD R13, R13, 0x100000 ;  /* 0x001000000d0d7836 */ /* 0x000fc60000000000 */
[----:B------:R1:W-:Y:S04]  /*47f90*/  LDGSTS.E [R2+-0x58800], desc[UR22][R82.64], P1 ;  /* 0xa780000052027fae */ /* 0x0003e800089a1016 */
[----:B------:R-:W-:Y:S01]  /*47fa0*/  LDGSTS.E [R13+-0x58400], desc[UR22][R80.64], P1 ;  /* 0xa7c00000500d7fae */ /* 0x000fe200089a1016 */
[----:B--2---:R-:W-:-:S04]  /*47fb0*/  IADD3 R84, P2, PT, R172, UR14, RZ ;  /* 0x0000000eac547c10 */ /* 0x004fc8000ff5e0ff */
[----:B------:R-:W-:Y:S02]  /*47fc0*/  IADD3.X R85, PT, PT, R173, UR15, RZ, P2, !PT ;  /* 0x0000000fad557c10 */ /* 0x000fe400097fe4ff */
[----:B------:R-:W2:Y:S01]  /*47fd0*/  LDL.LU.64 R172, [R1+0x11f0] ;  /* 0x0011f00001ac7983 */ /* 0x000ea20000300a00 */
[----:B---3--:R-:W-:-:S04]  /*47fe0*/  IADD3 R96, P2, PT, R170, UR14, RZ ;  /* 0x0000000eaa607c10 */ /* 0x008fc8000ff5e0ff */
[----:B------:R-:W-:Y:S02]  /*47ff0*/  IADD3.X R97, PT, PT, R171, UR15, RZ, P2, !PT ;  /* 0x0000000fab617c10 */ /* 0x000fe400097fe4ff */
[----:B------:R-:W3:Y:S01]  /*48000*/  LDL.LU.64 R170, [R1+0x1180] ;  /* 0x0011800001aa7983 */ /* 0x000ee20000300a00 */
[----:B----4-:R-:W-:-:S04]  /*48010*/  IADD3 R216, P2, PT, R168, UR14, RZ ;  /* 0x0000000ea8d87c10 */ /* 0x010fc8000ff5e0ff */
[----:B------:R-:W-:Y:S02]  /*48020*/  IADD3.X R217, PT, PT, R169, UR15, RZ, P2, !PT ;  /* 0x0000000fa9d97c10 */ /* 0x000fe400097fe4ff */
[----:B------:R-:W4:Y:S01]  /*48030*/  LDL.LU.64 R168, [R1+0x1118] ;  /* 0x0011180001a87983 */ /* 0x000f220000300a00 */
[----:B------:R-:W-:-:S04]  /*48040*/  IADD3 R246, P2, PT, R184, UR14, RZ ;  /* 0x0000000eb8f67c10 */ /* 0x000fc8000ff5e0ff */
[----:B------:R-:W-:Y:S02]  /*48050*/  IADD3.X R247, PT, PT, R185, UR15, RZ, P2, !PT ;  /* 0x0000000fb9f77c10 */ /* 0x000fe400097fe4ff */
[----:B------:R-:W4:Y:S01]  /*48060*/  LDL.LU.64 R184, [R1+0x10c0] ;  /* 0x0010c00001b87983 */ /* 0x000f220000300a00 */
[----:B------:R-:W-:-:S04]  /*48070*/  IADD3 R78, P2, PT, R182, UR14, RZ ;  /* 0x0000000eb64e7c10 */ /* 0x000fc8000ff5e0ff */
[----:B------:R-:W-:Y:S01]  /*48080*/  IADD3.X R79, PT, PT, R183, UR15, RZ, P2, !PT ;  /* 0x0000000fb74f7c10 */ /* 0x000fe200097fe4ff */
[----:B-1----:R-:W-:-:S04]  /*48090*/  VIADD R2, R14, 0x100000 ;  /* 0x001000000e027836 */ /* 0x002fc80000000000 */
[----:B------:R1:W-:Y:S04]  /*480a0*/  STL.64 [R1+0x28], R78 ;  /* 0x0000284e01007387 */ /* 0x0003e80000100a00 */
[----:B------:R-:W4:Y:S04]  /*480b0*/  LDL.LU.64 R182, [R1+0x1078] ;  /* 0x0010780001b67983 */ /* 0x000f280000300a00 */
[----:B------:R-:W-:Y:S04]  /*480c0*/  LDGSTS.E [R2+-0x7ff80], desc[UR22][R84.64], P1 ;  /* 0x8008000054027fae */ /* 0x000fe800089a1016 */
[----:B------:R-:W-:Y:S04]  /*480d0*/  LDGSTS.E [R2+-0x7fb80], desc[UR22][R96.64], P1 ;  /* 0x8048000060027fae */ /* 0x000fe800089a1016 */
[----:B------:R-:W-:Y:S04]  /*480e0*/  LDGSTS.E [R2+-0x7f780], desc[UR22][R216.64], P1 ;  /* 0x80880000d8027fae */ /* 0x000fe800089a1016 */
[----:B------:R-:W-:Y:S04]  /*480f0*/  LDGSTS.E [R2+-0x7f380], desc[UR22][R246.64], P1 ;  /* 0x80c80000f6027fae */ /* 0x000fe800089a1016 */
[----:B------:R1:W-:Y:S02]  /*48100*/  LDGSTS.E [R2+-0x7ef80], desc[UR22][R78.64], P1 ;  /* 0x810800004e027fae */ /* 0x0003e400089a1016 */
[----:B-1----:R-:W-:-:S04]  /*48110*/  IADD3 R78, P2, PT, R180, UR14, RZ ;  /* 0x0000000eb44e7c10 */ /* 0x002fc8000ff5e0ff */
[----:B------:R-:W-:-:S05]  /*48120*/  IADD3.X R79, PT, PT, R181, UR15, RZ, P2, !PT ;  /* 0x0000000fb54f7c10 */ /* 0x000fca00097fe4ff */
[----:B------:R1:W-:Y:S04]  /*48130*/  STL.64 [R1+0x58], R78 ;  /* 0x0000584e01007387 */ /* 0x0003e80000100a00 */
[----:B------:R1:W-:Y:S04]  /*48140*/  LDGSTS.E [R2+-0x7eb80], desc[UR22][R78.64], P1 ;  /* 0x814800004e027fae */ /* 0x0003e800089a1016 */
[----:B------:R-:W4:Y:S01]  /*48150*/  LDL.LU.64 R180, [R1+0x1030] ;  /* 0x0010300001b47983 */ /* 0x000f220000300a00 */
[----:B-1----:R-:W-:-:S04]  /*48160*/  IADD3 R78, P2, PT, R176, UR14, RZ ;  /* 0x0000000eb04e7c10 */ /* 0x002fc8000ff5e0ff */
        /* <DEDUP_REMOVED lines=17> */
[----:B------:R-:W4:Y:S04]  /*48280*/  LDL.LU.64 R168, [R1+0xf50] ;  /* 0x000f500001a87983 */ /* 0x000f280000300a00 */
        /* <DEDUP_REMOVED lines=115> */
[----:B------:R1:W-:Y:S04]  /*489c0*/  LDGSTS.E [R2+-0x5ff80], desc[UR22][R78.64], P1 ;  /* 0xa00800004e027fae */ /* 0x0003e800089a1016 */
[----:B------:R-:W4:Y:S01]  /*489d0*/  LDL.LU.64 R182, [R1+0x50] ;  /* 0x0000500001b67983 */ /* 0x000f220000300a00 */
        /* <DEDUP_REMOVED lines=20> */
[----:B----4-:R-:W-:-:S04]  /*48b20*/  IADD3 R78, P2, PT, R168, UR14, RZ ;  /* 0x0000000ea84e7c10 */ /* 0x010fc8000ff5e0ff */
[----:B------:R-:W-:Y:S02]  /*48b30*/  IADD3.X R79, PT, PT, R169, UR15, RZ, P2, !PT ;  /* 0x0000000fa94f7c10 */ /* 0x000fe400097fe4ff */
[----:B------:R-:W4:Y:S04]  /*48b40*/  LDL.LU.64 R168, [R1] ;  /* 0x0000000001a87983 */ /* 0x000f280000300a00 */
        /* <DEDUP_REMOVED lines=22> */
[----:B--2---:R-:W-:-:S04]  /*48cb0*/  IADD3 R78, P2, PT, R172, UR14, RZ ;  /* 0x0000000eac4e7c10 */ /* 0x004fc8000ff5e0ff */
[----:B------:R-:W-:-:S05]  /*48cc0*/  IADD3.X R79, PT, PT, R173, UR15, RZ, P2, !PT ;  /* 0x0000000fad4f7c10 */ /* 0x000fca00097fe4ff */
[----:B------:R3:W-:Y:S04]  /*48cd0*/  STL.64 [R1+0x1038], R78 ;  /* 0x0010384e01007387 */ /* 0x0007e80000100a00 */
[----:B------:R3:W-:Y:S02]  /*48ce0*/  LDGSTS.E [R2+-0x5d380], desc[UR22][R78.64], P1 ;  /* 0xa2c800004e027fae */ /* 0x0007e400089a1016 */
[----:B---3--:R-:W-:-:S04]  /*48cf0*/  IADD3 R78, P2, PT, R170, UR14, RZ ;  /* 0x0000000eaa4e7c10 */ /* 0x008fc8000ff5e0ff */
[----:B------:R-:W-:-:S05]  /*48d00*/  IADD3.X R79, PT, PT, R171, UR15, RZ, P2, !PT ;  /* 0x0000000fab4f7c10 */ /* 0x000fca00097fe4ff */
[----:B------:R4:W-:Y:S04]  /*48d10*/  STL.64 [R1+0x1078], R78 ;  /* 0x0010784e01007387 */ /* 0x0009e80000100a00 */
[----:B------:R4:W-:Y:S02]  /*48d20*/  LDGSTS.E [R2+-0x5cf80], desc[UR22][R78.64], P1 ;  /* 0xa30800004e027fae */ /* 0x0009e400089a1016 */
[----:B----4-:R-:W-:-:S04]  /*48d30*/  IADD3 R78, P2, PT, R168, UR14, RZ ;  /* 0x0000000ea84e7c10 */ /* 0x010fc8000ff5e0ff */
        /* <DEDUP_REMOVED lines=43> */
[----:B------:R-:W-:-:S03]  /*48ff0*/  IADD3.X R61, PT, PT, R59, UR15, RZ, P2, !PT ;  /* 0x0000000f3b3d7c10 */ /* 0x000fc600097fe4ff */
[----:B------:R-:W-:Y:S04]  /*49000*/  STL.64 [R1+0x1238], R66 ;  /* 0x0012384201007387 */ /* 0x000fe80000100a00 */
        /* <DEDUP_REMOVED lines=11> */
[----:B------:R-:W-:-:S02]  /*490c0*/  IADD3.X R57, PT, PT, R55, UR15, RZ, P2, !PT ;  /* 0x0000000f37397c10 */ /* 0x000fc400097fe4ff */
[----:B------:R-:W-:Y:S01]  /*490d0*/  IADD3 R54, P2, PT, R52, UR14, RZ ;  /* 0x0000000e34367c10 */ /* 0x000fe2000ff5e0ff */
[----:B------:R-:W-:Y:S04]  /*490e0*/  LDGSTS.E [R2+-0x59b80], desc[UR22][R60.64], P1 ;  /* 0xa64800003c027fae */ /* 0x000fe800089a1016 */
[----:B------:R2:W-:Y:S04]  /*490f0*/  STL.64 [R1+0x12c8], R56 ;  /* 0x0012c83801007387 */ /* 0x0005e80000100a00 */
[----:B------:R-:W4:Y:S01]  /*49100*/  LDL.LU.64 R176, [R1+0x1478] ;  /* 0x0014780001b07983 */ /* 0x000f220000300a00 */
[----:B------:R-:W-:-:S03]  /*49110*/  IADD3.X R55, PT, PT, R53, UR15, RZ, P2, !PT ;  /* 0x0000000f35377c10 */ /* 0x000fc600097fe4ff */
[----:B------:R-:W-:Y:S04]  /*49120*/  LDGSTS.E [R2+-0x59780], desc[UR22][R58.64], P1 ;  /* 0xa68800003a027fae */ /* 0x000fe800089a1016 */
[----:B------:R-:W-:Y:S04]  /*49130*/  STL.64 [R1+0x12d8], R54 ;  /* 0x0012d83601007387 */ /* 0x000fe80000100a00 */
[----:B------:R-:W4:Y:S01]  /*49140*/  LDL.LU.64 R172, [R1+0x1450] ;  /* 0x0014500001ac7983 */ /* 0x000f220000300a00 */
[----:B------:R-:W-:-:S03]  /*49150*/  IADD3 R52, P2, PT, R50, UR14, RZ ;  /* 0x0000000e32347c10 */ /* 0x000fc6000ff5e0ff */
[----:B------:R2:W-:Y:S01]  /*49160*/  LDGSTS.E [R2+-0x59380], desc[UR22][R56.64], P1 ;  /* 0xa6c8000038027fae */ /* 0x0005e200089a1016 */
[----:B------:R-:W-:Y:S02]  /*49170*/  IADD3.X R53, PT, PT, R51, UR15, RZ, P2, !PT ;  /* 0x0000000f33357c10 */ /* 0x000fe400097fe4ff */
[----:B------:R-:W-:Y:S01]  /*49180*/  IADD3 R50, P2, PT, R48, UR14, RZ ;  /* 0x0000000e30327c10 */ /* 0x000fe2000ff5e0ff */
[----:B------:R-:W-:Y:S01]  /*49190*/  VIADD R14, R14, 0x100000 ;  /* 0x001000000e0e7836 */ /* 0x000fe20000000000 */
[----:B------:R-:W-:Y:S02]  /*491a0*/  LDGSTS.E [R2+-0x58f80], desc[UR22][R54.64], P1 ;  /* 0xa708000036027fae */ /* 0x000fe400089a1016 */
[----:B------:R-:W-:Y:S02]  /*491b0*/  IADD3.X R51, PT, PT, R49, UR15, RZ, P2, !PT ;  /* 0x0000000f31337c10 */ /* 0x000fe400097fe4ff */
[----:B------:R-:W-:Y:S04]  /*491c0*/  STL.64 [R1+0x12e8], R52 ;  /* 0x0012e83401007387 */ /* 0x000fe80000100a00 */
[----:B------:R-:W4:Y:S04]  /*491d0*/  LDL.LU.64 R170, [R1+0x1430] ;  /* 0x0014300001aa7983 */ /* 0x000f280000300a00 */
[----:B------:R-:W-:Y:S04]  /*491e0*/  STL.64 [R1+0x1308], R50 ;  /* 0x0013083201007387 */ /* 0x000fe80000100a00 */
[----:B------:R-:W4:Y:S01]  /*491f0*/  LDL.LU.64 R168, [R1+0x1408] ;  /* 0x0014080001a87983 */ /* 0x000f220000300a00 */
[----:B------:R-:W-:-:S03]  /*49200*/  IADD3 R48, P2, PT, R46, UR14, RZ ;  /* 0x0000000e2e307c10 */ /* 0x000fc6000ff5e0ff */
[----:B------:R-:W-:Y:S01]  /*49210*/  LDGSTS.E [R2+-0x58b80], desc[UR22][R52.64], P1 ;  /* 0xa748000034027fae */ /* 0x000fe200089a1016 */
[----:B------:R-:W-:-:S03]  /*49220*/  IADD3.X R49, PT, PT, R47, UR15, RZ, P2, !PT ;  /* 0x0000000f2f317c10 */ /* 0x000fc600097fe4ff */
[----:B------:R-:W-:Y:S04]  /*49230*/  LDGSTS.E [R2+-0x58780], desc[UR22][R50.64], P1 ;  /* 0xa788000032027fae */ /* 0x000fe800089a1016 */
[----:B------:R1:W-:Y:S04]  /*49240*/  STL.64 [R1+0x1320], R48 ;  /* 0x0013203001007387 */ /* 0x0003e80000100a00 */
[----:B------:R-:W4:Y:S04]  /*49250*/  LDL.LU.64 R184, [R1+0x13c8] ;  /* 0x0013c80001b87983 */ /* 0x000f280000300a00 */
[----:B------:R1:W-:Y:S01]  /*49260*/  LDGSTS.E [R14+-0x58380], desc[UR22][R48.64], P1 ;  /* 0xa7c80000300e7fae */ /* 0x0003e200089a1016 */
        /* <DEDUP_REMOVED lines=13> */
[----:B------:R-:W-:Y:S02]  /*49340*/  IADD3.X R225, PT, PT, R171, UR15, RZ, P2, !PT ;  /* 0x0000000fabe17c10 */ /* 0x000fe400097fe4ff */
[----:B------:R-:W4:Y:S01]  /*49350*/  LDL.LU.64 R170, [R1+0x1230] ;  /* 0x0012300001aa7983 */ /* 0x000f220000300a00 */
[----:B-1----:R-:W-:-:S04]  /*49360*/  IADD3 R48, P2, PT, R168, UR14, RZ ;  /* 0x0000000ea8307c10 */ /* 0x002fc8000ff5e0ff */
[----:B------:R-:W-:-:S05]  /*49370*/  IADD3.X R49, PT, PT, R169, UR15, RZ, P2, !PT ;  /* 0x0000000fa9317c10 */ /* 0x000fca00097fe4ff */
[----:B------:R1:W-:Y:S04]  /*49380*/  STL.64 [R1], R48 ;  /* 0x0000003001007387 */ /* 0x0003e80000100a00 */
[----:B------:R-:W4:Y:S01]  /*49390*/  LDL.LU.64 R168, [R1+0x11a0] ;  /* 0x0011a00001a87983 */ /* 0x000f220000300a00 */
[----:B------:R-:W-:-:S05]  /*493a0*/  VIADD R2, R15, 0x100000 ;  /* 0x001000000f027836 */ /* 0x000fca0000000000 */
[----:B------:R-:W-:Y:S04]  /*493b0*/  LDGSTS.E [R2+-0x7ff00], desc[UR22][R56.64], P1 ;  /* 0x8010000038027fae */ /* 0x000fe800089a1016 */
        /* <DEDUP_REMOVED lines=172> */
[----:B------:R-:W-:Y:S02]  /*49e80*/  IADD3.X R49, PT, PT, R171, UR15, RZ, P2, !PT ;  /* 0x0000000fab317c10 */ /* 0x000fe400097fe4ff */
[----:B------:R-:W4:Y:S04]  /*49e90*/  LDL.LU.64 R170, [R1+0xa0] ;  /* 0x0000a00001aa7983 */ /* 0x000f280000300a00 */
[----:B------:R1:W-:Y:S04]  /*49ea0*/  STL.64 [R1+0xc08], R48 ;  /* 0x000c083001007387 */ /* 0x0003e80000100a00 */
[----:B------:R1:W-:Y:S02]  /*49eb0*/  LDGSTS.E [R2+-0x5e300], desc[UR22][R48.64], P1 ;  /* 0xa1d0000030027fae */ /* 0x0003e400089a1016 */
[----:B-1----:R-:W-:-:S04]  /*49ec0*/  IADD3 R48, P2, PT, R168, UR14, RZ ;  /* 0x0000000ea8307c10 */ /* 0x002fc8000ff5e0ff */
[----:B------:R-:W-:Y:S02]  /*49ed0*/  IADD3.X R49, PT, PT, R169, UR15, RZ, P2, !PT ;  /* 0x0000000fa9317c10 */ /* 0x000fe400097fe4ff */
[----:B------:R-:W4:Y:S04]  /*49ee0*/  LDL.LU.64 R168, [R1+0x98] ;  /* 0x0000980001a87983 */ /* 0x000f280000300a00 */
        /* <DEDUP_REMOVED lines=37> */
[----:B------:R1:W-:Y:S01]  /*4a140*/  LDGSTS.E [R2+-0x5bb00], desc[UR22][R48.64], P1 ;  /* 0xa450000030027fae */ /* 0x0003e200089a1016 */
        /* <DEDUP_REMOVED lines=31> */
[----:B------:R-:W-:-:S03]  /*4a340*/  IADD3.X R29, PT, PT, R27, UR15, RZ, P2, !PT ;  /* 0x0000000f1b1d7c10 */ /* 0x000fc600097fe4ff */
[----:B------:R-:W-:Y:S04]  /*4a350*/  LDGSTS.E [R2+-0x5a300], desc[UR22][R34.64], P1 ;  /* 0xa5d0000022027fae */ /* 0x000fe800089a1016 */
[----:B------:R-:W-:Y:S04]  /*4a360*/  STL.64 [R1+0x1220], R28 ;  /* 0x0012201c01007387 */ /* 0x000fe80000100a00 */
[----:B------:R-:W1:Y:S01]  /*4a370*/  LDL.LU.64 R176, [R1+0x1570] ;  /* 0x0015700001b07983 */ /* 0x000e620000300a00 */
[----:B------:R-:W-:-:S03]  /*4a380*/  IADD3 R26, P2, PT, R24, UR14, RZ ;  /* 0x0000000e181a7c10 */ /* 0x000fc6000ff5e0ff */
[----:B------:R-:W-:Y:S01]  /*4a390*/  LDGSTS.E [R2+-0x59f00], desc[UR22][R32.64], P1 ;  /* 0xa610000020027fae */ /* 0x000fe200089a1016 */
[----:B------:R-:W-:Y:S02]  /*4a3a0*/  IADD3.X R27, PT, PT, R25, UR15, RZ, P2, !PT ;  /* 0x0000000f191b7c10 */ /* 0x000fe400097fe4ff */
[----:B------:R-:W-:Y:S01]  /*4a3b0*/  IADD3 R24, P2, PT, R22, UR14, RZ ;  /* 0x0000000e16187c10 */ /* 0x000fe2000ff5e0ff */
[----:B------:R-:W-:Y:S03]  /*4a3c0*/  LDGSTS.E [R2+-0x59b00], desc[UR22][R30.64], P1 ;  /* 0xa65000001e027fae */ /* 0x000fe600089a1016 */
[----:B------:R-:W-:Y:S01]  /*4a3d0*/  IADD3.X R25, PT, PT, R23, UR15, RZ, P2, !PT ;  /* 0x0000000f17197c10 */ /* 0x000fe200097fe4ff */
[----:B------:R-:W-:Y:S01]  /*4a3e0*/  STL.64 [R1+0x1230], R26 ;  /* 0x0012301a01007387 */ /* 0x000fe20000100a00 */
[----:B------:R-:W-:-:S03]  /*4a3f0*/  IADD3 R22, P2, PT, R20, UR14, RZ ;  /* 0x0000000e14167c10 */ /* 0x000fc6000ff5e0ff */
[----:B------:R-:W3:Y:S01]  /*4a400*/  LDL.LU.64 R184, [R1+0x1548] ;  /* 0x0015480001b87983 */ /* 0x000ee20000300a00 */
[----:B------:R-:W-:-:S03]  /*4a410*/  IADD3.X R23, PT, PT, R21, UR15, RZ, P2, !PT ;  /* 0x0000000f15177c10 */ /* 0x000fc600097fe4ff */
[----:B------:R-:W-:Y:S04]  /*4a420*/  STL.64 [R1+0x1268], R24 ;  /* 0x0012681801007387 */ /* 0x000fe80000100a00 */
[----:B------:R-:W4:Y:S01]  /*4a430*/  LDL.LU.64 R180, [R1+0x1530] ;  /* 0x0015300001b47983 */ /* 0x000f220000300a00 */
[----:B------:R-:W-:-:S03]  /*4a440*/  IADD3 R20, P2, PT, R18, UR14, RZ ;  /* 0x0000000e12147c10 */ /* 0x000fc6000ff5e0ff */
[----:B------:R-:W-:Y:S04]  /*4a450*/  STL.64 [R1+0x1280], R22 ;  /* 0x0012801601007387 */ /* 0x000fe80000100a00 */
[----:B------:R-:W4:Y:S01]  /*4a460*/  LDL.LU.64 R182, [R1+0x1510] ;  /* 0x0015100001b67983 */ /* 0x000f220000300a00 */
[----:B------:R-:W-:Y:S02]  /*4a470*/  IADD3.X R21, PT, PT, R19, UR15, RZ, P2, !PT ;  /* 0x0000000f13157c10 */ /* 0x000fe400097fe4ff */
[----:B------:R-:W-:Y:S01]  /*4a480*/  IADD3 R18, P2, PT, R16, UR14, RZ ;  /* 0x0000000e10127c10 */ /* 0x000fe2000ff5e0ff */
[----:B------:R-:W-:Y:S04]  /*4a490*/  LDGSTS.E [R2+-0x59700], desc[UR22][R28.64], P1 ;  /* 0xa69000001c027fae */ /* 0x000fe800089a1016 */
[----:B------:R-:W-:Y:S04]  /*4a4a0*/  STL.64 [R1+0x1290], R20 ;  /* 0x0012901401007387 */ /* 0x000fe80000100a00 */
[----:B------:R-:W4:Y:S01]  /*4a4b0*/  LDL.LU.64 R168, [R1+0x14e8] ;  /* 0x0014e80001a87983 */ /* 0x000f220000300a00 */
[----:B------:R-:W-:Y:S01]  /*4a4c0*/  IADD3.X R19, PT, PT, R17, UR15, RZ, P2, !PT ;  /* 0x0000000f11137c10 */ /* 0x000fe200097fe4ff */
[----:B------:R-:W-:-:S02]  /*4a4d0*/  VIADD R15, R15, 0x100000 ;  /* 0x001000000f0f7836 */ /* 0x000fc40000000000 */
[----:B------:R-:W-:Y:S04]  /*4a4e0*/  LDGSTS.E [R2+-0x59300], desc[UR22][R26.64], P1 ;  /* 0xa6d000001a027fae */ /* 0x000fe800089a1016 */
[----:B------:R-:W-:Y:S04]  /*4a4f0*/  STL.64 [R1+0x12c0], R18 ;  /* 0x0012c01201007387 */ /* 0x000fe80000100a00 */
[----:B------:R-:W4:Y:S04]  /*4a500*/  LDL.LU.64 R170, [R1+0x14c8] ;  /* 0x0014c80001aa7983 */ /* 0x000f280000300a00 */
[----:B------:R-:W-:Y:S04]  /*4a510*/  LDGSTS.E [R2+-0x58f00], desc[UR22][R24.64], P1 ;  /* 0xa710000018027fae */ /* 0x000fe800089a1016 */
[----:B------:R-:W-:Y:S04]  /*4a520*/  LDGSTS.E [R2+-0x58b00], desc[UR22][R22.64], P1 ;  /* 0xa750000016027fae */ /* 0x000fe800089a1016 */
[----:B------:R1:W-:Y:S04]  /*4a530*/  LDGSTS.E [R2+-0x58700], desc[UR22][R20.64], P1 ;  /* 0xa790000014027fae */ /* 0x0003e800089a1016 */
[----:B------:R1:W-:Y:S01]  /*4a540*/  LDGSTS.E [R15+-0x58300], desc[UR22][R18.64], P1 ;  /* 0xa7d00000120f7fae */ /* 0x0003e200089a1016 */
[----:B--2---:R-:W-:-:S04]  /*4a550*/  IADD3 R62, P2, PT, R172, UR14, RZ ;  /* 0x0000000eac3e7c10 */ /* 0x004fc8000ff5e0ff */
[----:B------:R-:W-:Y:S02]  /*4a560*/  IADD3.X R63, PT, PT, R173, UR15, RZ, P2, !PT ;  /* 0x0000000fad3f7c10 */ /* 0x000fe400097fe4ff */
[----:B------:R-:W2:Y:S01]  /*4a570*/  LDL.LU.64 R172, [R1+0x1498] ;  /* 0x0014980001ac7983 */ /* 0x000ea20000300a00 */
[----:B-1----:R-:W-:-:S04]  /*4a580*/  IADD3 R48, P2, PT, R176, UR14, RZ ;  /* 0x0000000eb0307c10 */ /* 0x002fc8000ff5e0ff */
[----:B------:R-:W-:Y:S02]  /*4a590*/  IADD3.X R49, PT, PT, R177, UR15, RZ, P2, !PT ;  /* 0x0000000fb1317c10 */ /* 0x000fe400097fe4ff */
[----:B------:R-:W2:Y:S04]  /*4a5a0*/  LDL.LU.64 R176, [R1+0x1468] ;  /* 0x0014680001b07983 */ /* 0x000ea80000300a00 */
[----:B------:R-:W2:Y:S01]  /*4a5b0*/  LDL.LU.64 R186, [R1+0x1448] ;  /* 0x0014480001ba7983 */ /* 0x000ea20000300a00 */
[----:B---3--:R-:W-:-:S04]  /*4a5c0*/  IADD3 R88, P2, PT, R184, UR14, RZ ;  /* 0x0000000eb8587c10 */ /* 0x008fc8000ff5e0ff */
[----:B------:R-:W-:Y:S02]  /*4a5d0*/  IADD3.X R89, PT, PT, R185, UR15, RZ, P2, !PT ;  /* 0x0000000fb9597c10 */ /* 0x000fe400097fe4ff */
[----:B------:R-:W3:Y:S01]  /*4a5e0*/  LDL.LU.64 R184, [R1+0x1420] ;  /* 0x0014200001b87983 */ /* 0x000ee20000300a00 */
[----:B----4-:R-:W-:-:S04]  /*4a5f0*/  IADD3 R98, P2, PT, R180, UR14, RZ ;  /* 0x0000000eb4627c10 */ /* 0x010fc8000ff5e0ff */
[----:B------:R-:W-:Y:S02]  /*4a600*/  IADD3.X R99, PT, PT, R181, UR15, RZ, P2, !PT ;  /* 0x0000000fb5637c10 */ /* 0x000fe400097fe4ff */
[----:B------:R-:W-:-:S04]  /*4a610*/  IADD3 R180, P2, PT, R182, UR14, RZ ;  /* 0x0000000eb6b47c10 */ /* 0x000fc8000ff5e0ff */
[----:B------:R-:W-:Y:S02]  /*4a620*/  IADD3.X R181, PT, PT, R183, UR15, RZ, P2, !PT ;  /* 0x0000000fb7b57c10 */ /* 0x000fe400097fe4ff */
[----:B------:R-:W4:Y:S01]  /*4a630*/  LDL.LU.64 R182, [R1+0x13f0] ;  /* 0x0013f00001b67983 */ /* 0x000f220000300a00 */
[----:B------:R-:W-:-:S04]  /*4a640*/  IADD3 R210, P2, PT, R168, UR14, RZ ;  /* 0x0000000ea8d27c10 */ /* 0x000fc8000ff5e0ff */
[----:B------:R-:W-:Y:S02]  /*4a650*/  IADD3.X R211, PT, PT, R169, UR15, RZ, P2, !PT ;  /* 0x0000000fa9d37c10 */ /* 0x000fe400097fe4ff */
[----:B------:R-:W3:Y:S01]  /*4a660*/  LDL.LU.64 R168, [R1+0x13c0] ;  /* 0x0013c00001a87983 */ /* 0x000ee20000300a00 */
[----:B------:R-:W-:Y:S01]  /*4a670*/  IADD3 R242, P2, PT, R170, UR14, RZ ;  /* 0x0000000eaaf27c10 */ /* 0x000fe2000ff5e0ff */
[----:B------:R-:W-:-:S03]  /*4a680*/  VIADD R2, R236, 0x100000 ;  /* 0x00100000ec027836 */ /* 0x000fc60000000000 */
[----:B------:R-:W-:Y:S02]  /*4a690*/  IADD3.X R243, PT, PT, R171, UR15, RZ, P2, !PT ;  /* 0x0000000fabf37c10 */ /* 0x000fe400097fe4ff */
[----:B------:R-:W3:Y:S04]  /*4a6a0*/  LDL.LU.64 R170, [R1+0x1378] ;  /* 0x0013780001aa7983 */ /* 0x000ee80000300a00 */
[----:B------:R-:W-:Y:S04]  /*4a6b0*/  LDGSTS.E [R2+-0x7fe80], desc[UR22][R62.64], P1 ;  /* 0x801800003e027fae */ /* 0x000fe800089a1016 */
[----:B------:R-:W-:Y:S04]  /*4a6c0*/  LDGSTS.E [R2+-0x7fa80], desc[UR22][R48.64], P1 ;  /* 0x8058000030027fae */ /* 0x000fe800089a1016 */
[----:B------:R-:W-:Y:S04]  /*4a6d0*/  LDGSTS.E [R2+-0x7f680], desc[UR22][R88.64], P1 ;  /* 0x8098000058027fae */ /* 0x000fe800089a1016 */
[----:B------:R-:W-:Y:S04]  /*4a6e0*/  LDGSTS.E [R2+-0x7f280], desc[UR22][R98.64], P1 ;  /* 0x80d8000062027fae */ /* 0x000fe800089a1016 */
[----:B------:R-:W-:Y:S04]  /*4a6f0*/  LDGSTS.E [R2+-0x7ee80], desc[UR22][R180.64], P1 ;  /* 0x81180000b4027fae */ /* 0x000fe800089a1016 */
[----:B------:R-:W-:Y:S04]  /*4a700*/  LDGSTS.E [R2+-0x7ea80], desc[UR22][R210.64], P1 ;  /* 0x81580000d2027fae */ /* 0x000fe800089a1016 */
[----:B------:R-:W-:Y:S01]  /*4a710*/  LDGSTS.E [R2+-0x7e680], desc[UR22][R242.64], P1 ;  /* 0x81980000f2027fae */ /* 0x000fe200089a1016 */
[----:B--2---:R-:W-:-:S04]  /*4a720*/  IADD3 R14, P2, PT, R172, UR14, RZ ;  /* 0x0000000eac0e7c10 */ /* 0x004fc8000ff5e0ff */
[----:B------:R-:W-:-:S05]  /*4a730*/  IADD3.X R15, PT, PT, R173, UR15, RZ, P2, !PT ;  /* 0x0000000fad0f7c10 */ /* 0x000fca00097fe4ff */
[----:B------:R1:W-:Y:S04]  /*4a740*/  STL.64 [R1+0x10], R14 ;  /* 0x0000100e01007387 */ /* 0x0003e80000100a00 */
[----:B------:R-:W2:Y:S04]  /*4a750*/  LDL.LU.64 R172, [R1+0x1328] ;  /* 0x0013280001ac7983 */ /* 0x000ea80000300a00 */
[----:B------:R1:W-:Y:S02]  /*4a760*/  LDGSTS.E [R2+-0x7e280], desc[UR22][R14.64], P1 ;  /* 0x81d800000e027fae */ /* 0x0003e400089a1016 */
[----:B-1----:R-:W-:-:S04]  /*4a770*/  IADD3 R14, P2, PT, R176, UR14, RZ ;  /* 0x0000000eb00e7c10 */ /* 0x002fc8000ff5e0ff */
        /* <DEDUP_REMOVED lines=277> */
[----:B------:R-:W2:Y:S01]  /*4b8d0*/  LDL.LU.64 R172, [R1+0x15b0] ;  /* 0x0015b00001ac7983 */ /* 0x000ea20000300a00 */
[----:B------:R-:W-:-:S04]  /*4b8e0*/  IADD3 R64, P2, PT, R176, UR14, RZ ;  /* 0x0000000eb0407c10 */ /* 0x000fc8000ff5e0ff */
[----:B------:R-:W-:Y:S02]  /*4b8f0*/  IADD3.X R65, PT, PT, R177, UR15, RZ, P2, !PT ;  /* 0x0000000fb1417c10 */ /* 0x000fe400097fe4ff */
[----:B------:R-:W2:Y:S01]  /*4b900*/  LDL.LU.64 R176, [R1+0x1590] ;  /* 0x0015900001b07983 */ /* 0x000ea20000300a00 */
[----:B------:R-:W-:-:S04]  /*4b910*/  IADD3 R50, P2, PT, R186, UR14, RZ ;  /* 0x0000000eba327c10 */ /* 0x000fc8000ff5e0ff */
[----:B------:R-:W-:Y:S02]  /*4b920*/  IADD3.X R51, PT, PT, R187, UR15, RZ, P2, !PT ;  /* 0x0000000fbb337c10 */ /* 0x000fe400097fe4ff */
[----:B------:R-:W2:Y:S04]  /*4b930*/  LDL.LU.64 R186, [R1+0x1568] ;  /* 0x0015680001ba7983 */ /* 0x000ea80000300a00 */
[----:B------:R-:W1:Y:S01]  /*4b940*/  LDL.LU.64 R188, [R1+0x1540] ;  /* 0x0015400001bc7983 */ /* 0x000e620000300a00 */
        /* <DEDUP_REMOVED lines=8> */
[----:B------:R-:W-:-:S04]  /*4b9d0*/  IADD3 R168, P2, PT, R170, UR14, RZ ;  /* 0x0000000eaaa87c10 */ /* 0x000fc8000ff5e0ff */
[----:B------:R-:W-:Y:S02]  /*4b9e0*/  IADD3.X R169, PT, PT, R171, UR15, RZ, P2, !PT ;  /* 0x0000000faba97c10 */ /* 0x000fe400097fe4ff */
[----:B------:R-:W4:Y:S01]  /*4b9f0*/  LDL.LU.64 R170, [R1+0x14d8] ;  /* 0x0014d80001aa7983 */ /* 0x000f220000300a00 */
[----:B--2---:R-:W-:-:S04]  /*4ba00*/  IADD3 R194, P2, PT, R172, UR14, RZ ;  /* 0x0000000eacc27c10 */ /* 0x004fc8000ff5e0ff */
[----:B------:R-:W-:Y:S02]  /*4ba10*/  IADD3.X R195, PT, PT, R173, UR15, RZ, P2, !PT ;  /* 0x0000000fadc37c10 */ /* 0x000fe400097fe4ff */
[----:B------:R-:W2:Y:S01]  /*4ba20*/  LDL.LU.64 R172, [R1+0x14b0] ;  /* 0x0014b00001ac7983 */ /* 0x000ea20000300a00 */
[----:B------:R-:W-:-:S04]  /*4ba30*/  IADD3 R218, P2, PT, R176, UR14, RZ ;  /* 0x0000000eb0da7c10 */ /* 0x000fc8000ff5e0ff */
[----:B------:R-:W-:Y:S02]  /*4ba40*/  IADD3.X R219, PT, PT, R177, UR15, RZ, P2, !PT ;  /* 0x0000000fb1db7c10 */ /* 0x000fe400097fe4ff */
[----:B------:R-:W2:Y:S01]  /*4ba50*/  LDL.LU.64 R176, [R1+0x1488] ;  /* 0x0014880001b07983 */ /* 0x000ea20000300a00 */
[----:B------:R-:W-:-:S04]  /*4ba60*/  IADD3 R248, P2, PT, R186, UR14, RZ ;  /* 0x0000000ebaf87c10 */ /* 0x000fc8000ff5e0ff */
[----:B------:R-:W-:Y:S02]  /*4ba70*/  IADD3.X R249, PT, PT, R187, UR15, RZ, P2, !PT ;  /* 0x0000000fbbf97c10 */ /* 0x000fe400097fe4ff */
[----:B------:R-:W2:Y:S01]  /*4ba80*/  LDL.LU.64 R186, [R1+0x1460] ;  /* 0x0014600001ba7983 */ /* 0x000ea20000300a00 */
[----:B------:R-:W-:Y:S02]  /*4ba90*/  VIADD R236, R236, 0x100000 ;  /* 0x00100000ecec7836 */ /* 0x000fe40000000000 */
[----:B------:R-:W-:-:S03]  /*4baa0*/  VIADD R2, R237, 0x100000 ;  /* 0x00100000ed027836 */ /* 0x000fc60000000000 */
[----:B------:R1:W-:Y:S04]  /*4bab0*/  LDGSTS.E [R236+-0x58280], desc[UR22][R14.64], P1 ;  /* 0xa7d800000eec7fae */ /* 0x0003e800089a1016 */
[----:B------:R-:W-:Y:S04]  /*4bac0*/  LDGSTS.E [R2+-0x7fe00], desc[UR22][R64.64], P1 ;  /* 0x8020000040027fae */ /* 0x000fe800089a1016 */
[----:B------:R-:W-:Y:S01]  /*4bad0*/  LDGSTS.E [R2+-0x7fa00], desc[UR22][R50.64], P1 ;  /* 0x8060000032027fae */ /* 0x000fe200089a1016 */
[----:B-1----:R-:W-:-:S03]  /*4bae0*/  IADD3 R14, P2, PT, R188, UR14, RZ ;  /* 0x0000000ebc0e7c10 */ /* 0x002fc6000ff5e0ff */
[----:B------:R-:W-:Y:S01]  /*4baf0*/  LDGSTS.E [R2+-0x7f600], desc[UR22][R90.64], P1 ;  /* 0x80a000005a027fae */ /* 0x000fe200089a1016 */
[----:B------:R-:W-:-:S03]  /*4bb00*/  IADD3.X R15, PT, PT, R189, UR15, RZ, P2, !PT ;  /* 0x0000000fbd0f7c10 */ /* 0x000fc600097fe4ff */
[----:B------:R-:W-:Y:S04]  /*4bb10*/  LDGSTS.E [R2+-0x7f200], desc[UR22][R76.64], P1 ;  /* 0x80e000004c027fae */ /* 0x000fe800089a1016 */
[----:B------:R-:W-:Y:S04]  /*4bb20*/  LDGSTS.E [R2+-0x7ee00], desc[UR22][R100.64], P1 ;  /* 0x8120000064027fae */ /* 0x000fe800089a1016 */
[----:B------:R-:W-:Y:S04]  /*4bb30*/  LDGSTS.E [R2+-0x7ea00], desc[UR22][R168.64], P1 ;  /* 0x81600000a8027fae */ /* 0x000fe800089a1016 */
[----:B------:R-:W-:Y:S04]  /*4bb40*/  LDGSTS.E [R2+-0x7e600], desc[UR22][R194.64], P1 ;  /* 0x81a00000c2027fae */ /* 0x000fe800089a1016 */
[----:B------:R-:W-:Y:S04]  /*4bb50*/  LDGSTS.E [R2+-0x7e200], desc[UR22][R218.64], P1 ;  /* 0x81e00000da027fae */ /* 0x000fe800089a1016 */
[----:B------:R-:W-:Y:S04]  /*4bb60*/  LDGSTS.E [R2+-0x7de00], desc[UR22][R248.64], P1 ;  /* 0x82200000f8027fae */ /* 0x000fe800089a1016 */
[----:B------:R3:W-:Y:S04]  /*4bb70*/  STL.64 [R1+0x20], R14 ;  /* 0x0000200e01007387 */ /* 0x0007e80000100a00 */
        /* <DEDUP_REMOVED lines=21> */
[----:B------:R-:W2:Y:S01]  /*4bcd0*/  LDL.LU.64 R172, [R1+0x12f0] ;  /* 0x0012f00001ac7983 */ /* 0x000ea20000300a00 */
        /* <DEDUP_REMOVED lines=248> */
[----:B------:R-:W2:Y:S01]  /*4cc60*/  LDL.LU.64 R176, [R1+0x1690] ;  /* 0x0016900001b07983 */ /* 0x000ea20000300a00 */
[----:B------:R-:W-:-:S04]  /*4cc70*/  IADD3 R66, P2, PT, R186, UR14, RZ ;  /* 0x0000000eba427c10 */ /* 0x000fc8000ff5e0ff */
[----:B------:R-:W-:Y:S02]  /*4cc80*/  IADD3.X R67, PT, PT, R187, UR15, RZ, P2, !PT ;  /* 0x0000000fbb437c10 */ /* 0x000fe400097fe4ff */
[----:B------:R-:W2:Y:S04]  /*4cc90*/  LDL.LU.64 R186, [R1+0x1678] ;  /* 0x0016780001ba7983 */ /* 0x000ea80000300a00 */
[----:B------:R-:W2:Y:S04]  /*4cca0*/  LDL.LU.64 R192, [R1+0x1660] ;  /* 0x0016600001c07983 */ /* 0x000ea80000300a00 */
[----:B------:R-:W2:Y:S04]  /*4ccb0*/  LDL.LU.64 R202, [R1+0x1640] ;  /* 0x0016400001ca7983 */ /* 0x000ea80000300a00 */
[----:B------:R-:W1:Y:S01]  /*4ccc0*/  LDL.LU.64 R190, [R1+0x1618] ;  /* 0x0016180001be7983 */ /* 0x000e620000300a00 */
[----:B------:R-:W-:-:S04]  /*4ccd0*/  IADD3 R52, P2, PT, R188, UR14, RZ ;  /* 0x0000000ebc347c10 */ /* 0x000fc8000ff5e0ff */
[----:B------:R-:W-:Y:S02]  /*4cce0*/  IADD3.X R53, PT, PT, R189, UR15, RZ, P2, !PT ;  /* 0x0000000fbd357c10 */ /* 0x000fe400097fe4ff */
[----:B---3--:R-:W-:-:S04]  /*4ccf0*/  IADD3 R92, P2, PT, R184, UR14, RZ ;  /* 0x0000000eb85c7c10 */ /* 0x008fc8000ff5e0ff */
[----:B------:R-:W-:Y:S02]  /*4cd00*/  IADD3.X R93, PT, PT, R185, UR15, RZ, P2, !PT ;  /* 0x0000000fb95d7c10 */ /* 0x000fe400097fe4ff */
[----:B------:R-:W3:Y:S01]  /*4cd10*/  LDL.LU.64 R184, [R1+0x15f8] ;  /* 0x0015f80001b87983 */ /* 0x000ee20000300a00 */
[----:B----4-:R-:W-:-:S04]  /*4cd20*/  IADD3 R78, P2, PT, R182, UR14, RZ ;  /* 0x0000000eb64e7c10 */ /* 0x010fc8000ff5e0ff */
[----:B------:R-:W-:Y:S02]  /*4cd30*/  IADD3.X R79, PT, PT, R183, UR15, RZ, P2, !PT ;  /* 0x0000000fb74f7c10 */ /* 0x000fe400097fe4ff */
[----:B------:R-:W-:-:S04]  /*4cd40*/  IADD3 R102, P2, PT, R170, UR14, RZ ;  /* 0x0000000eaa667c10 */ /* 0x000fc8000ff5e0ff */
[----:B------:R-:W-:Y:S02]  /*4cd50*/  IADD3.X R103, PT, PT, R171, UR15, RZ, P2, !PT ;  /* 0x0000000fab677c10 */ /* 0x000fe400097fe4ff */
[----:B--2---:R-:W-:-:S04]  /*4cd60*/  IADD3 R170, P2, PT, R172, UR14, RZ ;  /* 0x0000000eacaa7c10 */ /* 0x004fc8000ff5e0ff */
[----:B------:R-:W-:Y:S02]  /*4cd70*/  IADD3.X R171, PT, PT, R173, UR15, RZ, P2, !PT ;  /* 0x0000000fadab7c10 */ /* 0x000fe400097fe4ff */
[----:B------:R-:W2:Y:S01]  /*4cd80*/  LDL.LU.64 R172, [R1+0x15e0] ;  /* 0x0015e00001ac7983 */ /* 0x000ea20000300a00 */
[----:B------:R-:W-:-:S04]  /*4cd90*/  IADD3 R182, P2, PT, R176, UR14, RZ ;  /* 0x0000000eb0b67c10 */ /* 0x000fc8000ff5e0ff */
        /* <DEDUP_REMOVED lines=8> */
[----:B------:R-:W-:Y:S01]  /*4ce20*/  VIADD R237, R237, 0x100000 ;  /* 0x00100000eded7836 */ /* 0x000fe20000000000 */
[----:B------:R-:W-:Y:S01]  /*4ce30*/  IADD3 R226, P2, PT, R202, UR14, RZ ;  /* 0x0000000ecae27c10 */ /* 0x000fe2000ff5e0ff */
[----:B------:R-:W-:-:S03]  /*4ce40*/  VIADD R2, R238, 0x100000 ;  /* 0x00100000ee027836 */ /* 0x000fc60000000000 */
[----:B------:R1:W-:Y:S01]  /*4ce50*/  LDGSTS.E [R237+-0x58200], desc[UR22][R14.64], P1 ;  /* 0xa7e000000eed7fae */ /* 0x0003e200089a1016 */
[----:B------:R-:W-:-:S03]  /*4ce60*/  IADD3.X R227, PT, PT, R203, UR15, RZ, P2, !PT ;  /* 0x0000000fcbe37c10 */ /* 0x000fc600097fe4ff */
[----:B------:R-:W-:Y:S04]  /*4ce70*/  LDGSTS.E [R2+-0x7fd80], desc[UR22][R66.64], P1 ;  /* 0x8028000042027fae */ /* 0x000fe800089a1016 */
[----:B------:R-:W-:Y:S04]  /*4ce80*/  LDGSTS.E [R2+-0x7f980], desc[UR22][R52.64], P1 ;  /* 0x8068000034027fae */ /* 0x000fe800089a1016 */
[----:B------:R-:W4:Y:S01]  /*4ce90*/  LDL.LU.64 R202, [R1+0x1558] ;  /* 0x0015580001ca7983 */ /* 0x000f220000300a00 */
        /* <DEDUP_REMOVED lines=12> */
[----:B------:R-:W4:Y:S01]  /*4cf60*/  LDL.LU.64 R190, [R1+0x1538] ;  /* 0x0015380001be7983 */ /* 0x000f220000300a00 */
[----:B---3--:R-:W-:-:S04]  /*4cf70*/  IADD3 R14, P2, PT, R184, UR14, RZ ;  /* 0x0000000eb80e7c10 */ /* 0x008fc8000ff5e0ff */
[----:B------:R-:W-:-:S05]  /*4cf80*/  IADD3.X R15, PT, PT, R185, UR15, RZ, P2, !PT ;  /* 0x0000000fb90f7c10 */ /* 0x000fca00097fe4ff */
[----:B------:R2:W-:Y:S04]  /*4cf90*/  STL.64 [R1+0x40], R14 ;  /* 0x0000400e01007387 */ /* 0x0005e80000100a00 */
[----:B------:R2:W-:Y:S04]  /*4cfa0*/  LDGSTS.E [R2+-0x7d180], desc[UR22][R14.64], P1 ;  /* 0x82e800000e027fae */ /* 0x0005e800089a1016 */
[----:B------:R-:W3:Y:S01]  /*4cfb0*/  LDL.LU.64 R184, [R1+0x1508] ;  /* 0x0015080001b87983 */ /* 0x000ee20000300a00 */
[----:B--2---:R-:W-:-:S04]  /*4cfc0*/  IADD3 R14, P2, PT, R172, UR14, RZ ;  /* 0x0000000eac0e7c10 */ /* 0x004fc8000ff5e0ff */
[----:B------:R-:W-:-:S05]  /*4cfd0*/  IADD3.X R15, PT, PT, R173, UR15, RZ, P2, !PT ;  /* 0x0000000fad0f7c10 */ /* 0x000fca00097fe4ff */
[----:B------:R4:W-:Y:S04]  /*4cfe0*/  STL.64 [R1+0x78], R14 ;  /* 0x0000780e01007387 */ /* 0x0009e80000100a00 */
[----:B------:R4:W-:Y:S04]  /*4cff0*/  LDGSTS.E [R2+-0x7cd80], desc[UR22][R14.64], P1 ;  /* 0x832800000e027fae */ /* 0x0009e800089a1016 */
[----:B------:R-:W2:Y:S01]  /*4d000*/  LDL.LU.64 R172, [R1+0x14e0] ;  /* 0x0014e00001ac7983 */ /* 0x000ea20000300a00 */
        /* <DEDUP_REMOVED lines=253> */
[----:B------:R-:W4:Y:S01]  /*4dfe0*/  LDL.LU.64 R186, [R1+0x1750] ;  /* 0x0017500001ba7983 */ /* 0x000f220000300a00 */
[----:B------:R-:W-:-:S04]  /*4dff0*/  IADD3 R68, P2, PT, R192, UR14, RZ ;  /* 0x0000000ec0447c10 */ /* 0x000fc8000ff5e0ff */
[----:B------:R-:W-:Y:S02]  /*4e000*/  IADD3.X R69, PT, PT, R193, UR15, RZ, P2, !PT ;  /* 0x0000000fc1457c10 */ /* 0x000fe400097fe4ff */
[----:B------:R-:W4:Y:S04]  /*4e010*/  LDL.LU.64 R192, [R1+0x1740] ;  /* 0x0017400001c07983 */ /* 0x000f280000300a00 */
[----:B------:R-:W4:Y:S04]  /*4e020*/  LDL.LU.64 R204, [R1+0x1730] ;  /* 0x0017300001cc7983 */ /* 0x000f280000300a00 */
[----:B------:R-:W4:Y:S04]  /*4e030*/  LDL.LU.64 R214, [R1+0x1718] ;  /* 0x0017180001d67983 */ /* 0x000f280000300a00 */
[----:B------:R-:W4:Y:S04]  /*4e040*/  LDL.LU.64 R222, [R1+0x1700] ;  /* 0x0017000001de7983 */ /* 0x000f280000300a00 */
[----:B------:R-:W4:Y:S01]  /*4e050*/  LDL.LU.64 R106, [R1+0x16e8] ;  /* 0x0016e800016a7983 */ /* 0x000f220000300a00 */
[----:B------:R-:W-:-:S04]  /*4e060*/  IADD3 R54, P2, PT, R202, UR14, RZ ;  /* 0x0000000eca367c10 */ /* 0x000fc8000ff5e0ff */
[----:B------:R-:W-:Y:S02]  /*4e070*/  IADD3.X R55, PT, PT, R203, UR15, RZ, P2, !PT ;  /* 0x0000000fcb377c10 */ /* 0x000fe400097fe4ff */
[----:B------:R-:W-:-:S04]  /*4e080*/  IADD3 R94, P2, PT, R190, UR14, RZ ;  /* 0x0000000ebe5e7c10 */ /* 0x000fc8000ff5e0ff */
[----:B------:R-:W-:Y:S02]  /*4e090*/  IADD3.X R95, PT, PT, R191, UR15, RZ, P2, !PT ;  /* 0x0000000fbf5f7c10 */ /* 0x000fe400097fe4ff */
[----:B---3--:R-:W-:-:S04]  /*4e0a0*/  IADD3 R80, P2, PT, R184, UR14, RZ ;  /* 0x0000000eb8507c10 */ /* 0x008fc8000ff5e0ff */
[----:B------:R-:W-:Y:S02]  /*4e0b0*/  IADD3.X R81, PT, PT, R185, UR15, RZ, P2, !PT ;  /* 0x0000000fb9517c10 */ /* 0x000fe400097fe4ff */
[----:B--2---:R-:W-:-:S04]  /*4e0c0*/  IADD3 R104, P2, PT, R172, UR14, RZ ;  /* 0x0000000eac687c10 */ /* 0x004fc8000ff5e0ff */
[----:B------:R-:W-:Y:S02]  /*4e0d0*/  IADD3.X R105, PT, PT, R173, UR15, RZ, P2, !PT ;  /* 0x0000000fad697c10 */ /* 0x000fe400097fe4ff */
[----:B----4-:R-:W-:-:S04]  /*4e0e0*/  IADD3 R172, P2, PT, R176, UR14, RZ ;  /* 0x0000000eb0ac7c10 */ /* 0x010fc8000ff5e0ff */
[----:B------:R-:W-:Y:S02]  /*4e0f0*/  IADD3.X R173, PT, PT, R177, UR15, RZ, P2, !PT ;  /* 0x0000000fb1ad7c10 */ /* 0x000fe400097fe4ff */
[----:B------:R-:W1:Y:S01]  /*4e100*/  LDL.LU.64 R176, [R1+0x16d0] ;  /* 0x0016d00001b07983 */ /* 0x000e620000300a00 */
[----:B------:R-:W-:-:S04]  /*4e110*/  IADD3 R184, P2, PT, R186, UR14, RZ ;  /* 0x0000000ebab87c10 */ /* 0x000fc8000ff5e0ff */
[----:B------:R-:W-:Y:S02]  /*4e120*/  IADD3.X R185, PT, PT, R187, UR15, RZ, P2, !PT ;  /* 0x0000000fbbb97c10 */ /* 0x000fe400097fe4ff */
[----:B------:R-:W2:Y:S01]  /*4e130*/  LDL.LU.64 R186, [R1+0x16b8] ;  /* 0x0016b80001ba7983 */ /* 0x000ea20000300a00 */
[----:B------:R-:W-:-:S04]  /*4e140*/  IADD3 R190, P2, PT, R192, UR14, RZ ;  /* 0x0000000ec0be7c10 */ /* 0x000fc8000ff5e0ff */
[----:B------:R-:W-:Y:S02]  /*4e150*/  IADD3.X R191, PT, PT, R193, UR15, RZ, P2, !PT ;  /* 0x0000000fc1bf7c10 */ /* 0x000fe400097fe4ff */
[----:B------:R-:W3:Y:S01]  /*4e160*/  LDL.LU.64 R192, [R1+0x16a0] ;  /* 0x0016a00001c07983 */ /* 0x000ee20000300a00 */
        /* <DEDUP_REMOVED lines=9> */
[----:B------:R-:W-:Y:S02]  /*4e200*/  VIADD R238, R238, 0x100000 ;  /* 0x00100000eeee7836 */ /* 0x000fe40000000000 */
[----:B------:R-:W-:Y:S01]  /*4e210*/  VIADD R2, R239, 0x100000 ;  /* 0x00100000ef027836 */ /* 0x000fe20000000000 */
[----:B------:R-:W-:Y:S02]  /*4e220*/  IADD3 R250, P2, PT, R106, UR14, RZ ;  /* 0x0000000e6afa7c10 */ /* 0x000fe4000ff5e0ff */
[----:B------:R1:W-:Y:S02]  /*4e230*/  LDGSTS.E [R238+-0x58180], desc[UR22][R14.64], P1 ;  /* 0xa7e800000eee7fae */ /* 0x0003e400089a1016 */
[----:B------:R-:W-:-:S02]  /*4e240*/  IADD3.X R251, PT, PT, R107, UR15, RZ, P2, !PT ;  /* 0x0000000f6bfb7c10 */ /* 0x000fc400097fe4ff */
[----:B------:R-:W-:Y:S04]  /*4e250*/  LDGSTS.E [R2+-0x7fd00], desc[UR22][R68.64], P1 ;  /* 0x8030000044027fae */ /* 0x000fe800089a1016 */
[----:B------:R-:W-:Y:S04]  /*4e260*/  LDGSTS.E [R2+-0x7f900], desc[UR22][R54.64], P1 ;  /* 0x8070000036027fae */ /* 0x000fe800089a1016 */
[----:B------:R-:W-:Y:S04]  /*4e270*/  LDGSTS.E [R2+-0x7f500], desc[UR22][R94.64], P1 ;  /* 0x80b000005e027fae */ /* 0x000fe800089a1016 */
[----:B------:R-:W-:Y:S04]  /*4e280*/  LDGSTS.E [R2+-0x7f100], desc[UR22][R80.64], P1 ;  /* 0x80f0000050027fae */ /* 0x000fe800089a1016 */
[----:B------:R-:W4:Y:S04]  /*4e290*/  LDL.LU.64 R106, [R1+0x1630] ;  /* 0x00163000016a7983 */ /* 0x000f280000300a00 */
[----:B------:R-:W-:Y:S04]  /*4e2a0*/  LDGSTS.E [R2+-0x7ed00], desc[UR22][R104.64], P1 ;  /* 0x8130000068027fae */ /* 0x000fe800089a1016 */
[----:B------:R-:W-:Y:S04]  /*4e2b0*/  LDGSTS.E [R2+-0x7e900], desc[UR22][R172.64], P1 ;  /* 0x81700000ac027fae */ /* 0x000fe800089a1016 */
[----:B------:R-:W-:Y:S04]  /*4e2c0*/  LDGSTS.E [R2+-0x7e500], desc[UR22][R184.64], P1 ;  /* 0x81b00000b8027fae */ /* 0x000fe800089a1016 */
[----:B------:R-:W-:Y:S04]  /*4e2d0*/  LDGSTS.E [R2+-0x7e100], desc[UR22][R190.64], P1 ;  /* 0x81f00000be027fae */ /* 0x000fe800089a1016 */
[----:B------:R-:W-:Y:S04]  /*4e2e0*/  LDGSTS.E [R2+-0x7dd00], desc[UR22][R202.64], P1 ;  /* 0x82300000ca027fae */ /* 0x000fe800089a1016 */
[----:B------:R-:W-:Y:S04]  /*4e2f0*/  LDGSTS.E [R2+-0x7d900], desc[UR22][R212.64], P1 ;  /* 0x82700000d4027fae */ /* 0x000fe800089a1016 */
[----:B------:R-:W-:Y:S04]  /*4e300*/  LDGSTS.E [R2+-0x7d500], desc[UR22][R220.64], P1 ;  /* 0x82b00000dc027fae */ /* 0x000fe800089a1016 */
[----:B------:R-:W-:Y:S01]  /*4e310*/  LDGSTS.E [R2+-0x7d100], desc[UR22][R250.64], P1 ;  /* 0x82f00000fa027fae */ /* 0x000fe200089a1016 */
        /* <DEDUP_REMOVED lines=267> */
[----:B------:R-:W4:Y:S04]  /*4f3d0*/  LDL.LU.64 R222, [R1+0x17a8] ;  /* 0x0017a80001de7983 */ /* 0x000f280000300a00 */
[----:B------:R-:W4:Y:S04]  /*4f3e0*/  LDL.LU.64 R44, [R1+0x1798] ;  /* 0x00179800012c7983 */ /* 0x000f280000300a00 */
[----:B------:R-:W4:Y:S04]  /*4f3f0*/  LDL.LU.64 R244, [R1+0x1788] ;  /* 0x0017880001f47983 */ /* 0x000f280000300a00 */
[----:B------:R-:W4:Y:S04]  /*4f400*/  LDL.LU.64 R60, [R1+0x1778] ;  /* 0x00177800013c7983 */ /* 0x000f280000300a00 */
[----:B------:R-:W1:Y:S04]  /*4f410*/  LDL.LU.64 R70, [R1+0x1768] ;  /* 0x0017680001467983 */ /* 0x000e680000300a00 */
[----:B------:R-:W4:Y:S04]  /*4f420*/  LDL.LU.64 R36, [R1+0x1758] ;  /* 0x0017580001247983 */ /* 0x000f280000300a00 */
[----:B------:R-:W4:Y:S01]  /*4f430*/  LDL.LU.64 R38, [R1+0x1748] ;  /* 0x0017480001267983 */ /* 0x000f220000300a00 */
[----:B------:R-:W-:-:S03]  /*4f440*/  IADD3 R82, P2, PT, R106, UR14, RZ ;  /* 0x0000000e6a527c10 */ /* 0x000fc6000ff5e0ff */
[----:B------:R-:W4:Y:S01]  /*4f450*/  LDL.LU.64 R40, [R1+0x1738] ;  /* 0x0017380001287983 */ /* 0x000f220000300a00 */
[----:B------:R-:W-:-:S03]  /*4f460*/  IADD3.X R83, PT, PT, R107, UR15, RZ, P2, !PT ;  /* 0x0000000f6b537c10 */ /* 0x000fc600097fe4ff */
[----:B------:R-:W4:Y:S01]  /*4f470*/  LDL.LU.64 R42, [R1+0x1728] ;  /* 0x00172800012a7983 */ /* 0x000f220000300a00 */
[----:B------:R-:W-:-:S05]  /*4f480*/  VIADD R239, R239, 0x100000 ;  /* 0x00100000efef7836 */ /* 0x000fca0000000000 */
[----:B------:R1:W-:Y:S01]  /*4f490*/  LDGSTS.E [R239+-0x58100], desc[UR22][R14.64], P1 ;  /* 0xa7f000000eef7fae */ /* 0x0003e200089a1016 */
[----:B------:R-:W-:-:S04]  /*4f4a0*/  IADD3 R106, P2, PT, R176, UR14, RZ ;  /* 0x0000000eb06a7c10 */ /* 0x000fc8000ff5e0ff */
[----:B------:R-:W-:Y:S02]  /*4f4b0*/  IADD3.X R107, PT, PT, R177, UR15, RZ, P2, !PT ;  /* 0x0000000fb16b7c10 */ /* 0x000fe400097fe4ff */
[----:B--2---:R-:W-:-:S04]  /*4f4c0*/  IADD3 R176, P2, PT, R186, UR14, RZ ;  /* 0x0000000ebab07c10 */ /* 0x004fc8000ff5e0ff */
[----:B------:R-:W-:Y:S02]  /*4f4d0*/  IADD3.X R177, PT, PT, R187, UR15, RZ, P2, !PT ;  /* 0x0000000fbbb17c10 */ /* 0x000fe400097fe4ff */
[----:B---3--:R-:W-:-:S04]  /*4f4e0*/  IADD3 R186, P2, PT, R192, UR14, RZ ;  /* 0x0000000ec0ba7c10 */ /* 0x008fc8000ff5e0ff */
[----:B------:R-:W-:Y:S02]  /*4f4f0*/  IADD3.X R187, PT, PT, R193, UR15, RZ, P2, !PT ;  /* 0x0000000fc1bb7c10 */ /* 0x000fe400097fe4ff */
[----:B----4-:R-:W-:-:S04]  /*4f500*/  IADD3 R192, P2, PT, R204, UR14, RZ ;  /* 0x0000000eccc07c10 */ /* 0x010fc8000ff5e0ff */
[----:B------:R-:W-:Y:S02]  /*4f510*/  IADD3.X R193, PT, PT, R205, UR15, RZ, P2, !PT ;  /* 0x0000000fcdc17c10 */ /* 0x000fe400097fe4ff */
[----:B------:R-:W-:-:S04]  /*4f520*/  IADD3 R204, P2, PT, R214, UR14, RZ ;  /* 0x0000000ed6cc7c10 */ /* 0x000fc8000ff5e0ff */
[----:B------:R-:W-:Y:S02]  /*4f530*/  IADD3.X R205, PT, PT, R215, UR15, RZ, P2, !PT ;  /* 0x0000000fd7cd7c10 */ /* 0x000fe400097fe4ff */
[----:B------:R-:W-:-:S04]  /*4f540*/  IADD3 R214, P2, PT, R222, UR14, RZ ;  /* 0x0000000eded67c10 */ /* 0x000fc8000ff5e0ff */
[----:B------:R-:W-:Y:S02]  /*4f550*/  IADD3.X R215, PT, PT, R223, UR15, RZ, P2, !PT ;  /* 0x0000000fdfd77c10 */ /* 0x000fe400097fe4ff */
[----:B------:R-:W-:-:S04]  /*4f560*/  IADD3 R222, P2, PT, R44, UR14, RZ ;  /* 0x0000000e2cde7c10 */ /* 0x000fc8000ff5e0ff */
[----:B------:R-:W-:Y:S02]  /*4f570*/  IADD3.X R223, PT, PT, R45, UR15, RZ, P2, !PT ;  /* 0x0000000f2ddf7c10 */ /* 0x000fe400097fe4ff */
[----:B------:R-:W2:Y:S01]  /*4f580*/  LDL.LU.64 R44, [R1+0x1710] ;  /* 0x00171000012c7983 */ /* 0x000ea20000300a00 */
[----:B------:R-:W-:-:S04]  /*4f590*/  IADD3 R236, P2, PT, R244, UR14, RZ ;  /* 0x0000000ef4ec7c10 */ /* 0x000fc8000ff5e0ff */
[----:B------:R-:W-:Y:S02]  /*4f5a0*/  IADD3.X R237, PT, PT, R245, UR15, RZ, P2, !PT ;  /* 0x0000000ff5ed7c10 */ /* 0x000fe400097fe4ff */
[----:B------:R-:W-:-:S04]  /*4f5b0*/  IADD3 R244, P2, PT, R60, UR14, RZ ;  /* 0x0000000e3cf47c10 */ /* 0x000fc8000ff5e0ff */
[----:B------:R-:W-:Y:S02]  /*4f5c0*/  IADD3.X R245, PT, PT, R61, UR15, RZ, P2, !PT ;  /* 0x0000000f3df57c10 */ /* 0x000fe400097fe4ff */
[----:B------:R-:W3:Y:S01]  /*4f5d0*/  LDL.LU.64 R60, [R1+0x16f8] ;  /* 0x0016f800013c7983 */ /* 0x000ee20000300a00 */
[----:B-1----:R-:W-:-:S04]  /*4f5e0*/  IADD3 R14, P2, PT, R70, UR14, RZ ;  /* 0x0000000e460e7c10 */ /* 0x002fc8000ff5e0ff */
[----:B------:R-:W-:-:S05]  /*4f5f0*/  IADD3.X R15, PT, PT, R71, UR15, RZ, P2, !PT ;  /* 0x0000000f470f7c10 */ /* 0x000fca00097fe4ff */
[----:B------:R1:W-:Y:S04]  /*4f600*/  STL.64 [R1+0x18], R14 ;  /* 0x0000180e01007387 */ /* 0x0003e80000100a00 */
[----:B------:R-:W4:Y:S01]  /*4f610*/  LDL.LU.64 R70, [R1+0x16e0] ;  /* 0x0016e00001467983 */ /* 0x000f220000300a00 */
[----:B------:R-:W-:-:S05]  /*4f620*/  VIADD R2, R240, 0x100000 ;  /* 0x00100000f0027836 */ /* 0x000fca0000000000 */
[----:B------:R-:W-:Y:S04]  /*4f630*/  LDGSTS.E [R2+-0x7fc80], desc[UR22][R58.64], P1 ;  /* 0x803800003a027fae */ /* 0x000fe800089a1016 */
        /* <DEDUP_REMOVED lines=243> */
[----:B------:R2:W-:Y:S01]  /*50570*/  LDGSTS.E [R2+-0x58c80], desc[UR22][R14.64], P1 ;  /* 0xa73800000e027fae */ /* 0x0005e200089a1016 */
[----:B------:R-:W-:Y:S02]  /*50580*/  VIADD R252, R252, 0x7f ;  /* 0x0000007ffcfc7836 */ /* 0x000fe40000000000 */
[----:B------:R-:W-:Y:S01]  /*50590*/  VIADD R240, R240, 0x100000 ;  /* 0x00100000f0f07836 */ /* 0x000fe20000000000 */
[----:B------:R-:W-:Y:S01]  /*505a0*/  UMOV UR9, URZ ;  /* 0x000000ff00097c82 */ /* 0x000fe20008000000 */
        /* <DEDUP_REMOVED lines=10> */
[----:B------:R1:W-:Y:S01]  /*50650*/  STL.64 [R1+0xff0], R14 ;  /* 0x000ff00e01007387 */ /* 0x0003e20000100a00 */
[----:B------:R-:W-:-:S03]  /*50660*/  ISETP.GE.AND P2, PT, R252, 0x100, PT ;  /* 0x00000100fc00780c */ /* 0x000fc60003f46270 */
[----:B------:R1:W-:Y:S01]  /*50670*/  LDGSTS.E [R240+-0x58080], desc[UR22][R14.64], P1 ;  /* 0xa7f800000ef07fae */ /* 0x0003e200089a1016 */
[----:B------:R-:W-:-:S03]  /*50680*/  ISETP.GE.AND P1, PT, R252, 0x80, PT ;  /* 0x00000080fc00780c */ /* 0x000fc60003f26270 */
[----:B------:R-:W0:Y:S06]  /*50690*/  LDGDEPBAR ;  /* 0x00000000000079af */ /* 0x000e2c0000000000 */
[----:B------:R-:W-:Y:S05]  /*506a0*/  @!P2 BRA `(.L_x_7) ;  /* 0x000001cc0020a947 */ /* 0x000fea0003800000 */
[----:B------:R-:W-:Y:S01]  /*506b0*/  STL [R1+0xe28], R230 ;  /* 0x000e28e601007387 */ /* 0x000fe20000100800 */
[----:B------:R-:W-:-:S03]  /*506c0*/  SHF.R.S32.HI R2, RZ, 0x1f, R252 ;  /* 0x0000001fff027819 */ /* 0x000fc600000114fc */
[----:B------:R-:W-:Y:S01]  /*506d0*/  STL [R1+0xe20], R231 ;  /* 0x000e20e701007387 */ /* 0x000fe20000100800 */
[----:B------:R-:W-:-:S03]  /*506e0*/  LEA.HI R2, R2, R252, RZ, 0x7 ;  /* 0x000000fc02027211 */ /* 0x000fc600078f38ff */
[----:B------:R-:W-:Y:S04]  /*506f0*/  STL [R1+0xe24], R232 ;  /* 0x000e24e801007387 */ /* 0x000fe80000100800 */
        /* <DEDUP_REMOVED lines=40> */
[----:B------:R-:W2:Y:S04]  /*50980*/  LDL.LU.64 R30, [R1+0x378] ;  /* 0x00037800011e7983 */ /* 0x000ea80000300a00 */
[----:B------:R-:W-:Y:S04]  /*50990*/  STL [R1+0xd78], R125 ;  /* 0x000d787d01007387 */ /* 0x000fe80000100800 */
[----:B------:R-:W3:Y:S04]  /*509a0*/  LDL.LU.64 R32, [R1+0x390] ;  /* 0x0003900001207983 */ /* 0x000ee80000300a00 */
[----:B------:R-:W-:Y:S04]  /*509b0*/  STL [R1+0xd7c], R128 ;  /* 0x000d7c8001007387 */ /* 0x000fe80000100800 */
[----:B------:R-:W4:Y:S04]  /*509c0*/  LDL.LU.64 R34, [R1+0x2c0] ;  /* 0x0002c00001227983 */ /* 0x000f280000300a00 */
[----:B------:R-:W-:Y:S04]  /*509d0*/  STL [R1+0xd70], R129 ;  /* 0x000d708101007387 */ /* 0x000fe80000100800 */
[----:B------:R-:W4:Y:S04]  /*509e0*/  LDL.LU.64 R36, [R1+0x2c8] ;  /* 0x0002c80001247983 */ /* 0x000f280000300a00 */
[----:B------:R-:W-:Y:S04]  /*509f0*/  STL [R1+0xd74], R130 ;  /* 0x000d748201007387 */ /* 0x000fe80000100800 */
[----:B------:R-:W4:Y:S04]  /*50a00*/  LDL.LU.64 R38, [R1+0x2b0] ;  /* 0x0002b00001267983 */ /* 0x000f280000300a00 */
[----:B------:R-:W-:Y:S04]  /*50a10*/  STL [R1+0xd68], R131 ;  /* 0x000d688301007387 */ /* 0x000fe80000100800 */
[----:B------:R-:W4:Y:S04]  /*50a20*/  LDL.LU.64 R44, [R1+0x2b8] ;  /* 0x0002b800012c7983 */ /* 0x000f280000300a00 */
[----:B------:R-:W-:Y:S04]  /*50a30*/  STL [R1+0xd6c], R136 ;  /* 0x000d6c8801007387 */ /* 0x000fe80000100800 */
        /* <DEDUP_REMOVED lines=18> */
[----:B------:R-:W-:Y:S01]  /*50b60*/  STL [R1+0xcc8], R163 ;  /* 0x000cc8a301007387 */ /* 0x000fe20000100800 */
[----:B--2---:R-:W-:-:S03]  /*50b70*/  IMAD.MOV.U32 R2, RZ, RZ, R31 ;  /* 0x000000ffff027224 */ /* 0x004fc600078e001f */
[----:B------:R-:W-:Y:S04]  /*50b80*/  STL [R1+0xcd0], R30 ;  /* 0x000cd01e01007387 */ /* 0x000fe80000100800 */
[----:B---3--:R-:W-:Y:S04]  /*50b90*/  STL [R1+0xcd8], R32 ;  /* 0x000cd82001007387 */ /* 0x008fe80000100800 */
[----:B------:R2:W-:Y:S04]  /*50ba0*/  STL [R1+0xccc], R2 ;  /* 0x000ccc0201007387 */ /* 0x0005e80000100800 */
[----:B----4-:R-:W-:Y:S01]  /*50bb0*/  STL [R1+0xce0], R34 ;  /* 0x000ce02201007387 */ /* 0x010fe20000100800 */
[----:B--2---:R-:W-:-:S05]  /*50bc0*/  IMAD.MOV.U32 R2, RZ, RZ, R33 ;  /* 0x000000ffff027224 */ /* 0x004fca00078e0021 */
[----:B------:R2:W-:Y:S04]  /*50bd0*/  STL [R1+0xcd4], R2 ;  /* 0x000cd40201007387 */ /* 0x0005e80000100800 */
[----:B------:R-:W-:Y:S01]  /*50be0*/  STL [R1+0xce8], R36 ;  /* 0x000ce82401007387 */ /* 0x000fe20000100800 */
[----:B--2---:R-:W-:-:S05]  /*50bf0*/  IMAD.MOV.U32 R2, RZ, RZ, R35 ;  /* 0x000000ffff027224 */ /* 0x004fca00078e0023 */
[----:B------:R2:W-:Y:S04]  /*50c00*/  STL [R1+0xcdc], R2 ;  /* 0x000cdc0201007387 */ /* 0x0005e80000100800 */
[----:B------:R-:W-:Y:S01]  /*50c10*/  STL [R1+0xcf0], R38 ;  /* 0x000cf02601007387 */ /* 0x000fe20000100800 */
[----:B--2---:R-:W-:-:S05]  /*50c20*/  IMAD.MOV.U32 R2, RZ, RZ, R37 ;  /* 0x000000ffff027224 */ /* 0x004fca00078e0025 */
[----:B------:R2:W-:Y:S04]  /*50c30*/  STL [R1+0xce4], R2 ;  /* 0x000ce40201007387 */ /* 0x0005e80000100800 */
[----:B------:R-:W-:Y:S01]  /*50c40*/  STL [R1+0xcf8], R44 ;  /* 0x000cf82c01007387 */ /* 0x000fe20000100800 */
[----:B--2---:R-:W-:-:S05]  /*50c50*/  IMAD.MOV.U32 R2, RZ, RZ, R39 ;  /* 0x000000ffff027224 */ /* 0x004fca00078e0027 */
[----:B------:R2:W-:Y:S02]  /*50c60*/  STL [R1+0xcec], R2 ;  /* 0x000cec0201007387 */ /* 0x0005e40000100800 */
[----:B--2---:R-:W-:Y:S02]  /*50c70*/  IMAD.MOV.U32 R2, RZ, RZ, R45 ;  /* 0x000000ffff027224 */ /* 0x004fe400078e002d */
[----:B------:R-:W2:Y:S04]  /*50c80*/  LDL.LU.64 R44, [R1+0x4b0] ;  /* 0x0004b000012c7983 */ /* 0x000ea80000300a00 */
[----:B------:R3:W-:Y:S04]  /*50c90*/  STL [R1+0xcf4], R2 ;  /* 0x000cf40201007387 */ /* 0x0007e80000100800 */
[----:B------:R4:W-:Y:S04]  /*50ca0*/  STL [R1+0xd00], R60 ;  /* 0x000d003c01007387 */ /* 0x0009e80000100800 */
[----:B------:R-:W-:Y:S01]  /*50cb0*/  STL [R1+0xd08], R40 ;  /* 0x000d082801007387 */ /* 0x000fe20000100800 */
[----:B---3--:R-:W-:-:S05]  /*50cc0*/  IMAD.MOV.U32 R2, RZ, RZ, R61 ;  /* 0x000000ffff027224 */ /* 0x008fca00078e003d */
[----:B------:R3:W-:Y:S04]  /*50cd0*/  STL [R1+0xcfc], R2 ;  /* 0x000cfc0201007387 */ /* 0x0007e80000100800 */
[----:B----4-:R-:W4:Y:S04]  /*50ce0*/  LDL.LU.64 R60, [R1+0x4b8] ;  /* 0x0004b800013c7983 */ /* 0x010f280000300a00 */
[----:B------:R-:W-:Y:S01]  /*50cf0*/  STL [R1+0xd10], R70 ;  /* 0x000d104601007387 */ /* 0x000fe20000100800 */
[----:B---3--:R-:W-:-:S05]  /*50d00*/  IMAD.MOV.U32 R2, RZ, RZ, R41 ;  /* 0x000000ffff027224 */ /* 0x008fca00078e0029 */
[----:B------:R3:W-:Y:S04]  /*50d10*/  STL [R1+0xd04], R2 ;  /* 0x000d040201007387 */ /* 0x0007e80000100800 */
[----:B------:R-:W-:Y:S01]  /*50d20*/  STL [R1+0xd18], R42 ;  /* 0x000d182a01007387 */ /* 0x000fe20000100800 */
[----:B---3--:R-:W-:-:S05]  /*50d30*/  IMAD.MOV.U32 R2, RZ, RZ, R71 ;  /* 0x000000ffff027224 */ /* 0x008fca00078e0047 */
[----:B------:R3:W-:Y:S04]  /*50d40*/  STL [R1+0xd0c], R2 ;  /* 0x000d0c0201007387 */ /* 0x0007e80000100800 */
[----:B------:R-:W4:Y:S04]  /*50d50*/  LDL.LU.64 R70, [R1+0x498] ;  /* 0x0004980001467983 */ /* 0x000f280000300a00 */
[----:B------:R-:W-:Y:S01]  /*50d60*/  STL [R1+0xd20], R174 ;  /* 0x000d20ae01007387 */ /* 0x000fe20000100800 */
[----:B---3--:R-:W-:-:S05]  /*50d70*/  IMAD.MOV.U32 R2, RZ, RZ, R43 ;  /* 0x000000ffff027224 */ /* 0x008fca00078e002b */
[----:B------:R-:W-:Y:S04]  /*50d80*/  STL [R1+0xd14], R2 ;  /* 0x000d140201007387 */ /* 0x000fe80000100800 */
[----:B------:R-:W-:Y:S04]  /*50d90*/  STL [R1+0xd1c], R175 ;  /* 0x000d1caf01007387 */ /* 0x000fe80000100800 */
[----:B------:R-:W3:Y:S04]  /*50da0*/  LDL.LU.64 R28, [R1+0x4a0] ;  /* 0x0004a000011c7983 */ /* 0x000ee80000300a00 */
[----:B------:R-:W-:Y:S04]  /*50db0*/  STL [R1+0xd28], R178 ;  /* 0x000d28b201007387 */ /* 0x000fe80000100800 */
[----:B------:R-:W-:Y:S04]  /*50dc0*/  STL [R1+0xd24], R179 ;  /* 0x000d24b301007387 */ /* 0x000fe80000100800 */
[----:B------:R-:W3:Y:S04]  /*50dd0*/  LDL.LU.64 R30, [R1+0x480] ;  /* 0x00048000011e7983 */ /* 0x000ee80000300a00 */
[----:B------:R-:W-:Y:S04]  /*50de0*/  STL [R1+0xd2c], R154 ;  /* 0x000d2c9a01007387 */ /* 0x000fe80000100800 */
[----:B------:R-:W-:Y:S04]  /*50df0*/  STL [R1+0xcc0], R155 ;  /* 0x000cc09b01007387 */ /* 0x000fe80000100800 */
[----:B------:R-:W3:Y:S04]  /*50e00*/  LDL.LU.64 R32, [R1+0x490] ;  /* 0x0004900001207983 */ /* 0x000ee80000300a00 */
[----:B------:R-:W-:Y:S01]  /*50e10*/  STL [R1+0xcc4], R156 ;  /* 0x000cc49c01007387 */ /* 0x000fe20000100800 */
[----:B------:R-:W-:-:S03]  /*50e20*/  IMAD.MOV.U32 R13, RZ, RZ, R167 ;  /* 0x000000ffff0d7224 */ /* 0x000fc600078e00a7 */
[----:B------:R-:W-:Y:S04]  /*50e30*/  STL [R1+0xcb8], R157 ;  /* 0x000cb89d01007387 */ /* 0x000fe80000100800 */
[----:B------:R-:W3:Y:S04]  /*50e40*/  LDL.LU.64 R34, [R1+0x3c8] ;  /* 0x0003c80001227983 */ /* 0x000ee80000300a00 */
[----:B------:R-:W-:Y:S04]  /*50e50*/  STL [R1+0xcbc], R164 ;  /* 0x000cbca401007387 */ /* 0x000fe80000100800 */
[----:B------:R-:W-:Y:S04]  /*50e60*/  STL [R1+0xcb0], R165 ;  /* 0x000cb0a501007387 */ /* 0x000fe80000100800 */
[----:B------:R-:W3:Y:S04]  /*50e70*/  LDL.LU.64 R36, [R1+0x3d0] ;  /* 0x0003d00001247983 */ /* 0x000ee80000300a00 */
[----:B------:R-:W-:Y:S04]  /*50e80*/  STL [R1+0xcb4], R166 ;  /* 0x000cb4a601007387 */ /* 0x000fe80000100800 */
[----:B------:R-:W3:Y:S04]  /*50e90*/  LDL.LU.64 R38, [R1+0x3b8] ;  /* 0x0003b80001267983 */ /* 0x000ee80000300a00 */
[----:B------:R-:W3:Y:S04]  /*50ea0*/  LDL.LU.64 R40, [R1+0x3c0] ;  /* 0x0003c00001287983 */ /* 0x000ee80000300a00 */
[----:B------:R-:W-:Y:S04]  /*50eb0*/  STL.64 [R1+0x1918], R12 ;  /* 0x0019180c01007387 */ /* 0x000fe80000100a00 */
[----:B------:R-:W3:Y:S01]  /*50ec0*/  LDL.LU.64 R42, [R1+0x3a8] ;  /* 0x0003a800012a7983 */ /* 0x000ee20000300a00 */
[----:B-12---:R-:W-:-:S02]  /*50ed0*/  IMAD.MOV.U32 R14, RZ, RZ, R44 ;  /* 0x000000ffff0e7224 */ /* 0x006fc400078e002c */
[----:B------:R-:W-:-:S05]  /*50ee0*/  IMAD.MOV.U32 R15, RZ, RZ, R45 ;  /* 0x000000ffff0f7224 */ /* 0x000fca00078e002d */
[----:B------:R-:W-:Y:S04]  /*50ef0*/  STL.64 [R1+0x1920], R14 ;  /* 0x0019200e01007387 */ /* 0x000fe80000100a00 */
[----:B------:R-:W2:Y:S01]  /*50f00*/  LDL.LU.64 R44, [R1+0x3b0] ;  /* 0x0003b000012c7983 */ /* 0x000ea20000300a00 */
[----:B----4-:R-:W-:Y:S02]  /*50f10*/  IMAD.MOV.U32 R16, RZ, RZ, R60 ;  /* 0x000000ffff107224 */ /* 0x010fe400078e003c */
[----:B------:R-:W-:Y:S02]  /*50f20*/  IMAD.MOV.U32 R17, RZ, RZ, R61 ;  /* 0x000000ffff117224 */ /* 0x000fe400078e003d */
[----:B------:R-:W4:Y:S04]  /*50f30*/  LDL.LU.64 R60, [R1+0x368] ;  /* 0x00036800013c7983 */ /* 0x000f280000300a00 */
[----:B------:R-:W-:Y:S01]  /*50f40*/  STL.64 [R1+0x1928], R16 ;  /* 0x0019281001007387 */ /* 0x000fe20000100a00 */
[----:B------:R-:W-:-:S02]  /*50f50*/  IMAD.MOV.U32 R18, RZ, RZ, R70 ;  /* 0x000000ffff127224 */ /* 0x000fc400078e0046 */
[----:B------:R-:W-:Y:S02]  /*50f60*/  IMAD.MOV.U32 R19, RZ, RZ, R71 ;  /* 0x000000ffff137224 */ /* 0x000fe400078e0047 */
[----:B------:R-:W4:Y:S04]  /*50f70*/  LDL.LU.64 R70, [R1+0x388] ;  /* 0x0003880001467983 */ /* 0x000f280000300a00 */
[----:B------:R-:W-:Y:S01]  /*50f80*/  STL.64 [R1+0x1930], R18 ;  /* 0x0019301201007387 */ /* 0x000fe20000100a00 */
[----:B---3--:R-:W-:Y:S02]  /*50f90*/  IMAD.MOV.U32 R20, RZ, RZ, R28 ;  /* 0x000000ffff147224 */ /* 0x008fe400078e001c */
[----:B------:R-:W-:-:S05]  /*50fa0*/  IMAD.MOV.U32 R21, RZ, RZ, R29 ;  /* 0x000000ffff157224 */ /* 0x000fca00078e001d */
[----:B------:R-:W-:Y:S01]  /*50fb0*/  STL.64 [R1+0x1938], R20 ;  /* 0x0019381401007387 */ /* 0x000fe20000100a00 */
[----:B------:R-:W-:Y:S02]  /*50fc0*/  IMAD.MOV.U32 R22, RZ, RZ, R30 ;  /* 0x000000ffff167224 */ /* 0x000fe400078e001e */
        /* <DEDUP_REMOVED lines=9> */
[----:B------:R-:W-:Y:S02]  /*51060*/  IMAD.MOV.U32 R29, RZ, RZ, R37 ;  /* 0x000000ffff1d7224 */ /* 0x000fe400078e0025 */
[----:B------:R-:W-:Y:S02]  /*51070*/  IMAD.MOV.U32 R30, RZ, RZ, R38 ;  /* 0x000000ffff1e7224 */ /* 0x000fe400078e0026 */
[----:B------:R-:W-:Y:S02]  /*51080*/  IMAD.MOV.U32 R31, RZ, RZ, R39 ;  /* 0x000000ffff1f7224 */ /* 0x000fe400078e0027 */
[----:B------:R-:W-:Y:S02]  /*51090*/  IMAD.MOV.U32 R32, RZ, RZ, R40 ;  /* 0x000000ffff207224 */ /* 0x000fe400078e0028 */
[----:B------:R-:W-:Y:S01]  /*510a0*/  IMAD.MOV.U32 R33, RZ, RZ, R41 ;  /* 0x000000ffff217224 */ /* 0x000fe200078e0029 */
[----:B------:R-:W-:Y:S01]  /*510b0*/  STL.64 [R1+0x1958], R28 ;  /* 0x0019581c01007387 */ /* 0x000fe20000100a00 */
[----:B------:R-:W-:-:S02]  /*510c0*/  IMAD.MOV.U32 R34, RZ, RZ, R42 ;  /* 0x000000ffff227224 */ /* 0x000fc400078e002a */
[----:B------:R-:W-:Y:S01]  /*510d0*/  IMAD.MOV.U32 R35, RZ, RZ, R43 ;  /* 0x000000ffff237224 */ /* 0x000fe200078e002b */
[----:B------:R-:W-:Y:S04]  /*510e0*/  STL.64 [R1+0x1960], R30 ;  /* 0x0019601e01007387 */ /* 0x000fe80000100a00 */
[----:B------:R-:W-:Y:S04]  /*510f0*/  STL.64 [R1+0x1968], R32 ;  /* 0x0019682001007387 */ /* 0x000fe80000100a00 */
[----:B------:R-:W-:Y:S01]  /*51100*/  STL.64 [R1+0x1970], R34 ;  /* 0x0019702201007387 */ /* 0x000fe20000100a00 */
[----:B--2---:R-:W-:-:S02]  /*51110*/  IMAD.MOV.U32 R36, RZ, RZ, R44 ;  /* 0x000000ffff247224 */ /* 0x004fc400078e002c */
[----:B------:R-:W-:-:S05]  /*51120*/  IMAD.MOV.U32 R37, RZ, RZ, R45 ;  /* 0x000000ffff257224 */ /* 0x000fca00078e002d */
[----:B------:R-:W-:Y:S01]  /*51130*/  STL.64 [R1+0x1978], R36 ;  /* 0x0019782401007387 */ /* 0x000fe20000100a00 */
[----:B----4-:R-:W-:Y:S02]  /*51140*/  IMAD.MOV.U32 R38, RZ, RZ, R60 ;  /* 0x000000ffff267224 */ /* 0x010fe400078e003c */
[----:B------:R-:W-:-:S05]  /*51150*/  IMAD.MOV.U32 R39, RZ, RZ, R61 ;  /* 0x000000ffff277224 */ /* 0x000fca00078e003d */
[----:B------:R-:W-:Y:S01]  /*51160*/  STL.64 [R1+0x1980], R38 ;  /* 0x0019802601007387 */ /* 0x000fe20000100a00 */
[----:B------:R-:W-:Y:S02]  /*51170*/  IMAD.MOV.U32 R40, RZ, RZ, R70 ;  /* 0x000000ffff287224 */ /* 0x000fe400078e0046 */
[----:B------:R-:W-:-:S05]  /*51180*/  IMAD.MOV.U32 R41, RZ, RZ, R71 ;  /* 0x000000ffff297224 */ /* 0x000fca00078e0047 */
[----:B------:R-:W-:Y:S04]  /*51190*/  STL.64 [R1+0x1988], R40 ;  /* 0x0019882801007387 */ /* 0x000fe80000100a00 */
[----:B------:R-:W-:Y:S04]  /*511a0*/  STL [R1+0xca0], R200 ;  /* 0x000ca0c801007387 */ /* 0x000fe80000100800 */
[----:B------:R-:W-:Y:S04]  /*511b0*/  STL [R1+0xc9c], R201 ;  /* 0x000c9cc901007387 */ /* 0x000fe80000100800 */
[----:B------:R-:W-:Y:S04]  /*511c0*/  STL [R1+0xca8], R208 ;  /* 0x000ca8d001007387 */ /* 0x000fe80000100800 */
[----:B------:R-:W-:Y:S04]  /*511d0*/  STL [R1+0xca4], R209 ;  /* 0x000ca4d101007387 */ /* 0x000fe80000100800 */
[----:B------:R1:W-:Y:S04]  /*511e0*/  STL [R1+0xcac], R84 ;  /* 0x000cac5401007387 */ /* 0x0003e80000100800 */
[----:B------:R-:W2:Y:S04]  /*511f0*/  LDL.LU.64 R240, [R1+0x4a8] ;  /* 0x0004a80001f07983 */ /* 0x000ea80000300a00 */
[----:B------:R-:W1:Y:S04]  /*51200*/  LDL.LU.64 R238, [R1+0x540] ;  /* 0x0005400001ee7983 */ /* 0x000e680000300a00 */
[----:B------:R-:W3:Y:S04]  /*51210*/  LDL.LU.64 R110, [R1+0x578] ;  /* 0x00057800016e7983 */ /* 0x000ee80000300a00 */
[----:B------:R-:W4:Y:S04]  /*51220*/  LDL.LU.64 R232, [R1+0x28] ;  /* 0x0000280001e87983 */ /* 0x000f280000300a00 */
[----:B------:R-:W-:Y:S04]  /*51230*/  STL [R1+0xc94], R196 ;  /* 0x000c94c401007387 */ /* 0x000fe80000100800 */
[----:B------:R3:W-:Y:S04]  /*51240*/  STL [R1+0xc98], R98 ;  /* 0x000c986201007387 */ /* 0x0007e80000100800 */
[----:B------:R-:W3:Y:S01]  /*51250*/  LDL.LU.64 R230, [R1+0x598] ;  /* 0x0005980001e67983 */ /* 0x000ee20000300a00 */
[----:B------:R-:W-:-:S02]  /*51260*/  IMAD.MOV.U32 R45, RZ, RZ, R46 ;  /* 0x000000ffff2d7224 */ /* 0x000fc400078e002e */
[----:B------:R-:W-:Y:S02]  /*51270*/  IMAD.MOV.U32 R46, RZ, RZ, R47 ;  /* 0x000000ffff2e7224 */ /* 0x000fe400078e002f */
[----:B------:R-:W-:Y:S02]  /*51280*/  IMAD.MOV.U32 R47, RZ, RZ, R48 ;  /* 0x000000ffff2f7224 */ /* 0x000fe400078e0030 */
[----:B------:R-:W-:Y:S02]  /*51290*/  IMAD.MOV.U32 R48, RZ, RZ, R49 ;  /* 0x000000ffff307224 */ /* 0x000fe400078e0031 */
[----:B------:R-:W-:Y:S02]  /*512a0*/  IMAD.MOV.U32 R49, RZ, RZ, R50 ;  /* 0x000000ffff317224 */ /* 0x000fe400078e0032 */
[----:B------:R-:W-:Y:S02]  /*512b0*/  IMAD.MOV.U32 R50, RZ, RZ, R51 ;  /* 0x000000ffff327224 */ /* 0x000fe400078e0033 */
        /* <DEDUP_REMOVED lines=8> */
[----:B--2---:R-:W-:Y:S02]  /*51340*/  IMAD.MOV.U32 R72, RZ, RZ, R240 ;  /* 0x000000ffff487224 */ /* 0x004fe400078e00f0 */
[----:B------:R-:W-:Y:S02]  /*51350*/  IMAD.MOV.U32 R73, RZ, RZ, R241 ;  /* 0x000000ffff497224 */ /* 0x000fe400078e00f1 */
[----:B-1----:R-:W-:Y:S01]  /*51360*/  IMAD.MOV.U32 R84, RZ, RZ, R238 ;  /* 0x000000ffff547224 */ /* 0x002fe200078e00ee */
[----:B------:R-:W2:Y:S01]  /*51370*/  LDL.LU.64 R240, [R1+0x58] ;  /* 0x0000580001f07983 */ /* 0x000ea20000300a00 */
[----:B------:R-:W-:-:S03]  /*51380*/  IMAD.MOV.U32 R85, RZ, RZ, R239 ;  /* 0x000000ffff557224 */ /* 0x000fc600078e00ef */
[----:B------:R-:W2:Y:S04]  /*51390*/  LDL.LU.64 R238, [R1] ;  /* 0x0000000001ee7983 */ /* 0x000ea80000300a00 */
[----:B------:R-:W2:Y:S04]  /*513a0*/  LDL.LU.64 R132, [R1+0x5b8] ;  /* 0x0005b80001847983 */ /* 0x000ea80000300a00 */
[----:B------:R-:W2:Y:S01]  /*513b0*/  LDL.LU.64 R126, [R1+0x588] ;  /* 0x00058800017e7983 */ /* 0x000ea20000300a00 */
[----:B----4-:R-:W-:Y:S02]  /*513c0*/  IMAD.MOV.U32 R6, RZ, RZ, R232 ;  /* 0x000000ffff067224 */ /* 0x010fe400078e00e8 */
[----:B------:R-:W-:-:S02]  /*513d0*/  IMAD.MOV.U32 R4, RZ, RZ, R233 ;  /* 0x000000ffff047224 */ /* 0x000fc400078e00e9 */
[----:B---3--:R-:W-:Y:S01]  /*513e0*/  IMAD.MOV.U32 R98, RZ, RZ, R110 ;  /* 0x000000ffff627224 */ /* 0x008fe200078e006e */
[----:B------:R-:W3:Y:S01]  /*513f0*/  LDL.LU.64 R232, [R1+0x38] ;  /* 0x0000380001e87983 */ /* 0x000ee20000300a00 */
[----:B------:R-:W-:Y:S02]  /*51400*/  IMAD.MOV.U32 R109, RZ, RZ, R230 ;  /* 0x000000ffff6d7224 */ /* 0x000fe400078e00e6 */
[----:B------:R-:W-:Y:S01]  /*51410*/  IMAD.MOV.U32 R110, RZ, RZ, R231 ;  /* 0x000000ffff6e7224 */ /* 0x000fe200078e00e7 */
[----:B------:R-:W4:Y:S04]  /*51420*/  LDL.LU.64 R148, [R1+0x5e8] ;  /* 0x0005e80001947983 */ /* 0x000f280000300a00 */
[----:B------:R-:W4:Y:S01]  /*51430*/  LDL.LU.64 R230, [R1+0x5a8] ;  /* 0x0005a80001e67983 */ /* 0x000f220000300a00 */
[----:B------:R-:W-:-:S02]  /*51440*/  IMAD.MOV.U32 R119, RZ, RZ, R90 ;  /* 0x000000ffff777224 */ /* 0x000fc400078e005a */
[----:B------:R-:W-:Y:S02]  /*51450*/  IMAD.MOV.U32 R90, RZ, RZ, R91 ;  /* 0x000000ffff5a7224 */ /* 0x000fe400078e005b */
[----:B------:R-:W-:Y:S02]  /*51460*/  IMAD.MOV.U32 R91, RZ, RZ, R100 ;  /* 0x000000ffff5b7224 */ /* 0x000fe400078e0064 */
[----:B------:R-:W-:Y:S02]  /*51470*/  IMAD.MOV.U32 R113, RZ, RZ, R101 ;  /* 0x000000ffff717224 */ /* 0x000fe400078e0065 */
[----:B--2---:R-:W-:Y:S02]  /*51480*/  IMAD.MOV.U32 R5, RZ, RZ, R240 ;  /* 0x000000ffff057224 */ /* 0x004fe400078e00f0 */
[----:B------:R-:W-:Y:S02]  /*51490*/  IMAD.MOV.U32 R2, RZ, RZ, R241 ;  /* 0x000000ffff027224 */ /* 0x000fe400078e00f1 */
[----:B------:R-:W-:Y:S01]  /*514a0*/  IMAD.MOV.U32 R100, RZ, RZ, R238 ;  /* 0x000000ffff647224 */ /* 0x000fe200078e00ee */
[----:B------:R-:W2:Y:S01]  /*514b0*/  LDL.LU.64 R240, [R1+0x70] ;  /* 0x0000700001f07983 */ /* 0x000ea20000300a00 */
[----:B------:R-:W-:-:S03]  /*514c0*/  IMAD.MOV.U32 R101, RZ, RZ, R239 ;  /* 0x000000ffff657224 */ /* 0x000fc600078e00ef */
[----:B------:R-:W2:Y:S01]  /*514d0*/  LDL.LU.64 R238, [R1+0x10] ;  /* 0x0000100001ee7983 */ /* 0x000ea20000300a00 */
[----:B------:R-:W-:Y:S02]  /*514e0*/  IMAD.MOV.U32 R131, RZ, RZ, R132 ;  /* 0x000000ffff837224 */ /* 0x000fe400078e0084 */
[----:B------:R-:W-:Y:S01]  /*514f0*/  IMAD.MOV.U32 R130, RZ, RZ, R133 ;  /* 0x000000ffff827224 */ /* 0x000fe200078e0085 */
[----:B------:R-:W2:Y:S01]  /*51500*/  LDL.LU.64 R174, [R1+0x608] ;  /* 0x0006080001ae7983 */ /* 0x000ea20000300a00 */
[----:B------:R-:W-:Y:S02]  /*51510*/  IMAD.MOV.U32 R133, RZ, RZ, R126 ;  /* 0x000000ffff857224 */ /* 0x000fe400078e007e */
[----:B------:R-:W-:Y:S01]  /*51520*/  IMAD.MOV.U32 R132, RZ, RZ, R127 ;  /* 0x000000ffff847224 */ /* 0x000fe200078e007f */
[----:B------:R-:W2:Y:S04]  /*51530*/  LDL.LU.64 R234, [R1+0x5c0] ;  /* 0x0005c00001ea7983 */ /* 0x000ea80000300a00 */
[----:B------:R-:W2:Y:S01]  /*51540*/  LDL.LU.64 R126, [R1+0x568] ;  /* 0x00056800017e7983 */ /* 0x000ea20000300a00 */
[----:B---3--:R-:W-:-:S02]  /*51550*/  IMAD.MOV.U32 R135, RZ, RZ, R232 ;  /* 0x000000ffff877224 */ /* 0x008fc400078e00e8 */
[----:B------:R-:W-:Y:S02]  /*51560*/  IMAD.MOV.U32 R134, RZ, RZ, R233 ;  /* 0x000000ffff867224 */ /* 0x000fe400078e00e9 */
[----:B----4-:R-:W-:Y:S01]  /*51570*/  IMAD.MOV.U32 R147, RZ, RZ, R148 ;  /* 0x000000ffff937224 */ /* 0x010fe200078e0094 */
[----:B------:R-:W3:Y:S01]  /*51580*/  LDL.LU.64 R232, [R1+0x48] ;  /* 0x0000480001e87983 */ /* 0x000ee20000300a00 */
[----:B------:R-:W-:Y:S02]  /*51590*/  IMAD.MOV.U32 R146, RZ, RZ, R149 ;  /* 0x000000ffff927224 */ /* 0x000fe400078e0095 */
[----:B------:R-:W-:Y:S02]  /*515a0*/  IMAD.MOV.U32 R149, RZ, RZ, R230 ;  /* 0x000000ffff957224 */ /* 0x000fe400078e00e6 */
[----:B------:R-:W-:Y:S02]  /*515b0*/  IMAD.MOV.U32 R148, RZ, RZ, R231 ;  /* 0x000000ffff947224 */ /* 0x000fe400078e00e7 */
[----:B------:R-:W4:Y:S04]  /*515c0*/  LDL.LU.64 R230, [R1+0x638] ;  /* 0x0006380001e67983 */ /* 0x000f280000300a00 */
[----:B------:R-:W4:Y:S04]  /*515d0*/  LDL.LU.64 R16, [R1+0x5f0] ;  /* 0x0005f00001107983 */ /* 0x000f280000300a00 */
[----:B------:R-:W4:Y:S01]  /*515e0*/  LDL.LU.64 R12, [R1+0x5b0] ;  /* 0x0005b000010c7983 */ /* 0x000f220000300a00 */
        /* <DEDUP_REMOVED lines=10> */
[----:B------:R-:W-:Y:S01]  /*51690*/  IMAD.MOV.U32 R153, RZ, RZ, R238 ;  /* 0x000000ffff997224 */ /* 0x000fe200078e00ee */
[----:B------:R-:W2:Y:S01]  /*516a0*/  LDL.LU.64 R240, [R1+0x80] ;  /* 0x0000800001f07983 */ /* 0x000ea20000300a00 */
[----:B------:R-:W-:-:S03]  /*516b0*/  IMAD.MOV.U32 R152, RZ, RZ, R239 ;  /* 0x000000ffff987224 */ /* 0x000fc600078e00ef */
[----:B------:R-:W2:Y:S04]  /*516c0*/  LDL.LU.64 R238, [R1+0x20] ;  /* 0x0000200001ee7983 */ /* 0x000ea80000300a00 */
        /* <DEDUP_REMOVED lines=10> */
[----:B------:R-:W3:Y:S01]  /*51770*/  LDL.LU.64 R232, [R1+0x60] ;  /* 0x0000600001e87983 */ /* 0x000ee20000300a00 */
[----:B----4-:R-:W-:Y:S02]  /*51780*/  IMAD.MOV.U32 R179, RZ, RZ, R230 ;  /* 0x000000ffffb37224 */ /* 0x010fe400078e00e6 */
[----:B------:R-:W-:Y:S02]  /*51790*/  IMAD.MOV.U32 R178, RZ, RZ, R231 ;  /* 0x000000ffffb27224 */ /* 0x000fe400078e00e7 */
[----:B------:R-:W4:Y:S01]  /*517a0*/  LDL.LU.64 R230, [R1+0x8] ;  /* 0x0000080001e67983 */ /* 0x000f220000300a00 */
[----:B------:R-:W-:Y:S02]  /*517b0*/  IMAD.MOV.U32 R183, RZ, RZ, R12 ;  /* 0x000000ffffb77224 */ /* 0x000fe400078e000c */
[----:B------:R-:W-:-:S02]  /*517c0*/  IMAD.MOV.U32 R182, RZ, RZ, R13 ;  /* 0x000000ffffb67224 */ /* 0x000fc400078e000d */
[----:B------:R-:W3:Y:S01]  /*517d0*/  LDL.LU.64 R12, [R1+0x678] ;  /* 0x00067800010c7983 */ /* 0x000ee20000300a00 */
        /* <DEDUP_REMOVED lines=28> */
[----:B--2---:R-:W-:Y:S02]  /*519a0*/  IMAD.MOV.U32 R185, RZ, RZ, R240 ;  /* 0x000000ffffb97224 */ /* 0x004fe400078e00f0 */
[----:B------:R-:W-:-:S02]  /*519b0*/  IMAD.MOV.U32 R184, RZ, RZ, R241 ;  /* 0x000000ffffb87224 */ /* 0x000fc400078e00f1 */
[----:B------:R-:W-:Y:S02]  /*519c0*/  IMAD.MOV.U32 R187, RZ, RZ, R238 ;  /* 0x000000ffffbb7224 */ /* 0x000fe400078e00ee */
[----:B------:R-:W-:Y:S02]  /*519d0*/  IMAD.MOV.U32 R186, RZ, RZ, R239 ;  /* 0x000000ffffba7224 */ /* 0x000fe400078e00ef */
[----:B------:R-:W2:Y:S04]  /*519e0*/  LDL.LU.64 R238, [R1+0x628] ;  /* 0x0006280001ee7983 */ /* 0x000ea80000300a00 */
[----:B------:R-:W2:Y:S04]  /*519f0*/  LDL.LU.64 R240, [R1+0x5f8] ;  /* 0x0005f80001f07983 */ /* 0x000ea80000300a00 */
[----:B------:R-:W2:Y:S04]  /*51a00*/  LDL.LU.64 R18, [R1+0xc8] ;  /* 0x0000c80001127983 */ /* 0x000ea80000300a00 */
[----:B------:R-:W2:Y:S01]  /*51a10*/  LDL.LU.64 R16, [R1+0x88] ;  /* 0x0000880001107983 */ /* 0x000ea20000300a00 */
[----:B------:R-:W-:-:S02]  /*51a20*/  IMAD.MOV.U32 R195, RZ, RZ, R14 ;  /* 0x000000ffffc37224 */ /* 0x000fc400078e000e */
[----:B------:R-:W-:Y:S02]  /*51a30*/  IMAD.MOV.U32 R194, RZ, RZ, R15 ;  /* 0x000000ffffc27224 */ /* 0x000fe400078e000f */
[----:B------:R-:W2:Y:S01]  /*51a40*/  LDL.LU.64 R14, [R1+0x40] ;  /* 0x00004000010e7983 */ /* 0x000ea20000300a00 */
[----:B------:R-:W-:Y:S02]  /*51a50*/  IMAD.MOV.U32 R201, RZ, RZ, R126 ;  /* 0x000000ffffc97224 */ /* 0x000fe400078e007e */
[----:B------:R-:W-:Y:S02]  /*51a60*/  IMAD.MOV.U32 R200, RZ, RZ, R127 ;  /* 0x000000ffffc87224 */ /* 0x000fe400078e007f */
[----:B------:R-:W2:Y:S01]  /*51a70*/  LDL.LU.64 R126, [R1+0x698] ;  /* 0x00069800017e7983 */ /* 0x000ea20000300a00 */
[----:B----4-:R-:W-:Y:S02]  /*51a80*/  IMAD.MOV.U32 R205, RZ, RZ, R230 ;  /* 0x000000ffffcd7224 */ /* 0x010fe400078e00e6 */
[----:B------:R-:W-:-:S02]  /*51a90*/  IMAD.MOV.U32 R204, RZ, RZ, R231 ;  /* 0x000000ffffcc7224 */ /* 0x000fc400078e00e7 */
[----:B---3--:R-:W-:Y:S01]  /*51aa0*/  IMAD.MOV.U32 R203, RZ, RZ, R232 ;  /* 0x000000ffffcb7224 */ /* 0x008fe200078e00e8 */
[----:B------:R-:W3:Y:S01]  /*51ab0*/  LDL.LU.64 R230, [R1+0x650] ;  /* 0x0006500001e67983 */ /* 0x000ee20000300a00 */
[----:B------:R-:W-:Y:S02]  /*51ac0*/  IMAD.MOV.U32 R202, RZ, RZ, R233 ;  /* 0x000000ffffca7224 */ /* 0x000fe400078e00e9 */
[----:B------:R-:W-:Y:S01]  /*51ad0*/  IMAD.MOV.U32 R199, RZ, RZ, R234 ;  /* 0x000000ffffc77224 */ /* 0x000fe200078e00ea */
[----:B------:R-:W4:Y:S01]  /*51ae0*/  LDL.LU.64 R232, [R1+0x610] ;  /* 0x0006100001e87983 */ /* 0x000f220000300a00 */
[----:B------:R-:W-:Y:S02]  /*51af0*/  IMAD.MOV.U32 R198, RZ, RZ, R235 ;  /* 0x000000ffffc67224 */ /* 0x000fe400078e00eb */
[----:B------:R-:W-:Y:S01]  /*51b00*/  IMAD.MOV.U32 R211, RZ, RZ, R12 ;  /* 0x000000ffffd37224 */ /* 0x000fe200078e000c */
[----:B------:R-:W3:Y:S01]  /*51b10*/  LDL.LU.64 R234, [R1+0xf0] ;  /* 0x0000f00001ea7983 */ /* 0x000ee20000300a00 */
[----:B------:R-:W-:-:S03]  /*51b20*/  IMAD.MOV.U32 R210, RZ, RZ, R13 ;  /* 0x000000ffffd27224 */ /* 0x000fc600078e000d */
        /* <DEDUP_REMOVED lines=27> */
[----:B--2---:R-:W-:Y:S02]  /*51ce0*/  IMAD.MOV.U32 R213, RZ, RZ, R238 ;  /* 0x000000ffffd57224 */ /* 0x004fe400078e00ee */
[----:B------:R-:W-:Y:S02]  /*51cf0*/  IMAD.MOV.U32 R212, RZ, RZ, R239 ;  /* 0x000000ffffd47224 */ /* 0x000fe400078e00ef */
[----:B------:R-:W2:Y:S01]  /*51d00*/  LDL.LU.64 R238, [R1+0x78] ;  /* 0x0000780001ee7983 */ /* 0x000ea20000300a00 */
[----:B------:R-:W-:Y:S02]  /*51d10*/  IMAD.MOV.U32 R215, RZ, RZ, R240 ;  /* 0x000000ffffd77224 */ /* 0x000fe400078e00f0 */
[----:B------:R-:W-:-:S02]  /*51d20*/  IMAD.MOV.U32 R214, RZ, RZ, R241 ;  /* 0x000000ffffd67224 */ /* 0x000fc400078e00f1 */
[----:B------:R-:W2:Y:S04]  /*51d30*/  LDL.LU.64 R240, [R1+0x30] ;  /* 0x0000300001f07983 */ /* 0x000ea80000300a00 */
[----:B------:R-:W2:Y:S04]  /*51d40*/  LDL.LU.64 R28, [R1+0x6c0] ;  /* 0x0006c000011c7983 */ /* 0x000ea80000300a00 */
[----:B------:R-:W2:Y:S01]  /*51d50*/  LDL.LU.64 R26, [R1+0x670] ;  /* 0x00067000011a7983 */ /* 0x000ea20000300a00 */
[----:B------:R-:W-:Y:S02]  /*51d60*/  IMAD.MOV.U32 R217, RZ, RZ, R18 ;  /* 0x000000ffffd97224 */ /* 0x000fe400078e0012 */
[----:B------:R-:W-:-:S02]  /*51d70*/  IMAD.MOV.U32 R216, RZ, RZ, R19 ;  /* 0x000000ffffd87224 */ /* 0x000fc400078e0013 */
[----:B------:R-:W2:Y:S01]  /*51d80*/  LDL.LU.64 R18, [R1+0x620] ;  /* 0x0006200001127983 */ /* 0x000ea20000300a00 */
[----:B------:R-:W-:Y:S02]  /*51d90*/  IMAD.MOV.U32 R219, RZ, RZ, R16 ;  /* 0x000000ffffdb7224 */ /* 0x000fe400078e0010 */
[----:B------:R-:W-:Y:S02]  /*51da0*/  IMAD.MOV.U32 R218, RZ, RZ, R17 ;  /* 0x000000ffffda7224 */ /* 0x000fe400078e0011 */
[----:B------:R-:W2:Y:S01]  /*51db0*/  LDL.LU.64 R16, [R1+0x5a0] ;  /* 0x0005a00001107983 */ /* 0x000ea20000300a00 */
[----:B------:R-:W-:Y:S02]  /*51dc0*/  IMAD.MOV.U32 R221, RZ, RZ, R14 ;  /* 0x000000ffffdd7224 */ /* 0x000fe400078e000e */
[----:B------:R-:W-:Y:S02]  /*51dd0*/  IMAD.MOV.U32 R220, RZ, RZ, R15 ;  /* 0x000000ffffdc7224 */ /* 0x000fe400078e000f */
[----:B------:R-:W2:Y:S01]  /*51de0*/  LDL.LU.64 R14, [R1+0xe0] ;  /* 0x0000e000010e7983 */ /* 0x000ea20000300a00 */
[----:B------:R-:W-:-:S02]  /*51df0*/  IMAD.MOV.U32 R227, RZ, RZ, R126 ;  /* 0x000000ffffe37224 */ /* 0x000fc400078e007e */
[----:B------:R-:W-:Y:S02]  /*51e00*/  IMAD.MOV.U32 R226, RZ, RZ, R127 ;  /* 0x000000ffffe27224 */ /* 0x000fe400078e007f */
[----:B------:R-:W2:Y:S04]  /*51e10*/  LDL.LU.64 R126, [R1+0xa0] ;  /* 0x0000a000017e7983 */ /* 0x000ea80000300a00 */
[----:B------:R-:W2:Y:S01]  /*51e20*/  LDL.LU.64 R24, [R1+0x68] ;  /* 0x0000680001187983 */ /* 0x000ea20000300a00 */
[----:B---3--:R-:W-:Y:S02]  /*51e30*/  IMAD.MOV.U32 R229, RZ, RZ, R230 ;  /* 0x000000ffffe57224 */ /* 0x008fe400078e00e6 */
[----:B------:R-:W-:Y:S02]  /*51e40*/  IMAD.MOV.U32 R228, RZ, RZ, R231 ;  /* 0x000000ffffe47224 */ /* 0x000fe400078e00e7 */
[----:B----4-:R-:W-:-:S02]  /*51e50*/  IMAD.MOV.U32 R231, RZ, RZ, R232 ;  /* 0x000000ffffe77224 */ /* 0x010fc400078e00e8 */
[----:B------:R-:W-:Y:S02]  /*51e60*/  IMAD.MOV.U32 R230, RZ, RZ, R233 ;  /* 0x000000ffffe67224 */ /* 0x000fe400078e00e9 */
[----:B------:R-:W-:Y:S02]  /*51e70*/  IMAD.MOV.U32 R233, RZ, RZ, R234 ;  /* 0x000000ffffe97224 */ /* 0x000fe400078e00ea */
[----:B------:R-:W-:Y:S02]  /*51e80*/  IMAD.MOV.U32 R232, RZ, RZ, R235 ;  /* 0x000000ffffe87224 */ /* 0x000fe400078e00eb */
[----:B------:R-:W-:Y:S02]  /*51e90*/  IMAD.MOV.U32 R235, RZ, RZ, R12 ;  /* 0x000000ffffeb7224 */ /* 0x000fe400078e000c */
[----:B------:R-:W-:Y:S02]  /*51ea0*/  IMAD.MOV.U32 R234, RZ, RZ, R13 ;  /* 0x000000ffffea7224 */ /* 0x000fe400078e000d */
[----:B------:R-:W3:Y:S04]  /*51eb0*/  LDL.LU.64 R12, [R1+0x18] ;  /* 0x00001800010c7983 */ /* 0x000ee80000300a00 */
[----:B------:R-:W4:Y:S04]  /*51ec0*/  LDL.LU.64 R30, [R1+0x6e8] ;  /* 0x0006e800011e7983 */ /* 0x000f280000300a00 */
[----:B------:R-:W3:Y:S01]  /*51ed0*/  LDL.LU.64 R22, [R1+0x690] ;  /* 0x0006900001167983 */ /* 0x000ee20000300a00 */
[----:B------:R-:W-:-:S02]  /*51ee0*/  IMAD.MOV.U32 R122, RZ, RZ, R74 ;  /* 0x000000ffff7a7224 */ /* 0x000fc400078e004a */
[----:B------:R-:W-:Y:S02]  /*51ef0*/  IMAD.MOV.U32 R74, RZ, RZ, R197 ;  /* 0x000000ffff4a7224 */ /* 0x000fe400078e00c5 */
[----:B------:R-:W-:Y:S02]  /*51f00*/  IMAD.MOV.U32 R197, RZ, RZ, R20 ;  /* 0x000000ffffc57224 */ /* 0x000fe400078e0014 */
[----:B------:R-:W-:Y:S02]  /*51f10*/  IMAD.MOV.U32 R196, RZ, RZ, R21 ;  /* 0x000000ffffc47224 */ /* 0x000fe400078e0015 */
[----:B------:R-:W3:Y:S01]  /*51f20*/  LDL.LU.64 R20, [R1+0x640] ;  /* 0x0006400001147983 */ /* 0x000ee20000300a00 */
        /* <DEDUP_REMOVED lines=26> */
[----:B--2---:R-:W-:-:S02]  /*520d0*/  IMAD.MOV.U32 R237, RZ, RZ, R238 ;  /* 0x000000ffffed7224 */ /* 0x004fc400078e00ee */
[----:B------:R-:W-:Y:S02]  /*520e0*/  IMAD.MOV.U32 R236, RZ, RZ, R239 ;  /* 0x000000ffffec7224 */ /* 0x000fe400078e00ef */
[----:B------:R-:W-:Y:S02]  /*520f0*/  IMAD.MOV.U32 R243, RZ, RZ, R28 ;  /* 0x000000fffff37224 */ /* 0x000fe400078e001c */
[----:B------:R-:W-:Y:S02]  /*52100*/  IMAD.MOV.U32 R242, RZ, RZ, R29 ;  /* 0x000000fffff27224 */ /* 0x000fe400078e001d */
[----:B------:R-:W2:Y:S01]  /*52110*/  LDL.LU.64 R28, [R1+0x618] ;  /* 0x00061800011c7983 */ /* 0x000ea20000300a00 */
[----:B------:R-:W-:Y:S02]  /*52120*/  IMAD.MOV.U32 R239, RZ, RZ, R240 ;  /* 0x000000ffffef7224 */ /* 0x000fe400078e00f0 */
[----:B------:R-:W-:Y:S02]  /*52130*/  IMAD.MOV.U32 R238, RZ, RZ, R241 ;  /* 0x000000ffffee7224 */ /* 0x000fe400078e00f1 */
[----:B------:R-:W-:-:S02]  /*52140*/  IMAD.MOV.U32 R241, RZ, RZ, R244 ;  /* 0x000000fffff17224 */ /* 0x000fc400078e00f4 */
[----:B------:R-:W-:Y:S02]  /*52150*/  IMAD.MOV.U32 R240, RZ, RZ, R245 ;  /* 0x000000fffff07224 */ /* 0x000fe400078e00f5 */
        /* <DEDUP_REMOVED lines=8> */
[----:B------:R-:W2:Y:S01]  /*521e0*/  LDL.LU.64 R16, [R1+0x98] ;  /* 0x0000980001107983 */ /* 0x000ea20000300a00 */
[----:B------:R-:W-:Y:S02]  /*521f0*/  IMAD.MOV.U32 R251, RZ, RZ, R14 ;  /* 0x000000fffffb7224 */ /* 0x000fe400078e000e */
[----:B------:R-:W-:Y:S02]  /*52200*/  IMAD.MOV.U32 R250, RZ, RZ, R15 ;  /* 0x000000fffffa7224 */ /* 0x000fe400078e000f */
[----:B------:R-:W2:Y:S01]  /*52210*/  LDL.LU.64 R14, [R1+0x50] ;  /* 0x00005000010e7983 */ /* 0x000ea20000300a00 */
[----:B------:R-:W-:-:S03]  /*52220*/  IMAD.MOV.U32 R252, RZ, RZ, R127 ;  /* 0x000000fffffc7224 */ /* 0x000fc600078e007f */
[----:B------:R1:W-:Y:S01]  /*52230*/  STL [R1], R126 ;  /* 0x0000007e01007387 */ /* 0x0003e20000100800 */
[----:B------:R-:W-:-:S03]  /*52240*/  IMAD.MOV.U32 R32, RZ, RZ, R25 ;  /* 0x000000ffff207224 */ /* 0x000fc600078e0019 */
[----:B-1----:R-:W2:Y:S04]  /*52250*/  LDL.LU.64 R126, [R1+0x730] ;  /* 0x00073000017e7983 */ /* 0x002ea80000300a00 */
[----:B------:R1:W-:Y:S04]  /*52260*/  STL [R1+0x8], R24 ;  /* 0x0000081801007387 */ /* 0x0003e80000100800 */
[----:B-1----:R-:W2:Y:S04]  /*52270*/  LDL.LU.64 R24, [R1+0x6b8] ;  /* 0x0006b80001187983 */ /* 0x002ea80000300a00 */
[----:B------:R1:W-:Y:S04]  /*52280*/  STL [R1+0x4], R32 ;  /* 0x0000042001007387 */ /* 0x0003e80000100800 */
[----:B---3--:R3:W-:Y:S01]  /*52290*/  STL [R1+0x10], R12 ;  /* 0x0000100c01007387 */ /* 0x0087e20000100800 */
[----:B-1----:R-:W-:-:S03]  /*522a0*/  IMAD.MOV.U32 R32, RZ, RZ, R13 ;  /* 0x000000ffff207224 */ /* 0x002fc600078e000d */
[----:B---3--:R-:W3:Y:S04]  /*522b0*/  LDL.LU.64 R12, [R1+0x668] ;  /* 0x00066800010c7983 */ /* 0x008ee80000300a00 */
[----:B------:R1:W-:Y:S04]  /*522c0*/  STL [R1+0xc], R32 ;  /* 0x00000c2001007387 */ /* 0x0003e80000100800 */
[----:B----4-:R4:W-:Y:S01]  /*522d0*/  STL [R1+0x18], R30 ;  /* 0x0000181e01007387 */ /* 0x0109e20000100800 */
[----:B-1----:R-:W-:-:S03]  /*522e0*/  IMAD.MOV.U32 R32, RZ, RZ, R31 ;  /* 0x000000ffff207224 */ /* 0x002fc600078e001f */
[----:B----4-:R-:W4:Y:S04]  /*522f0*/  LDL.LU.64 R30, [R1+0x630] ;  /* 0x00063000011e7983 */ /* 0x010f280000300a00 */
[----:B------:R1:W-:Y:S04]  /*52300*/  STL [R1+0x14], R32 ;  /* 0x0000142001007387 */ /* 0x0003e80000100800 */
[----:B------:R1:W-:Y:S02]  /*52310*/  STL [R1+0x20], R22 ;  /* 0x0000201601007387 */ /* 0x0003e40000100800 */
[----:B-1----:R-:W-:-:S02]  /*52320*/  IMAD.MOV.U32 R32, RZ, RZ, R23 ;  /* 0x000000ffff207224 */ /* 0x002fc400078e0017 */
[----:B------:R-:W3:Y:S04]  /*52330*/  LDL.LU.64 R22, [R1+0x118] ;  /* 0x0001180001167983 */ /* 0x000ee80000300a00 */
[----:B------:R1:W-:Y:S04]  /*52340*/  STL [R1+0x1c], R32 ;  /* 0x00001c2001007387 */ /* 0x0003e80000100800 */
[----:B------:R1:W-:Y:S02]  /*52350*/  STL [R1+0x28], R20 ;  /* 0x0000281401007387 */ /* 0x0003e40000100800 */
[----:B-1----:R-:W-:-:S02]  /*52360*/  IMAD.MOV.U32 R32, RZ, RZ, R21 ;  /* 0x000000ffff207224 */ /* 0x002fc400078e0015 */
[----:B------:R-:W4:Y:S04]  /*52370*/  LDL.LU.64 R20, [R1+0xe8] ;  /* 0x0000e80001147983 */ /* 0x000f280000300a00 */
[----:B------:R1:W-:Y:S04]  /*52380*/  STL [R1+0x24], R32 ;  /* 0x0000242001007387 */ /* 0x0003e80000100800 */
[----:B--2---:R2:W-:Y:S01]  /*52390*/  STL [R1+0x30], R28 ;  /* 0x0000301c01007387 */ /* 0x0045e20000100800 */
[----:B-1----:R-:W-:-:S03]  /*523a0*/  IMAD.MOV.U32 R32, RZ, RZ, R29 ;  /* 0x000000ffff207224 */ /* 0x002fc600078e001d */
[----:B--2---:R-:W2:Y:S04]  /*523b0*/  LDL.LU.64 R28, [R1+0xb0] ;  /* 0x0000b000011c7983 */ /* 0x004ea80000300a00 */
[----:B------:R1:W-:Y:S04]  /*523c0*/  STL [R1+0x2c], R32 ;  /* 0x00002c2001007387 */ /* 0x0003e80000100800 */
[----:B------:R1:W-:Y:S02]  /*523d0*/  STL [R1+0x38], R26 ;  /* 0x0000381a01007387 */ /* 0x0003e40000100800 */
[----:B-1----:R-:W-:-:S02]  /*523e0*/  IMAD.MOV.U32 R32, RZ, RZ, R27 ;  /* 0x000000ffff207224 */ /* 0x002fc400078e001b */
[----:B------:R-:W2:Y:S04]  /*523f0*/  LDL.LU.64 R26, [R1+0x90] ;  /* 0x00009000011a7983 */ /* 0x000ea80000300a00 */
        /* <DEDUP_REMOVED lines=17> */
[----:B------:R3:W-:Y:S01]  /*52510*/  STL [R1+0x60], R24 ;  /* 0x0000601801007387 */ /* 0x0007e20000100800 */
[----:B-1----:R-:W-:-:S03]  /*52520*/  IMAD.MOV.U32 R32, RZ, RZ, R25 ;  /* 0x000000ffff207224 */ /* 0x002fc600078e0019 */
[----:B---3--:R-:W3:Y:S04]  /*52530*/  LDL.LU.64 R24, [R1+0x128] ;  /* 0x0001280001187983 */ /* 0x008ee80000300a00 */
[----:B------:R1:W-:Y:S04]  /*52540*/  STL [R1+0x5c], R32 ;  /* 0x00005c2001007387 */ /* 0x0003e80000100800 */
[----:B------:R4:W-:Y:S01]  /*52550*/  STL [R1+0x68], R12 ;  /* 0x0000680c01007387 */ /* 0x0009e20000100800 */
[----:B-1----:R-:W-:-:S03]  /*52560*/  IMAD.MOV.U32 R32, RZ, RZ, R13 ;  /* 0x000000ffff207224 */ /* 0x002fc600078e000d */
[----:B----4-:R-:W4:Y:S04]  /*52570*/  LDL.LU.64 R12, [R1+0x100] ;  /* 0x00010000010c7983 */ /* 0x010f280000300a00 */
[----:B------:R1:W-:Y:S04]  /*52580*/  STL [R1+0x64], R32 ;  /* 0x0000642001007387 */ /* 0x0003e80000100800 */
[----:B------:R1:W-:Y:S02]  /*52590*/  STL [R1+0x70], R30 ;  /* 0x0000701e01007387 */ /* 0x0003e40000100800 */
[----:B-1----:R-:W-:-:S02]  /*525a0*/  IMAD.MOV.U32 R32, RZ, RZ, R31 ;  /* 0x000000ffff207224 */ /* 0x002fc400078e001f */
[----:B------:R-:W4:Y:S04]  /*525b0*/  LDL.LU.64 R30, [R1+0xd8] ;  /* 0x0000d800011e7983 */ /* 0x000f280000300a00 */
        /* <DEDUP_REMOVED lines=1289> */
[----:B------:R1:W-:Y:S04]  /*57650*/  STL [R1+0xa88], R26 ;  /* 0x000a881a01007387 */ /* 0x0003e80000100800 */
[----:B-1----:R-:W2:Y:S01]  /*57660*/  LDL.LU.64 R32, [R1+0x1298] ;  /* 0x0012980001207983 */ /* 0x002ea20000300a00 */
[----:B------:R-:W-:-:S05]  /*57670*/  IMAD.MOV.U32 R26, RZ, RZ, R27 ;  /* 0x000000ffff1a7224 */ /* 0x000fca00078e001b */
[----:B------:R1:W-:Y:S04]  /*57680*/  STL [R1+0xa84], R26 ;  /* 0x000a841a01007387 */ /* 0x0003e80000100800 */
[----:B------:R1:W-:Y:S02]  /*57690*/  STL [R1+0xa90], R18 ;  /* 0x000a901201007387 */ /* 0x0003e40000100800 */
[----:B-1----:R-:W-:Y:S02]  /*576a0*/  IMAD.MOV.U32 R26, RZ, RZ, R19 ;  /* 0x000000ffff1a7224 */ /* 0x002fe400078e0013 */
        /* <DEDUP_REMOVED lines=14> */
[----:B---3--:R3:W-:Y:S04]  /*57790*/  STL [R1+0xab0], R24 ;  /* 0x000ab01801007387 */ /* 0x0087e80000100800 */
[----:B-1----:R-:W2:Y:S01]  /*577a0*/  LDL.LU.64 R26, [R1+0xf30] ;  /* 0x000f3000011a7983 */ /* 0x002ea20000300a00 */
[----:B---3--:R-:W-:-:S05]  /*577b0*/  IMAD.MOV.U32 R24, RZ, RZ, R25 ;  /* 0x000000ffff187224 */ /* 0x008fca00078e0019 */
[----:B------:R1:W-:Y:S04]  /*577c0*/  STL [R1+0xaac], R24 ;  /* 0x000aac1801007387 */ /* 0x0003e80000100800 */
[----:B----4-:R3:W-:Y:S01]  /*577d0*/  STL [R1+0xab8], R12 ;  /* 0x000ab80c01007387 */ /* 0x0107e20000100800 */
[----:B-1----:R-:W-:-:S03]  /*577e0*/  IMAD.MOV.U32 R24, RZ, RZ, R13 ;  /* 0x000000ffff187224 */ /* 0x002fc600078e000d */
[----:B---3--:R-:W3:Y:S04]  /*577f0*/  LDL.LU.64 R12, [R1+0xed8] ;  /* 0x000ed800010c7983 */ /* 0x008ee80000300a00 */
[----:B------:R1:W-:Y:S04]  /*57800*/  STL [R1+0xab4], R24 ;  /* 0x000ab41801007387 */ /* 0x0003e80000100800 */
[----:B------:R4:W-:Y:S04]  /*57810*/  STL [R1+0xac0], R30 ;  /* 0x000ac01e01007387 */ /* 0x0009e80000100800 */
[----:B-1----:R-:W3:Y:S01]  /*57820*/  LDL.LU.64 R24, [R1+0x1310] ;  /* 0x0013100001187983 */ /* 0x002ee20000300a00 */
[----:B----4-:R-:W-:-:S03]  /*57830*/  IMAD.MOV.U32 R30, RZ, RZ, R31 ;  /* 0x000000ffff1e7224 */ /* 0x010fc600078e001f */
[----:B------:R1:W-:Y:S04]  /*57840*/  STL [R1+0xac8], R22 ;  /* 0x000ac81601007387 */ /* 0x0003e80000100800 */
[----:B------:R4:W-:Y:S01]  /*57850*/  STL [R1+0xabc], R30 ;  /* 0x000abc1e01007387 */ /* 0x0009e20000100800 */
[----:B-1----:R-:W-:-:S03]  /*57860*/  IMAD.MOV.U32 R22, RZ, RZ, R23 ;  /* 0x000000ffff167224 */ /* 0x002fc600078e0017 */
[----:B----4-:R-:W4:Y:S04]  /*57870*/  LDL.LU.64 R30, [R1+0x12a8] ;  /* 0x0012a800011e7983 */ /* 0x010f280000300a00 */
[----:B------:R-:W-:Y:S04]  /*57880*/  STL [R1+0xad0], R20 ;  /* 0x000ad01401007387 */ /* 0x000fe80000100800 */
[----:B------:R1:W-:Y:S04]  /*57890*/  STL [R1+0xac4], R22 ;  /* 0x000ac41601007387 */ /* 0x0003e80000100800 */
[----:B-1----:R-:W4:Y:S01]  /*578a0*/  LDL.LU.64 R22, [R1+0x1220] ;  /* 0x0012200001167983 */ /* 0x002f220000300a00 */
[----:B------:R-:W-:-:S03]  /*578b0*/  IMAD.MOV.U32 R20, RZ, RZ, R21 ;  /* 0x000000ffff147224 */ /* 0x000fc600078e0015 */
[----:B--2---:R1:W-:Y:S04]  /*578c0*/  STL [R1+0xad8], R28 ;  /* 0x000ad81c01007387 */ /* 0x0043e80000100800 */
[----:B------:R2:W-:Y:S01]  /*578d0*/  STL [R1+0xacc], R20 ;  /* 0x000acc1401007387 */ /* 0x0005e20000100800 */
[----:B-1----:R-:W-:-:S03]  /*578e0*/  IMAD.MOV.U32 R28, RZ, RZ, R29 ;  /* 0x000000ffff1c7224 */ /* 0x002fc600078e001d */
[----:B--2---:R-:W2:Y:S04]  /*578f0*/  LDL.LU.64 R20, [R1+0x1180] ;  /* 0x0011800001147983 */ /* 0x004ea80000300a00 */
[----:B------:R-:W-:Y:S04]  /*57900*/  STL [R1+0xae0], R32 ;  /* 0x000ae02001007387 */ /* 0x000fe80000100800 */
[----:B------:R1:W-:Y:S04]  /*57910*/  STL [R1+0xad4], R28 ;  /* 0x000ad41c01007387 */ /* 0x0003e80000100800 */
[----:B-1----:R-:W2:Y:S01]  /*57920*/  LDL.LU.64 R28, [R1+0x10b8] ;  /* 0x0010b800011c7983 */ /* 0x002ea20000300a00 */
[----:B------:R-:W-:-:S03]  /*57930*/  IMAD.MOV.U32 R32, RZ, RZ, R33 ;  /* 0x000000ffff207224 */ /* 0x000fc600078e0021 */
[----:B------:R-:W-:Y:S04]  /*57940*/  STL [R1+0xae8], R18 ;  /* 0x000ae81201007387 */ /* 0x000fe80000100800 */
        /* <DEDUP_REMOVED lines=19> */
[----:B------:R-:W-:Y:S04]  /*57a80*/  STL [R1+0xb04], R32 ;  /* 0x000b042001007387 */ /* 0x000fe80000100800 */
[----:B---3--:R1:W-:Y:S02]  /*57a90*/  STL [R1+0xb10], R12 ;  /* 0x000b100c01007387 */ /* 0x0083e40000100800 */
[----:B-1----:R-:W-:-:S02]  /*57aa0*/  IMAD.MOV.U32 R12, RZ, RZ, R13 ;  /* 0x000000ffff0c7224 */ /* 0x002fc400078e000d */
[----:B------:R-:W-:Y:S04]  /*57ab0*/  STL [R1+0xb18], R24 ;  /* 0x000b181801007387 */ /* 0x000fe80000100800 */
[----:B------:R1:W-:Y:S04]  /*57ac0*/  STL [R1+0xb0c], R12 ;  /* 0x000b0c0c01007387 */ /* 0x0003e80000100800 */
[----:B-1----:R-:W3:Y:S01]  /*57ad0*/  LDL.LU.64 R12, [R1+0x1230] ;  /* 0x00123000010c7983 */ /* 0x002ee20000300a00 */
[----:B------:R-:W-:-:S03]  /*57ae0*/  IMAD.MOV.U32 R24, RZ, RZ, R25 ;  /* 0x000000ffff187224 */ /* 0x000fc600078e0019 */
[----:B----4-:R1:W-:Y:S04]  /*57af0*/  STL [R1+0xb20], R30 ;  /* 0x000b201e01007387 */ /* 0x0103e80000100800 */
[----:B------:R4:W-:Y:S01]  /*57b00*/  STL [R1+0xb14], R24 ;  /* 0x000b141801007387 */ /* 0x0009e20000100800 */
[----:B-1----:R-:W-:-:S03]  /*57b10*/  IMAD.MOV.U32 R30, RZ, RZ, R31 ;  /* 0x000000ffff1e7224 */ /* 0x002fc600078e001f */
[----:B----4-:R-:W4:Y:S04]  /*57b20*/  LDL.LU.64 R24, [R1+0x11b0] ;  /* 0x0011b00001187983 */ /* 0x010f280000300a00 */
[----:B------:R1:W-:Y:S04]  /*57b30*/  STL [R1+0xb28], R22 ;  /* 0x000b281601007387 */ /* 0x0003e80000100800 */
[----:B------:R-:W-:Y:S04]  /*57b40*/  STL [R1+0xb1c], R30 ;  /* 0x000b1c1e01007387 */ /* 0x000fe80000100800 */
[----:B------:R-:W4:Y:S01]  /*57b50*/  LDL.LU.64 R34, [R1+0x10f8] ;  /* 0x0010f80001227983 */ /* 0x000f220000300a00 */
[----:B-1----:R-:W-:-:S03]  /*57b60*/  IMAD.MOV.U32 R22, RZ, RZ, R23 ;  /* 0x000000ffff167224 */ /* 0x002fc600078e0017 */
[----:B--2---:R1:W-:Y:S04]  /*57b70*/  STL [R1+0xb30], R20 ;  /* 0x000b301401007387 */ /* 0x0043e80000100800 */
[----:B------:R2:W-:Y:S01]  /*57b80*/  STL [R1+0xb24], R22 ;  /* 0x000b241601007387 */ /* 0x0005e20000100800 */
[----:B-1----:R-:W-:-:S03]  /*57b90*/  IMAD.MOV.U32 R20, RZ, RZ, R21 ;  /* 0x000000ffff147224 */ /* 0x002fc600078e0015 */
[----:B--2---:R-:W2:Y:S04]  /*57ba0*/  LDL.LU.64 R22, [R1+0x1028] ;  /* 0x0010280001167983 */ /* 0x004ea80000300a00 */
[----:B------:R-:W-:Y:S04]  /*57bb0*/  STL [R1+0xb38], R28 ;  /* 0x000b381c01007387 */ /* 0x000fe80000100800 */
[----:B------:R1:W-:Y:S04]  /*57bc0*/  STL [R1+0xb2c], R20 ;  /* 0x000b2c1401007387 */ /* 0x0003e80000100800 */
[----:B-1----:R-:W2:Y:S04]  /*57bd0*/  LDL.LU.64 R20, [R1+0xfa8] ;  /* 0x000fa80001147983 */ /* 0x002ea80000300a00 */
[----:B------:R-:W2:Y:S01]  /*57be0*/  LDL.LU.64 R32, [R1+0xf38] ;  /* 0x000f380001207983 */ /* 0x000ea20000300a00 */
        /* <DEDUP_REMOVED lines=9> */
[----:B------:R-:W-:Y:S04]  /*57c80*/  STL [R1+0xb44], R28 ;  /* 0x000b441c01007387 */ /* 0x000fe80000100800 */
[----:B------:R1:W-:Y:S04]  /*57c90*/  STL [R1+0xb50], R14 ;  /* 0x000b500e01007387 */ /* 0x0003e80000100800 */
[----:B------:R-:W2:Y:S01]  /*57ca0*/  LDL.LU.64 R30, [R1+0x1268] ;  /* 0x00126800011e7983 */ /* 0x000ea20000300a00 */
[----:B-1----:R-:W-:-:S03]  /*57cb0*/  IMAD.MOV.U32 R14, RZ, RZ, R15 ;  /* 0x000000ffff0e7224 */ /* 0x002fc600078e000f */
[----:B------:R-:W-:Y:S04]  /*57cc0*/  STL [R1+0xb58], R126 ;  /* 0x000b587e01007387 */ /* 0x000fe80000100800 */
[----:B------:R1:W-:Y:S01]  /*57cd0*/  STL [R1+0xb4c], R14 ;  /* 0x000b4c0e01007387 */ /* 0x0003e20000100800 */
[----:B------:R-:W-:-:S03]  /*57ce0*/  IMAD.MOV.U32 R28, RZ, RZ, R127 ;  /* 0x000000ffff1c7224 */ /* 0x000fc600078e007f */
[----:B-1----:R-:W2:Y:S04]  /*57cf0*/  LDL.LU.64 R14, [R1+0x11d8] ;  /* 0x0011d800010e7983 */ /* 0x002ea80000300a00 */
[----:B------:R-:W-:Y:S04]  /*57d00*/  STL [R1+0xb60], R26 ;  /* 0x000b601a01007387 */ /* 0x000fe80000100800 */
[----:B------:R1:W-:Y:S04]  /*57d10*/  STL [R1+0xb54], R28 ;  /* 0x000b541c01007387 */ /* 0x0003e80000100800 */
[----:B------:R-:W2:Y:S04]  /*57d20*/  LDL.LU.64 R126, [R1+0x1128] ;  /* 0x00112800017e7983 */ /* 0x000ea80000300a00 */
[----:B-1----:R-:W2:Y:S01]  /*57d30*/  LDL.LU.64 R28, [R1+0x1068] ;  /* 0x00106800011c7983 */ /* 0x002ea20000300a00 */
[----:B------:R-:W-:-:S05]  /*57d40*/  IMAD.MOV.U32 R26, RZ, RZ, R27 ;  /* 0x000000ffff1a7224 */ /* 0x000fca00078e001b */
[----:B------:R1:W-:Y:S04]  /*57d50*/  STL [R1+0xb5c], R26 ;  /* 0x000b5c1a01007387 */ /* 0x0003e80000100800 */
[----:B---3--:R3:W-:Y:S01]  /*57d60*/  STL [R1+0xb68], R12 ;  /* 0x000b680c01007387 */ /* 0x0087e20000100800 */
[----:B-1----:R-:W-:-:S03]  /*57d70*/  IMAD.MOV.U32 R26, RZ, RZ, R13 ;  /* 0x000000ffff1a7224 */ /* 0x002fc600078e000d */
[----:B---3--:R-:W3:Y:S04]  /*57d80*/  LDL.LU.64 R12, [R1+0xfd0] ;  /* 0x000fd000010c7983 */ /* 0x008ee80000300a00 */
[----:B------:R1:W-:Y:S04]  /*57d90*/  STL [R1+0xb64], R26 ;  /* 0x000b641a01007387 */ /* 0x0003e80000100800 */
[----:B----4-:R4:W-:Y:S04]  /*57da0*/  STL [R1+0xb70], R24 ;  /* 0x000b701801007387 */ /* 0x0109e80000100800 */
[----:B-1----:R-:W3:Y:S01]  /*57db0*/  LDL.LU.64 R26, [R1+0xf48] ;  /* 0x000f4800011a7983 */ /* 0x002ee20000300a00 */
[----:B----4-:R-:W-:-:S05]  /*57dc0*/  IMAD.MOV.U32 R24, RZ, RZ, R25 ;  /* 0x000000ffff187224 */ /* 0x010fca00078e0019 */
[----:B------:R1:W-:Y:S04]  /*57dd0*/  STL [R1+0xb6c], R24 ;  /* 0x000b6c1801007387 */ /* 0x0003e80000100800 */
[----:B------:R4:W-:Y:S04]  /*57de0*/  STL [R1+0xb78], R34 ;  /* 0x000b782201007387 */ /* 0x0009e80000100800 */
[----:B-1----:R-:W3:Y:S01]  /*57df0*/  LDL.LU.64 R24, [R1+0x1340] ;  /* 0x0013400001187983 */ /* 0x002ee20000300a00 */
[----:B----4-:R-:W-:-:S03]  /*57e00*/  IMAD.MOV.U32 R34, RZ, RZ, R35 ;  /* 0x000000ffff227224 */ /* 0x010fc600078e0023 */
[----:B--2---:R-:W-:Y:S04]  /*57e10*/  STL [R1+0xb80], R22 ;  /* 0x000b801601007387 */ /* 0x004fe80000100800 */
[----:B------:R1:W-:Y:S02]  /*57e20*/  STL [R1+0xb74], R34 ;  /* 0x000b742201007387 */ /* 0x0003e40000100800 */
[----:B-1----:R-:W-:Y:S02]  /*57e30*/  IMAD.MOV.U32 R34, RZ, RZ, R23 ;  /* 0x000000ffff227224 */ /* 0x002fe400078e0017 */
[----:B------:R-:W2:Y:S04]  /*57e40*/  LDL.LU.64 R22, [R1+0x12e8] ;  /* 0x0012e80001167983 */ /* 0x000ea80000300a00 */
[----:B------:R-:W-:Y:S04]  /*57e50*/  STL [R1+0xb7c], R34 ;  /* 0x000b7c2201007387 */ /* 0x000fe80000100800 */
[----:B------:R1:W-:Y:S04]  /*57e60*/  STL [R1+0xb88], R20 ;  /* 0x000b881401007387 */ /* 0x0003e80000100800 */
[----:B------:R4:W-:Y:S01]  /*57e70*/  STL [R1+0xb90], R32 ;  /* 0x000b902001007387 */ /* 0x0009e20000100800 */
[----:B-1----:R-:W-:-:S05]  /*57e80*/  IMAD.MOV.U32 R20, RZ, RZ, R21 ;  /* 0x000000ffff147224 */ /* 0x002fca00078e0015 */
[----:B------:R1:W-:Y:S01]  /*57e90*/  STL [R1+0xb84], R20 ;  /* 0x000b841401007387 */ /* 0x0003e20000100800 */
[----:B----4-:R-:W-:-:S03]  /*57ea0*/  IMAD.MOV.U32 R32, RZ, RZ, R33 ;  /* 0x000000ffff207224 */ /* 0x010fc600078e0021 */
[----:B-1----:R-:W4:Y:S04]  /*57eb0*/  LDL.LU.64 R20, [R1+0x1280] ;  /* 0x0012800001147983 */ /* 0x002f280000300a00 */
[----:B------:R-:W-:Y:S04]  /*57ec0*/  STL [R1+0xb98], R18 ;  /* 0x000b981201007387 */ /* 0x000fe80000100800 */
[----:B------:R1:W-:Y:S02]  /*57ed0*/  STL [R1+0xb8c], R32 ;  /* 0x000b8c2001007387 */ /* 0x0003e40000100800 */
[----:B-1----:R-:W-:-:S02]  /*57ee0*/  IMAD.MOV.U32 R32, RZ, RZ, R19 ;  /* 0x000000ffff207224 */ /* 0x002fc400078e0013 */
[----:B------:R-:W4:Y:S04]  /*57ef0*/  LDL.LU.64 R18, [R1+0x11f0] ;  /* 0x0011f00001127983 */ /* 0x000f280000300a00 */
[----:B------:R-:W-:Y:S04]  /*57f00*/  STL [R1+0xb94], R32 ;  /* 0x000b942001007387 */ /* 0x000fe80000100800 */
[----:B------:R1:W-:Y:S04]  /*57f10*/  STL [R1+0xba0], R16 ;  /* 0x000ba01001007387 */ /* 0x0003e80000100800 */
[----:B------:R1:W-:Y:S02]  /*57f20*/  STL [R1+0xba8], R30 ;  /* 0x000ba81e01007387 */ /* 0x0003e40000100800 */
[----:B-1----:R-:W-:-:S05]  /*57f30*/  IMAD.MOV.U32 R16, RZ, RZ, R17 ;  /* 0x000000ffff107224 */ /* 0x002fca00078e0011 */
[----:B------:R1:W-:Y:S01]  /*57f40*/  STL [R1+0xb9c], R16 ;  /* 0x000b9c1001007387 */ /* 0x0003e20000100800 */
[----:B------:R-:W-:-:S03]  /*57f50*/  IMAD.MOV.U32 R30, RZ, RZ, R31 ;  /* 0x000000ffff1e7224 */ /* 0x000fc600078e001f */
[----:B-1----:R-:W4:Y:S04]  /*57f60*/  LDL.LU.64 R16, [R1+0x1158] ;  /* 0x0011580001107983 */ /* 0x002f280000300a00 */
[----:B------:R-:W-:Y:S04]  /*57f70*/  STL [R1+0xbb0], R14 ;  /* 0x000bb00e01007387 */ /* 0x000fe80000100800 */
[----:B------:R1:W-:Y:S02]  /*57f80*/  STL [R1+0xba4], R30 ;  /* 0x000ba41e01007387 */ /* 0x0003e40000100800 */
[----:B-1----:R-:W-:-:S02]  /*57f90*/  IMAD.MOV.U32 R30, RZ, RZ, R15 ;  /* 0x000000ffff1e7224 */ /* 0x002fc400078e000f */
[----:B------:R-:W4:Y:S04]  /*57fa0*/  LDL.LU.64 R14, [R1+0x10a8] ;  /* 0x0010a800010e7983 */ /* 0x000f280000300a00 */
[----:B------:R1:W-:Y:S04]  /*57fb0*/  STL [R1+0xbac], R30 ;  /* 0x000bac1e01007387 */ /* 0x0003e80000100800 */
[----:B------:R1:W-:Y:S02]  /*57fc0*/  STL [R1+0xbb8], R126 ;  /* 0x000bb87e01007387 */ /* 0x0003e40000100800 */
[----:B-1----:R-:W-:-:S02]  /*57fd0*/  IMAD.MOV.U32 R30, RZ, RZ, R127 ;  /* 0x000000ffff1e7224 */ /* 0x002fc400078e007f */
[----:B------:R1:W-:Y:S04]  /*57fe0*/  STL [R1+0xbc0], R28 ;  /* 0x000bc01c01007387 */ /* 0x0003e80000100800 */
[----:B------:R-:W-:Y:S04]  /*57ff0*/  STL [R1+0xbb4], R30 ;  /* 0x000bb41e01007387 */ /* 0x000fe80000100800 */
[----:B------:R-:W4:Y:S01]  /*58000*/  LDL.LU.64 R126, [R1+0x1010] ;  /* 0x00101000017e7983 */ /* 0x000f220000300a00 */
[----:B-1----:R-:W-:-:S03]  /*58010*/  IMAD.MOV.U32 R28, RZ, RZ, R29 ;  /* 0x000000ffff1c7224 */ /* 0x002fc600078e001d */
[----:B---3--:R-:W-:Y:S04]  /*58020*/  STL [R1+0xbc8], R12 ;  /* 0x000bc80c01007387 */ /* 0x008fe80000100800 */
[----:B------:R1:W-:Y:S02]  /*58030*/  STL [R1+0xbbc], R28 ;  /* 0x000bbc1c01007387 */ /* 0x0003e40000100800 */
[----:B-1----:R-:W-:Y:S02]  /*58040*/  IMAD.MOV.U32 R28, RZ, RZ, R13 ;  /* 0x000000ffff1c7224 */ /* 0x002fe400078e000d */
[----:B------:R-:W3:Y:S04]  /*58050*/  LDL.LU.64 R12, [R1+0xfa0] ;  /* 0x000fa000010c7983 */ /* 0x000ee80000300a00 */
[----:B------:R-:W-:Y:S04]  /*58060*/  STL [R1+0xbc4], R28 ;  /* 0x000bc41c01007387 */ /* 0x000fe80000100800 */
[----:B------:R1:W-:Y:S02]  /*58070*/  STL [R1+0xbd0], R26 ;  /* 0x000bd01a01007387 */ /* 0x0003e40000100800 */
[----:B-1----:R-:W-:-:S02]  /*58080*/  IMAD.MOV.U32 R26, RZ, RZ, R27 ;  /* 0x000000ffff1a7224 */ /* 0x002fc400078e001b */
[----:B------:R1:W-:Y:S04]  /*58090*/  STL [R1+0xbd8], R24 ;  /* 0x000bd81801007387 */ /* 0x0003e80000100800 */
[----:B------:R-:W-:Y:S04]  /*580a0*/  STL [R1+0xbcc], R26 ;  /* 0x000bcc1a01007387 */ /* 0x000fe80000100800 */
[----:B------:R-:W3:Y:S01]  /*580b0*/  LDL.LU.64 R40, [R1+0x1348] ;  /* 0x0013480001287983 */ /* 0x000ee20000300a00 */
[----:B-1----:R-:W-:-:S03]  /*580c0*/  IMAD.MOV.U32 R24, RZ, RZ, R25 ;  /* 0x000000ffff187224 */ /* 0x002fc600078e0019 */
[----:B------:R-:W3:Y:S04]  /*580d0*/  LDL.LU.64 R38, [R1+0x1308] ;  /* 0x0013080001267983 */ /* 0x000ee80000300a00 */
[----:B------:R-:W-:Y:S04]  /*580e0*/  STL [R1+0xbd4], R24 ;  /* 0x000bd41801007387 */ /* 0x000fe80000100800 */
[----:B--2---:R1:W-:Y:S04]  /*580f0*/  STL [R1+0xbe0], R22 ;  /* 0x000be01601007387 */ /* 0x0043e80000100800 */
[----:B------:R-:W2:Y:S04]  /*58100*/  LDL.LU.64 R36, [R1+0x1290] ;  /* 0x0012900001247983 */ /* 0x000ea80000300a00 */
[----:B------:R-:W2:Y:S01]  /*58110*/  LDL.LU.64 R34, [R1+0x1218] ;  /* 0x0012180001227983 */ /* 0x000ea20000300a00 */
[----:B-1----:R-:W-:-:S05]  /*58120*/  IMAD.MOV.U32 R22, RZ, RZ, R23 ;  /* 0x000000ffff167224 */ /* 0x002fca00078e0017 */
[----:B------:R-:W-:Y:S04]  /*58130*/  STL [R1+0xbdc], R22 ;  /* 0x000bdc1601007387 */ /* 0x000fe80000100800 */
[----:B----4-:R1:W-:Y:S04]  /*58140*/  STL [R1+0xbe8], R20 ;  /* 0x000be81401007387 */ /* 0x0103e80000100800 */
[----:B------:R-:W4:Y:S04]  /*58150*/  LDL.LU.64 R32, [R1+0x1178] ;  /* 0x0011780001207983 */ /* 0x000f280000300a00 */
[----:B------:R-:W4:Y:S01]  /*58160*/  LDL.LU.64 R30, [R1+0x10d0] ;  /* 0x0010d000011e7983 */ /* 0x000f220000300a00 */
[----:B-1----:R-:W-:-:S05]  /*58170*/  IMAD.MOV.U32 R20, RZ, RZ, R21 ;  /* 0x000000ffff147224 */ /* 0x002fca00078e0015 */
[----:B------:R-:W-:Y:S04]  /*58180*/  STL [R1+0xbe4], R20 ;  /* 0x000be41401007387 */ /* 0x000fe80000100800 */
[----:B------:R1:W-:Y:S04]  /*58190*/  STL [R1+0xbf0], R18 ;  /* 0x000bf01201007387 */ /* 0x0003e80000100800 */
        /* <DEDUP_REMOVED lines=13> */
[----:B------:R1:W-:Y:S04]  /*58270*/  STL [R1+0xbfc], R14 ;  /* 0x000bfc0e01007387 */ /* 0x0003e80000100800 */
[----:B------:R1:W-:Y:S04]  /*58280*/  STL [R1+0xc08], R126 ;  /* 0x000c087e01007387 */ /* 0x0003e80000100800 */
[----:B------:R-:W4:Y:S01]  /*58290*/  LDL.LU.64 R16, [R1+0x11a0] ;  /* 0x0011a00001107983 */ /* 0x000f220000300a00 */
[----:B-1----:R-:W-:-:S03]  /*582a0*/  IMAD.MOV.U32 R14, RZ, RZ, R127 ;  /* 0x000000ffff0e7224 */ /* 0x002fc600078e007f */
[----:B------:R-:W4:Y:S04]  /*582b0*/  LDL.LU.64 R126, [R1+0x1100] ;  /* 0x00110000017e7983 */ /* 0x000f280000300a00 */
[----:B------:R1:W-:Y:S04]  /*582c0*/  STL [R1+0xc04], R14 ;  /* 0x000c040e01007387 */ /* 0x0003e80000100800 */
[----:B---3--:R3:W-:Y:S01]  /*582d0*/  STL [R1+0xc10], R12 ;  /* 0x000c100c01007387 */ /* 0x0087e20000100800 */
[----:B------:R-:W-:-:S03]  /*582e0*/  IMAD.MOV.U32 R124, RZ, RZ, R13 ;  /* 0x000000ffff7c7224 */ /* 0x000fc600078e000d */
[----:B-1----:R-:W4:Y:S04]  /*582f0*/  LDL.LU.64 R14, [R1+0x1070] ;  /* 0x00107000010e7983 */ /* 0x002f280000300a00 */
[----:B---3--:R-:W3:Y:S04]  /*58300*/  LDL.LU.64 R12, [R1+0xff0] ;  /* 0x000ff000010c7983 */ /* 0x008ee80000300a00 */
[----:B------:R1:W-:Y:S02]  /*58310*/  STL [R1+0xc0c], R124 ;  /* 0x000c0c7c01007387 */ /* 0x0003e40000100800 */
[----:B-1----:R-:W-:-:S02]  /*58320*/  IMAD.MOV.U32 R124, RZ, RZ, R41 ;  /* 0x000000ffff7c7224 */ /* 0x002fc400078e0029 */
[----:B------:R1:W-:Y:S04]  /*58330*/  STL [R1+0xc18], R40 ;  /* 0x000c182801007387 */ /* 0x0003e80000100800 */
[----:B-1----:R1:W5:Y:S04]  /*58340*/  LDL.LU.64 R40, [R1+0x1988] ;  /* 0x0019880001287983 */ /* 0x0023680000300a00 */
[----:B------:R-:W-:Y:S04]  /*58350*/  STL [R1+0xc20], R38 ;  /* 0x000c202601007387 */ /* 0x000fe80000100800 */
[----:B------:R1:W-:Y:S02]  /*58360*/  STL [R1+0xc14], R124 ;  /* 0x000c147c01007387 */ /* 0x0003e40000100800 */
[----:B-1----:R-:W-:-:S02]  /*58370*/  IMAD.MOV.U32 R124, RZ, RZ, R39 ;  /* 0x000000ffff7c7224 */ /* 0x002fc400078e0027 */
[----:B------:R1:W5:Y:S04]  /*58380*/  LDL.LU.64 R38, [R1+0x1980] ;  /* 0x0019800001267983 */ /* 0x0003680000300a00 */
[----:B--2---:R-:W-:Y:S04]  /*58390*/  STL [R1+0xc28], R36 ;  /* 0x000c282401007387 */ /* 0x004fe80000100800 */
[----:B------:R2:W-:Y:S02]  /*583a0*/  STL [R1+0xc1c], R124 ;  /* 0x000c1c7c01007387 */ /* 0x0005e40000100800 */
[----:B--2---:R-:W-:-:S02]  /*583b0*/  IMAD.MOV.U32 R124, RZ, RZ, R37 ;  /* 0x000000ffff7c7224 */ /* 0x004fc400078e0025 */
[----:B------:R1:W5:Y:S04]  /*583c0*/  LDL.LU.64 R36, [R1+0x1978] ;  /* 0x0019780001247983 */ /* 0x0003680000300a00 */
[----:B------:R-:W-:Y:S04]  /*583d0*/  STL [R1+0xc30], R34 ;  /* 0x000c302201007387 */ /* 0x000fe80000100800 */
[----:B------:R2:W-:Y:S02]  /*583e0*/  STL [R1+0xc24], R124 ;  /* 0x000c247c01007387 */ /* 0x0005e40000100800 */
[----:B--2---:R-:W-:-:S02]  /*583f0*/  IMAD.MOV.U32 R124, RZ, RZ, R35 ;  /* 0x000000ffff7c7224 */ /* 0x004fc400078e0023 */
[----:B------:R1:W5:Y:S04]  /*58400*/  LDL.LU.64 R34, [R1+0x1970] ;  /* 0x0019700001227983 */ /* 0x0003680000300a00 */
[----:B----4-:R-:W-:Y:S04]  /*58410*/  STL [R1+0xc38], R32 ;  /* 0x000c382001007387 */ /* 0x010fe80000100800 */
[----:B------:R2:W-:Y:S02]  /*58420*/  STL [R1+0xc2c], R124 ;  /* 0x000c2c7c01007387 */ /* 0x0005e40000100800 */
[----:B--2---:R-:W-:-:S02]  /*58430*/  IMAD.MOV.U32 R124, RZ, RZ, R33 ;  /* 0x000000ffff7c7224 */ /* 0x004fc400078e0021 */
[----:B------:R1:W5:Y:S04]  /*58440*/  LDL.LU.64 R32, [R1+0x1968] ;  /* 0x0019680001207983 */ /* 0x0003680000300a00 */
[----:B------:R-:W-:Y:S04]  /*58450*/  STL [R1+0xc40], R30 ;  /* 0x000c401e01007387 */ /* 0x000fe80000100800 */
        /* <DEDUP_REMOVED lines=31> */
[----:B------:R2:W-:Y:S02]  /*58650*/  STL [R1+0xc80], R126 ;  /* 0x000c807e01007387 */ /* 0x0005e40000100800 */
[----:B--2---:R-:W2:Y:S02]  /*58660*/  LDC R126, c[0x0][0x3a0] ;  /* 0x0000e800ff7e7b82 */ /* 0x004ea40000000800 */
[----:B------:R4:W-:Y:S02]  /*58670*/  STL [R1+0xc74], R124 ;  /* 0x000c747c01007387 */ /* 0x0009e40000100800 */
[----:B----4-:R-:W-:-:S05]  /*58680*/  IMAD.MOV.U32 R124, RZ, RZ, R127 ;  /* 0x000000ffff7c7224 */ /* 0x010fca00078e007f */
[----:B------:R4:W-:Y:S01]  /*58690*/  STL [R1+0xc7c], R124 ;  /* 0x000c7c7c01007387 */ /* 0x0009e20000100800 */
[----:B------:R-:W-:-:S03]  /*586a0*/  UIADD3 UR4, UPT, UPT, UR6, -0x180, URZ ;  /* 0xfffffe8006047890 */ /* 0x000fc6000fffe0ff */
[----:B------:R1:W-:Y:S01]  /*586b0*/  STL [R1+0xc88], R14 ;  /* 0x000c880e01007387 */ /* 0x0003e20000100800 */
[----:B--2---:R-:W-:Y:S02]  /*586c0*/  VIADD R126, R126, 0x7f ;  /* 0x0000007f7e7e7836 */ /* 0x004fe40000000000 */
[----:B----4-:R-:W-:-:S03]  /*586d0*/  IMAD.MOV.U32 R124, RZ, RZ, R15 ;  /* 0x000000ffff7c7224 */ /* 0x010fc600078e000f */
[----:B------:R-:W-:Y:S01]  /*586e0*/  SHF.R.S32.HI R127, RZ, 0x1f, R126 ;  /* 0x0000001fff7f7819 */ /* 0x000fe2000001147e */
[----:B-1----:R1:W5:Y:S04]  /*586f0*/  LDL.LU.64 R14, [R1+0x1920] ;  /* 0x00192000010e7983 */ /* 0x0023680000300a00 */
[----:B---3--:R-:W-:Y:S01]  /*58700*/  STL [R1+0xc90], R12 ;  /* 0x000c900c01007387 */ /* 0x008fe20000100800 */
[----:B------:R-:W-:-:S03]  /*58710*/  LEA.HI R127, R127, R126, RZ, 0x7 ;  /* 0x0000007e7f7f7211 */ /* 0x000fc600078f38ff */
[----:B------:R2:W-:Y:S01]  /*58720*/  STL [R1+0xc84], R124 ;  /* 0x000c847c01007387 */ /* 0x0005e20000100800 */
[----:B------:R-:W-:Y:S02]  /*58730*/  IMAD.U32 R126, RZ, RZ, UR4 ;  /* 0x00000004ff7e7e24 */ /* 0x000fe4000f8e00ff */
[----:B--2---:R-:W-:Y:S02]  /*58740*/  IMAD.MOV.U32 R124, RZ, RZ, R13 ;  /* 0x000000ffff7c7224 */ /* 0x004fe400078e000d */
[----:B------:R1:W5:Y:S04]  /*58750*/  LDL.LU.64 R12, [R1+0x1918] ;  /* 0x00191800010c7983 */ /* 0x0003680000300a00 */
[----:B------:R2:W-:Y:S04]  /*58760*/  STL [R1+0xc8c], R124 ;  /* 0x000c8c7c01007387 */ /* 0x0005e80000100800 */
[----:B------:R3:W-:Y:S01]  /*58770*/  STL [R1+0xe50], R126 ;  /* 0x000e507e01007387 */ /* 0x0007e20000100800 */
[----:B--2---:R-:W-:-:S04]  /*58780*/  SHF.R.S32.HI R124, RZ, 0x7, R127 ;  /* 0x00000007ff7c7819 */ /* 0x004fc8000001147f */
[----:B---3--:R-:W-:-:S05]  /*58790*/  VIMNMX R126, PT, PT, R124, 0x2, !PT ;  /* 0x000000027c7e7848 */ /* 0x008fca0007fe0100 */
[----:B------:R-:W-:-:S05]  /*587a0*/  VIADD R126, R126, 0xfffffffe ;  /* 0xfffffffe7e7e7836 */ /* 0x000fca0000000000 */
[----:B------:R1:W-:Y:S01]  /*587b0*/  STL [R1+0xe2c], R126 ;  /* 0x000e2c7e01007387 */ /* 0x0003e20000100800 */
[----:B------:R-:W-:Y:S02]  /*587c0*/  VIADD R127, R124, 0xfffffffd ;  /* 0xfffffffd7c7f7836 */ /* 0x000fe40000000000 */
[----:B------:R-:W-:Y:S01]  /*587d0*/  IMAD.MOV.U32 R124, RZ, RZ, RZ ;  /* 0x000000ffff7c7224 */ /* 0x000fe200078e00ff */
[----:B------:R-:W-:Y:S01]  /*587e0*/  UMOV UR17, 0x1 ;  /* 0x0000000100117882 */ /* 0x000fe20000000000 */
[----:B------:R-:W-:Y:S01]  /*587f0*/  UMOV UR18, 0x2 ;  /* 0x0000000200127882 */ /* 0x000fe20000000000 */
[----:B------:R-:W-:Y:S01]  /*58800*/  UMOV UR4, URZ ;  /* 0x000000ff00047c82 */ /* 0x000fe20008000000 */
[----:B------:R-:W-:Y:S01]  /*58810*/  UMOV UR5, URZ ;  /* 0x000000ff00057c82 */ /* 0x000fe20008000000 */
[----:B------:R-:W-:-:S05]  /*58820*/  UMOV UR6, URZ ;  /* 0x000000ff00067c82 */ /* 0x000fca0008000000 */
.L_x_10:
[----:B------:R-:W-:Y:S01]  /*58830*/  UIADD3 UR4, UPT, UPT, UR4, 0x1, URZ ;  /* 0x0000000104047890 */ /* 0x000fe2000fffe0ff */
[----:B------:R-:W-:-:S04]  /*58840*/  DEPBAR.LE SB0, 0x2 ;  /* 0x000080800000791a */ /* 0x000fc80000000000 */
[----:B------:R-:W-:Y:S01]  /*58850*/  ULEA UR8, UR17, UR7, 0x3 ;  /* 0x0000000711087291 */ /* 0x000fe2000f8e18ff */
[----:B------:R-:W-:Y:S01]  /*58860*/  IMAD.U32 R124, R124, -0x80000000, RZ ;  /* 0x800000007c7c7824 */ /* 0x000fe200078e00ff */
[----:B------:R-:W-:Y:S02]  /*58870*/  UISETP.GT.AND UP1, UPT, UR4, 0x2, UPT ;  /* 0x000000020400788c */ /* 0x000fe4000bf24270 */
[----:B------:R-:W-:Y:S02]  /*58880*/  UIADD3 UR8, UPT, UPT, UR8, 0xd8000, URZ ;  /* 0x000d800008087890 */ /* 0x000fe4000fffe0ff */
[----:B------:R-:W-:Y:S01]  /*58890*/  USEL UR4, UR4, URZ, !UP1 ;  /* 0x000000ff04047287 */ /* 0x000fe2000c800000 */
[----:B------:R-:W-:Y:S06]  /*588a0*/  BAR.SYNC.DEFER_BLOCKING 0x0 ;  /* 0x0000000000007b1d */ /* 0x000fec0000010000 */
[----:B-----5:R-:W-:Y:S05]  /*588b0*/  @P0 BRA `(.L_x_8) ;  /* 0x0000000c00040947 */ /* 0x020fea0003800000 */
[----:B------:R-:W-:Y:S02]  /*588c0*/  ULEA UR27, UR4, UR7, 0xf ;  /* 0x00000007041b7291 */ /* 0x000fe4000f8e78ff */
[----:B------:R-:W-:Y:S02]  /*588d0*/  USHF.R.U32.HI UR56, URZ, 0x4, UR7 ;  /* 0x00000004ff387899 */ /* 0x000fe40008011607 */
[----:B------:R-:W-:Y:S02]  /*588e0*/  UIADD3 UR27, UPT, UPT, UR27, 0xc0000, URZ ;  /* 0x000c00001b1b7890 */ /* 0x000fe4000fffe0ff */
[----:B------:R-:W-:Y:S02]  /*588f0*/  USGXT.U32 UR56, UR56, 0xe ;  /* 0x0000000e3838789a */ /* 0x000fe40008000000 */
[----:B------:R-:W-:Y:S02]  /*58900*/  USHF.R.U32.HI UR27, URZ, 0x4, UR27 ;  /* 0x00000004ff1b7899 */ /* 0x000fe4000801161b */
[----:B------:R-:W-:-:S02]  /*58910*/  UIADD3 UR44, UP1, UPT, UR56, 0x2, URZ ;  /* 0x00000002382c7890 */ /* 0x000fc4000ff3e0ff */
[----:B------:R-:W-:Y:S01]  /*58920*/  USGXT.U32 UR30, UR27, 0xe ;  /* 0x0000000e1b1e789a */ /* 0x000fe20008000000 */
[----:B------:R-:W-:Y:S01]  /*58930*/  UMOV UR26, URZ ;  /* 0x000000ff001a7c82 */ /* 0x000fe20008000000 */
[----:B------:R-:W-:Y:S02]  /*58940*/  UIADD3 UR46, UP3, UPT, UR44, 0x4, URZ ;  /* 0x000000042c2e7890 */ /* 0x000fe4000ff7e0ff */
[----:B------:R-:W-:Y:S02]  /*58950*/  UIADD3.X UR45, UPT, UPT, UR26, 0x40004040, URZ, UP1, !UPT ;  /* 0x400040401a2d7890 */ /* 0x000fe40008ffe4ff */
[----:B------:R-:W-:Y:S01]  /*58960*/  UIADD3 UR50, UP1, UPT, UR30, 0x2, URZ ;  /* 0x000000021e327890 */ /* 0x000fe2000ff3e0ff */
[----:B------:R-:W-:Y:S01]  /*58970*/  UMOV UR9, URZ ;  /* 0x000000ff00097c82 */ /* 0x000fe20008000000 */
[----:B------:R-:W-:Y:S02]  /*58980*/  UIADD3.X UR47, UPT, UPT, UR45, URZ, URZ, UP3, !UPT ;  /* 0x000000ff2d2f7290 */ /* 0x000fe40009ffe4ff */
[----:B------:R-:W-:-:S02]  /*58990*/  UIADD3.X UR51, UPT, UPT, UR9, 0x40004040, URZ, UP1, !UPT ;  /* 0x4000404009337890 */ /* 0x000fc40008ffe4ff */
[----:B------:R-:W-:Y:S02]  /*589a0*/  UIADD3 UR26, UP3, UPT, UR50, 0x4, URZ ;  /* 0x00000004321a7890 */ /* 0x000fe4000ff7e0ff */
[----:B------:R-:W-:Y:S02]  /*589b0*/  UIADD3 UR64, UP4, UPT, UR44, 0x2, URZ ;  /* 0x000000022c407890 */ /* 0x000fe4000ff9e0ff */
[----:B------:R-:W-:Y:S02]  /*589c0*/  UIADD3 UR62, UP1, UPT, UR44, 0x800, URZ ;  /* 0x000008002c3e7890 */ /* 0x000fe4000ff3e0ff */
[----:B------:R-:W-:Y:S01]  /*589d0*/  UIADD3 UR52, UP2, UPT, UR50, 0x2, URZ ;  /* 0x0000000232347890 */ /* 0x000fe2000ff5e0ff */
[----:B------:R-:W-:Y:S01]  /*589e0*/  UMOV UR48, 0x0 ;  /* 0x0000000000307882 */ /* 0x000fe20000000000 */
[----:B------:R-:W-:Y:S01]  /*589f0*/  UMOV UR49, 0x4400910 ;  /* 0x0440091000317882 */ /* 0x000fe20000000000 */
[----:B------:R-:W-:Y:S01]  /*58a00*/  UMOV UR57, 0x40004040 ;  /* 0x4000404000397882 */ /* 0x000fe20000000000 */
[----:B------:R-:W-:Y:S01]  /*58a10*/  UMOV UR31, 0x40004040 ;  /* 0x40004040001f7882 */ /* 0x000fe20000000000 */
[----:B------:R-:W-:Y:S01]  /*58a20*/  UIADD3.X UR27, UPT, UPT, UR51, URZ, URZ, UP3, !UPT ;  /* 0x000000ff331b7290 */ /* 0x000fe20009ffe4ff */
[----:B------:R2:W-:Y:S01]  /*58a30*/  UTCHMMA gdesc[UR30], gdesc[UR56], tmem[UR10], tmem[UR48], idesc[UR49], UPT ;  /* 0x00ff30381e0075ea */ /* 0x0005e2000b80000a */
[----:B------:R-:W-:-:S02]  /*58a40*/  UIADD3 UR42, UP5, UPT, UR44, 0x7fe, URZ ;  /* 0x000007fe2c2a7890 */ /* 0x000fc4000ffbe0ff */
[----:B------:R-:W-:Y:S02]  /*58a50*/  UIADD3.X UR65, UPT, UPT, UR45, URZ, URZ, UP4, !UPT ;  /* 0x000000ff2d417290 */ /* 0x000fe4000a7fe4ff */
[----:B------:R-:W-:Y:S02]  /*58a60*/  UIADD3.X UR53, UPT, UPT, UR51, URZ, URZ, UP2, !UPT ;  /* 0x000000ff33357290 */ /* 0x000fe400097fe4ff */
[----:B------:R-:W-:Y:S02]  /*58a70*/  UIADD3.X UR63, UPT, UPT, UR45, URZ, URZ, UP1, !UPT ;  /* 0x000000ff2d3f7290 */ /* 0x000fe40008ffe4ff */
[----:B------:R-:W-:Y:S02]  /*58a80*/  UIADD3 UR58, UP2, UPT, UR44, 0x802, URZ ;  /* 0x000008022c3a7890 */ /* 0x000fe4000ff5e0ff */
[----:B--2---:R-:W-:Y:S02]  /*58a90*/  UIADD3 UR48, UP3, UPT, UR50, 0x1fe, URZ ;  /* 0x000001fe32307890 */ /* 0x004fe4000ff7e0ff */
[----:B------:R-:W-:-:S02]  /*58aa0*/  UIADD3 UR56, UP1, UPT, UR50, 0x200, URZ ;  /* 0x0000020032387890 */ /* 0x000fc4000ff3e0ff */
[----:B------:R-:W-:Y:S02]  /*58ab0*/  UIADD3.X UR43, UPT, UPT, UR45, URZ, URZ, UP5, !UPT ;  /* 0x000000ff2d2b7290 */ /* 0x000fe4000affe4ff */
[----:B------:R-:W-:Y:S02]  /*58ac0*/  UIADD3.X UR49, UPT, UPT, UR51, URZ, URZ, UP3, !UPT ;  /* 0x000000ff33317290 */ /* 0x000fe40009ffe4ff */
[----:B------:R-:W-:Y:S02]  /*58ad0*/  UIADD3.X UR57, UPT, UPT, UR51, URZ, URZ, UP1, !UPT ;  /* 0x000000ff33397290 */ /* 0x000fe40008ffe4ff */
[----:B------:R-:W-:Y:S01]  /*58ae0*/  UIADD3.X UR59, UPT, UPT, UR45, URZ, URZ, UP2, !UPT ;  /* 0x000000ff2d3b7290 */ /* 0x000fe200097fe4ff */
[----:B------:R-:W-:Y:S01]  /*58af0*/  UMOV UR34, 0x0 ;  /* 0x0000000000227882 */ /* 0x000fe20000000000 */
[----:B------:R-:W-:Y:S01]  /*58b00*/  UMOV UR35, 0x4400910 ;  /* 0x0440091000237882 */ /* 0x000fe20000000000 */
[----:B------:R-:W-:Y:S02]  /*58b10*/  UIADD3 UR54, UP4, UPT, UR44, 0x804, URZ ;  /* 0x000008042c367890 */ /* 0x000fe4000ff9e0ff */
[----:B------:R2:W-:Y:S01]  /*58b20*/  UTCHMMA gdesc[UR50], gdesc[UR44], tmem[UR10], tmem[UR34], idesc[UR35], UPT ;  /* 0x00ff222c320075ea */ /* 0x0005e2000b80000a */
[----:B------:R-:W-:Y:S01]  /*58b30*/  UIADD3 UR66, UP2, UPT, UR50, 0x202, URZ ;  /* 0x0000020232427890 */ /* 0x000fe2000ff5e0ff */
[----:B------:R-:W-:Y:S01]  /*58b40*/  UMOV UR32, 0x0 ;  /* 0x0000000000207882 */ /* 0x000fe20000000000 */
[----:B------:R-:W-:Y:S01]  /*58b50*/  UMOV UR33, 0x4400910 ;  /* 0x0440091000217882 */ /* 0x000fe20000000000 */
[----:B------:R-:W-:Y:S01]  /*58b60*/  UMOV UR28, 0x0 ;  /* 0x00000000001c7882 */ /* 0x000fe20000000000 */
[----:B------:R-:W-:Y:S01]  /*58b70*/  UMOV UR29, 0x4400910 ;  /* 0x04400910001d7882 */ /* 0x000fe20000000000 */
[----:B------:R3:W-:Y:S01]  /*58b80*/  UTCHMMA gdesc[UR52], gdesc[UR64], tmem[UR10], tmem[UR32], idesc[UR33], UPT ;  /* 0x00ff2040340075ea */ /* 0x0007e2000b80000a */
[----:B------:R4:W-:Y:S01]  /*58b90*/  UTCHMMA gdesc[UR26], gdesc[UR46], tmem[UR10], tmem[UR28], idesc[UR29], UPT ;  /* 0x00ff1c2e1a0075ea */ /* 0x0009e2000b80000a */
[----:B------:R-:W-:-:S02]  /*58ba0*/  UIADD3.X UR67, UPT, UPT, UR51, URZ, URZ, UP2, !UPT ;  /* 0x000000ff33437290 */ /* 0x000fc400097fe4ff */
[----:B--2---:R-:W-:Y:S02]  /*58bb0*/  UIADD3 UR34, UP3, UPT, UR44, 0xffe, URZ ;  /* 0x00000ffe2c227890 */ /* 0x004fe4000ff7e0ff */
[----:B------:R-:W-:Y:S01]  /*58bc0*/  UIADD3.X UR55, UPT, UPT, UR45, URZ, URZ, UP4, !UPT ;  /* 0x000000ff2d377290 */ /* 0x000fe2000a7fe4ff */
[----:B------:R-:W-:Y:S01]  /*58bd0*/  UMOV UR24, 0x0 ;  /* 0x0000000000187882 */ /* 0x000fe20000000000 */
[----:B------:R-:W-:Y:S01]  /*58be0*/  UMOV UR25, 0x4400910 ;  /* 0x0440091000197882 */ /* 0x000fe20000000000 */
[----:B---3--:R-:W-:Y:S01]  /*58bf0*/  UIADD3 UR32, UP1, UPT, UR44, 0x1000, URZ ;  /* 0x000010002c207890 */ /* 0x008fe2000ff3e0ff */
[----:B------:R2:W-:Y:S01]  /*58c00*/  UTCHMMA gdesc[UR48], gdesc[UR42], tmem[UR10], tmem[UR24], idesc[UR25], UPT ;  /* 0x00ff182a300075ea */ /* 0x0005e2000b80000a */
[----:B----4-:R-:W-:Y:S01]  /*58c10*/  UIADD3 UR46, UP4, UPT, UR50, 0x204, URZ ;  /* 0x00000204322e7890 */ /* 0x010fe2000ff9e0ff */
[----:B------:R-:W-:Y:S01]  /*58c20*/  UMOV UR40, 0x0 ;  /* 0x0000000000287882 */ /* 0x000fe20000000000 */
[----:B------:R-:W-:Y:S01]  /*58c30*/  UMOV UR41, 0x4400910 ;  /* 0x0440091000297882 */ /* 0x000fe20000000000 */
[----:B------:R-:W-:Y:S01]  /*58c40*/  UIADD3.X UR35, UPT, UPT, UR45, URZ, URZ, UP3, !UPT ;  /* 0x000000ff2d237290 */ /* 0x000fe20009ffe4ff */
[----:B------:R3:W-:Y:S01]  /*58c50*/  UTCHMMA gdesc[UR56], gdesc[UR62], tmem[UR10], tmem[UR40], idesc[UR41], UPT ;  /* 0x00ff283e380075ea */ /* 0x0007e2000b80000a */
[----:B------:R-:W-:-:S02]  /*58c60*/  UIADD3.X UR33, UPT, UPT, UR45, URZ, URZ, UP1, !UPT ;  /* 0x000000ff2d217290 */ /* 0x000fc40008ffe4ff */
[----:B------:R-:W-:Y:S02]  /*58c70*/  UIADD3 UR28, UP2, UPT, UR44, 0x1002, URZ ;  /* 0x000010022c1c7890 */ /* 0x000fe4000ff5e0ff */
[----:B--2---:R-:W-:Y:S02]  /*58c80*/  UIADD3 UR42, UP3, UPT, UR50, 0x3fe, URZ ;  /* 0x000003fe322a7890 */ /* 0x004fe4000ff7e0ff */
[----:B------:R-:W-:Y:S01]  /*58c90*/  UIADD3.X UR47, UPT, UPT, UR51, URZ, URZ, UP4, !UPT ;  /* 0x000000ff332f7290 */ /* 0x000fe2000a7fe4ff */
[----:B------:R-:W-:Y:S01]  /*58ca0*/  UMOV UR38, 0x0 ;  /* 0x0000000000267882 */ /* 0x000fe20000000000 */
[----:B---3--:R-:W-:Y:S01]  /*58cb0*/  UIADD3 UR40, UP1, UPT, UR50, 0x400, URZ ;  /* 0x0000040032287890 */ /* 0x008fe2000ff3e0ff */
[----:B------:R-:W-:Y:S01]  /*58cc0*/  UMOV UR39, 0x4400910 ;  /* 0x0440091000277882 */ /* 0x000fe20000000000 */
[----:B------:R-:W-:Y:S01]  /*58cd0*/  UIADD3.X UR43, UPT, UPT, UR51, URZ, URZ, UP3, !UPT ;  /* 0x000000ff332b7290 */ /* 0x000fe20009ffe4ff */
[----:B------:R2:W-:Y:S01]  /*58ce0*/  UTCHMMA gdesc[UR66], gdesc[UR58], tmem[UR10], tmem[UR38], idesc[UR39], UPT ;  /* 0x00ff263a420075ea */ /* 0x0005e2000b80000a */
[----:B------:R-:W-:-:S02]  /*58cf0*/  UIADD3.X UR41, UPT, UPT, UR51, URZ, URZ, UP1, !UPT ;  /* 0x000000ff33297290 */ /* 0x000fc40008ffe4ff */
[----:B------:R-:W-:Y:S02]  /*58d00*/  UIADD3.X UR29, UPT, UPT, UR45, URZ, URZ, UP2, !UPT ;  /* 0x000000ff2d1d7290 */ /* 0x000fe400097fe4ff */
[----:B------:R-:W-:Y:S01]  /*58d10*/  UIADD3 UR24, UP4, UPT, UR44, 0x1004, URZ ;  /* 0x000010042c187890 */ /* 0x000fe2000ff9e0ff */
[----:B------:R-:W-:Y:S01]  /*58d20*/  UMOV UR36, 0x0 ;  /* 0x0000000000247882 */ /* 0x000fe20000000000 */
[----:B------:R-:W-:Y:S01]  /*58d30*/  UMOV UR37, 0x4400910 ;  /* 0x0440091000257882 */ /* 0x000fe20000000000 */
[----:B------:R-:W-:Y:S01]  /*58d40*/  UIADD3 UR62, UP3, UPT, UR44, 0x17fe, URZ ;  /* 0x000017fe2c3e7890 */ /* 0x000fe2000ff7e0ff */
[----:B------:R3:W-:Y:S01]  /*58d50*/  UTCHMMA gdesc[UR46], gdesc[UR54], tmem[UR10], tmem[UR36], idesc[UR37], UPT ;  /* 0x00ff24362e0075ea */ /* 0x0007e2000b80000a */
[----:B--2---:R-:W-:Y:S02]  /*58d60*/  UIADD3 UR38, UP2, UPT, UR50, 0x402, URZ ;  /* 0x0000040232267890 */ /* 0x004fe4000ff5e0ff */
[----:B------:R-:W-:Y:S02]  /*58d70*/  UIADD3 UR58, UP1, UPT, UR44, 0x1800, URZ ;  /* 0x000018002c3a7890 */ /* 0x000fe4000ff3e0ff */
[----:B------:R-:W-:-:S02]  /*58d80*/  UIADD3.X UR39, UPT, UPT, UR51, URZ, URZ, UP2, !UPT ;  /* 0x000000ff33277290 */ /* 0x000fc400097fe4ff */
[----:B------:R-:W-:Y:S01]  /*58d90*/  UIADD3.X UR25, UPT, UPT, UR45, URZ, URZ, UP4, !UPT ;  /* 0x000000ff2d197290 */ /* 0x000fe2000a7fe4ff */
[----:B------:R-:W-:Y:S01]  /*58da0*/  UMOV UR20, 0x0 ;  /* 0x0000000000147882 */ /* 0x000fe20000000000 */
[----:B------:R-:W-:Y:S01]  /*58db0*/  UMOV UR21, 0x4400910 ;  /* 0x0440091000157882 */ /* 0x000fe20000000000 */
[----:B---3--:R-:W-:Y:S01]  /*58dc0*/  UIADD3 UR36, UP4, UPT, UR50, 0x404, URZ ;  /* 0x0000040432247890 */ /* 0x008fe2000ff9e0ff */
[----:B------:R2:W-:Y:S01]  /*58dd0*/  UTCHMMA gdesc[UR42], gdesc[UR34], tmem[UR10], tmem[UR20], idesc[UR21], UPT ;  /* 0x00ff14222a0075ea */ /* 0x0005e2000b80000a */
[----:B------:R-:W-:Y:S01]  /*58de0*/  UMOV UR70, 0x0 ;  /* 0x0000000000467882 */ /* 0x000fe20000000000 */
[----:B------:R-:W-:Y:S01]  /*58df0*/  UMOV UR71, 0x4400910 ;  /* 0x0440091000477882 */ /* 0x000fe20000000000 */
[----:B------:R-:W-:Y:S01]  /*58e00*/  UIADD3.X UR63, UPT, UPT, UR45, URZ, URZ, UP3, !UPT ;  /* 0x000000ff2d3f7290 */ /* 0x000fe20009ffe4ff */
[----:B------:R3:W-:Y:S01]  /*58e10*/  UTCHMMA gdesc[UR40], gdesc[UR32], tmem[UR10], tmem[UR70], idesc[UR71], UPT ;  /* 0x00ff4620280075ea */ /* 0x0007e2000b80000a */
[----:B------:R-:W-:Y:S02]  /*58e20*/  UIADD3.X UR59, UPT, UPT, UR45, URZ, URZ, UP1, !UPT ;  /* 0x000000ff2d3b7290 */ /* 0x000fe40008ffe4ff */
[----:B------:R-:W-:Y:S01]  /*58e30*/  UIADD3.X UR37, UPT, UPT, UR51, URZ, URZ, UP4, !UPT ;  /* 0x000000ff33257290 */ /* 0x000fe2000a7fe4ff */
[----:B------:R-:W-:Y:S01]  /*58e40*/  UMOV UR72, 0x0 ;  /* 0x0000000000487882 */ /* 0x000fe20000000000 */
[----:B--2---:R-:W-:Y:S01]  /*58e50*/  UIADD3 UR34, UP3, UPT, UR50, 0x5fe, URZ ;  /* 0x000005fe32227890 */ /* 0x004fe2000ff7e0ff */
[----:B------:R-:W-:Y:S01]  /*58e60*/  UMOV UR73, 0x4400910 ;  /* 0x0440091000497882 */ /* 0x000fe20000000000 */
[----:B------:R-:W-:Y:S01]  /*58e70*/  UIADD3 UR54, UP2, UPT, UR44, 0x1802, URZ ;  /* 0x000018022c367890 */ /* 0x000fe2000ff5e0ff */
[----:B------:R2:W-:Y:S01]  /*58e80*/  UTCHMMA gdesc[UR38], gdesc[UR28], tmem[UR10], tmem[UR72], idesc[UR73], UPT ;  /* 0x00ff481c260075ea */ /* 0x0005e2000b80000a */
[----:B---3--:R-:W-:-:S02]  /*58e90*/  UIADD3 UR32, UP1, UPT, UR50, 0x600, URZ ;  /* 0x0000060032207890 */ /* 0x008fc4000ff3e0ff */
[----:B------:R-:W-:Y:S02]  /*58ea0*/  UIADD3.X UR35, UPT, UPT, UR51, URZ, URZ, UP3, !UPT ;  /* 0x000000ff33237290 */ /* 0x000fe40009ffe4ff */
[----:B------:R-:W-:Y:S01]  /*58eb0*/  UIADD3.X UR33, UPT, UPT, UR51, URZ, URZ, UP1, !UPT ;  /* 0x000000ff33217290 */ /* 0x000fe20008ffe4ff */
[----:B------:R-:W-:Y:S01]  /*58ec0*/  UMOV UR74, 0x0 ;  /* 0x00000000004a7882 */ /* 0x000fe20000000000 */
[----:B------:R-:W-:Y:S01]  /*58ed0*/  UMOV UR75, 0x4400910 ;  /* 0x04400910004b7882 */ /* 0x000fe20000000000 */
[----:B------:R-:W-:Y:S01]  /*58ee0*/  UIADD3 UR20, UP4, UPT, UR44, 0x1804, URZ ;  /* 0x000018042c147890 */ /* 0x000fe2000ff9e0ff */
[----:B------:R3:W-:Y:S01]  /*58ef0*/  UTCHMMA gdesc[UR36], gdesc[UR24], tmem[UR10], tmem[UR74], idesc[UR75], UPT ;  /* 0x00ff4a18240075ea */ /* 0x0007e2000b80000a */
[----:B--2---:R-:W-:Y:S02]  /*58f00*/  UIADD3 UR28, UP1, UPT, UR50, 0x602, URZ ;  /* 0x00000602321c7890 */ /* 0x004fe4000ff3e0ff */
[----:B------:R-:W-:Y:S02]  /*58f10*/  UIADD3.X UR55, UPT, UPT, UR45, URZ, URZ, UP2, !UPT ;  /* 0x000000ff2d377290 */ /* 0x000fe400097fe4ff */
[----:B------:R-:W-:Y:S01]  /*58f20*/  UIADD3.X UR29, UPT, UPT, UR51, URZ, URZ, UP1, !UPT ;  /* 0x000000ff331d7290 */ /* 0x000fe20008ffe4ff */
[----:B------:R-:W-:Y:S01]  /*58f30*/  UMOV UR76, 0x0 ;  /* 0x00000000004c7882 */ /* 0x000fe20000000000 */
[----:B------:R-:W-:Y:S01]  /*58f40*/  UMOV UR77, 0x4400910 ;  /* 0x04400910004d7882 */ /* 0x000fe20000000000 */
[----:B------:R-:W-:Y:S01]  /*58f50*/  UIADD3 UR64, UP3, UPT, UR44, 0x1ffe, URZ ;  /* 0x00001ffe2c407890 */ /* 0x000fe2000ff7e0ff */
[----:B------:R-:W-:Y:S01]  /*58f60*/  UTCHMMA gdesc[UR34], gdesc[UR62], tmem[UR10], tmem[UR76], idesc[UR77], UPT ;  /* 0x00ff4c3e220075ea */ /* 0x000fe2000b80000a */
[----:B---3--:R-:W-:Y:S01]  /*58f70*/  UIADD3 UR24, UP1, UPT, UR50, 0x604, URZ ;  /* 0x0000060432187890 */ /* 0x008fe2000ff3e0ff */
[----:B------:R2:W-:Y:S01]  /*58f80*/  UTCHMMA gdesc[UR32], gdesc[UR58], tmem[UR10], tmem[UR70], idesc[UR71], UPT ;  /* 0x00ff463a200075ea */ /* 0x0005e2000b80000a */
[----:B------:R-:W-:-:S02]  /*58f90*/  UIADD3.X UR21, UPT, UPT, UR45, URZ, URZ, UP4, !UPT ;  /* 0x000000ff2d157290 */ /* 0x000fc4000a7fe4ff */
[----:B------:R3:W-:Y:S01]  /*58fa0*/  UTCHMMA gdesc[UR28], gdesc[UR54], tmem[UR10], tmem[UR70], idesc[UR71], UPT ;  /* 0x00ff46361c0075ea */ /* 0x0007e2000b80000a */
[----:B------:R-:W-:Y:S02]  /*58fb0*/  UIADD3.X UR25, UPT, UPT, UR51, URZ, URZ, UP1, !UPT ;  /* 0x000000ff33197290 */ /* 0x000fe40008ffe4ff */
[----:B------:R-:W-:Y:S02]  /*58fc0*/  UIADD3 UR19, UPT, UPT, UR10, 0x100000, URZ ;  /* 0x001000000a137890 */ /* 0x000fe4000fffe0ff */
[----:B------:R-:W-:Y:S02]  /*58fd0*/  UIADD3.X UR65, UPT, UPT, UR45, URZ, URZ, UP3, !UPT ;  /* 0x000000ff2d417290 */ /* 0x000fe40009ffe4ff */
[----:B------:R-:W-:Y:S02]  /*58fe0*/  UIADD3 UR69, UPT, UPT, UR10, 0x100000, URZ ;  /* 0x001000000a457890 */ /* 0x000fe4000fffe0ff */
[----:B--2---:R-:W-:Y:S01]  /*58ff0*/  UIADD3 UR58, UP1, UPT, UR44, 0x2000, URZ ;  /* 0x000020002c3a7890 */ /* 0x004fe2000ff3e0ff */
[----:B------:R-:W-:Y:S01]  /*59000*/  UTCHMMA gdesc[UR24], gdesc[UR20], tmem[UR10], tmem[UR70], idesc[UR71], UPT ;  /* 0x00ff4614180075ea */ /* 0x000fe2000b80000a */
[----:B------:R-:W-:-:S02]  /*59010*/  UIADD3 UR68, UPT, UPT, UR10, 0x100000, URZ ;  /* 0x001000000a447890 */ /* 0x000fc4000fffe0ff */
[----:B------:R-:W-:Y:S01]  /*59020*/  UIADD3.X UR59, UPT, UPT, UR45, URZ, URZ, UP1, !UPT ;  /* 0x000000ff2d3b7290 */ /* 0x000fe20008ffe4ff */
[----:B------:R2:W-:Y:S01]  /*59030*/  UTCHMMA gdesc[UR30], gdesc[UR64], tmem[UR19], tmem[UR70], idesc[UR71], UPT ;  /* 0x00ff46401e0075ea */ /* 0x0005e2000b800013 */
[----:B---3--:R-:W-:Y:S02]  /*59040*/  UIADD3 UR54, UP1, UPT, UR44, 0x2002, URZ ;  /* 0x000020022c367890 */ /* 0x008fe4000ff3e0ff */
[----:B------:R-:W-:Y:S02]  /*59050*/  UIADD3 UR61, UPT, UPT, UR10, 0x100000, URZ ;  /* 0x001000000a3d7890 */ /* 0x000fe4000fffe0ff */
[----:B------:R-:W-:Y:S02]  /*59060*/  UIADD3.X UR55, UPT, UPT, UR45, URZ, URZ, UP1, !UPT ;  /* 0x000000ff2d377290 */ /* 0x000fe40008ffe4ff */
[----:B------:R-:W-:Y:S01]  /*59070*/  UIADD3 UR60, UPT, UPT, UR10, 0x100000, URZ ;  /* 0x001000000a3c7890 */ /* 0x000fe2000fffe0ff */
[----:B------:R3:W-:Y:S01]  /*59080*/  UTCHMMA gdesc[UR50], gdesc[UR58], tmem[UR69], tmem[UR70], idesc[UR71], UPT ;  /* 0x00ff463a320075ea */ /* 0x0007e2000b800045 */
[----:B------:R-:W-:-:S02]  /*59090*/  UIADD3 UR9, UPT, UPT, UR10, 0x100000, URZ ;  /* 0x001000000a097890 */ /* 0x000fc4000fffe0ff */
[----:B--2---:R-:W-:Y:S02]  /*590a0*/  UIADD3 UR30, UP1, UPT, UR44, 0x2004, URZ ;  /* 0x000020042c1e7890 */ /* 0x004fe4000ff3e0ff */
[----:B------:R-:W-:Y:S01]  /*590b0*/  UIADD3 UR73, UPT, UPT, UR10, 0x100000, URZ ;  /* 0x001000000a497890 */ /* 0x000fe2000fffe0ff */
[----:B------:R2:W-:Y:S01]  /*590c0*/  UTCHMMA gdesc[UR52], gdesc[UR54], tmem[UR68], tmem[UR70], idesc[UR71], UPT ;  /* 0x00ff4636340075ea */ /* 0x0005e2000b800044 */
[----:B------:R-:W-:Y:S02]  /*590d0*/  UIADD3.X UR31, UPT, UPT, UR45, URZ, URZ, UP1, !UPT ;  /* 0x000000ff2d1f7290 */ /* 0x000fe40008ffe4ff */
[----:B------:R-:W-:Y:S02]  /*590e0*/  UIADD3 UR72, UPT, UPT, UR10, 0x100000, URZ ;  /* 0x001000000a487890 */ /* 0x000fe4000fffe0ff */
[----:B---3--:R-:W-:Y:S01]  /*590f0*/  UIADD3 UR50, UP1, UPT, UR44, 0x27fe, URZ ;  /* 0x000027fe2c327890 */ /* 0x008fe2000ff3e0ff */
[----:B------:R-:W-:Y:S01]  /*59100*/  UMOV UR64, 0x0 ;  /* 0x0000000000407882 */ /* 0x000fe20000000000 */
[----:B------:R-:W-:-:S02]  /*59110*/  UMOV UR65, 0x4400910 ;  /* 0x0440091000417882 */ /* 0x000fc40000000000 */
[----:B------:R-:W-:Y:S01]  /*59120*/  UIADD3.X UR51, UPT, UPT, UR45, URZ, URZ, UP1, !UPT ;  /* 0x000000ff2d337290 */ /* 0x000fe20008ffe4ff */
[----:B------:R-:W-:Y:S01]  /*59130*/  UTCHMMA gdesc[UR26], gdesc[UR30], tmem[UR61], tmem[UR70], idesc[UR71], UPT ;  /* 0x00ff461e1a0075ea */ /* 0x000fe2000b80003d */
[----:B------:R-:W-:Y:S02]  /*59140*/  UIADD3 UR58, UP1, UPT, UR44, 0x2800, URZ ;  /* 0x000028002c3a7890 */ /* 0x000fe4000ff3e0ff */
[----:B--2---:R-:W-:Y:S02]  /*59150*/  UIADD3 UR52, UP5, UPT, UR44, 0x3000, URZ ;  /* 0x000030002c347890 */ /* 0x004fe4000ffbe0ff */
[----:B------:R-:W-:Y:S02]  /*59160*/  UIADD3.X UR59, UPT, UPT, UR45, URZ, URZ, UP1, !UPT ;  /* 0x000000ff2d3b7290 */ /* 0x000fe40008ffe4ff */
[----:B------:R-:W-:Y:S01]  /*59170*/  UIADD3 UR68, UP1, UPT, UR44, 0x2802, URZ ;  /* 0x000028022c447890 */ /* 0x000fe2000ff3e0ff */
[----:B------:R2:W-:Y:S01]  /*59180*/  UTCHMMA gdesc[UR48], gdesc[UR50], tmem[UR60], tmem[UR74], idesc[UR75], UPT ;  /* 0x00ff4a32300075ea */ /* 0x0005e2000b80003c */
[----:B------:R-:W-:-:S02]  /*59190*/  UIADD3 UR21, UPT, UPT, UR10, 0x100000, URZ ;  /* 0x001000000a157890 */ /* 0x000fc4000fffe0ff */
[----:B------:R-:W-:Y:S02]  /*591a0*/  UIADD3.X UR69, UPT, UPT, UR45, URZ, URZ, UP1, !UPT ;  /* 0x000000ff2d457290 */ /* 0x000fe40008ffe4ff */
[----:B------:R-:W-:Y:S01]  /*591b0*/  UIADD3 UR54, UP1, UPT, UR44, 0x3002, URZ ;  /* 0x000030022c367890 */ /* 0x000fe2000ff3e0ff */
[----:B------:R3:W-:Y:S01]  /*591c0*/  UTCHMMA gdesc[UR56], gdesc[UR58], tmem[UR9], tmem[UR76], idesc[UR77], UPT ;  /* 0x00ff4c3a380075ea */ /* 0x0007e2000b800009 */
[----:B------:R-:W-:Y:S02]  /*591d0*/  UIADD3 UR62, UPT, UPT, UR10, 0x100000, URZ ;  /* 0x001000000a3e7890 */ /* 0x000fe4000fffe0ff */
[----:B------:R-:W-:Y:S02]  /*591e0*/  UIADD3.X UR53, UPT, UPT, UR45, URZ, URZ, UP5, !UPT ;  /* 0x000000ff2d357290 */ /* 0x000fe4000affe4ff */
[----:B--2---:R-:W-:Y:S01]  /*591f0*/  UIADD3 UR48, UP2, UPT, UR44, 0x2804, URZ ;  /* 0x000028042c307890 */ /* 0x004fe2000ff5e0ff */
[----:B------:R-:W-:Y:S01]  /*59200*/  UTCHMMA gdesc[UR66], gdesc[UR68], tmem[UR73], tmem[UR64], idesc[UR65], UPT ;  /* 0x00ff4044420075ea */ /* 0x000fe2000b800049 */
[----:B------:R-:W-:-:S02]  /*59210*/  UIADD3 UR50, UP6, UPT, UR44, 0x2ffe, URZ ;  /* 0x00002ffe2c327890 */ /* 0x000fc4000ffde0ff */
[----:B------:R-:W-:Y:S02]  /*59220*/  UIADD3.X UR49, UPT, UPT, UR45, URZ, URZ, UP2, !UPT ;  /* 0x000000ff2d317290 */ /* 0x000fe400097fe4ff */
[----:B---3--:R-:W-:Y:S02]  /*59230*/  UIADD3 UR56, UP4, UPT, UR44, 0x3004, URZ ;  /* 0x000030042c387890 */ /* 0x008fe4000ff9e0ff */
[----:B------:R-:W-:Y:S02]  /*59240*/  UIADD3 UR58, UP3, UPT, UR44, 0x37fe, URZ ;  /* 0x000037fe2c3a7890 */ /* 0x000fe4000ff7e0ff */
[----:B------:R-:W-:Y:S02]  /*59250*/  UIADD3.X UR51, UPT, UPT, UR45, URZ, URZ, UP6, !UPT ;  /* 0x000000ff2d337290 */ /* 0x000fe4000b7fe4ff */
[----:B------:R-:W-:Y:S01]  /*59260*/  UIADD3 UR60, UP2, UPT, UR44, 0x3800, URZ ;  /* 0x000038002c3c7890 */ /* 0x000fe2000ff5e0ff */
[----:B------:R2:W-:Y:S01]  /*59270*/  UTCHMMA gdesc[UR46], gdesc[UR48], tmem[UR72], tmem[UR64], idesc[UR65], UPT ;  /* 0x00ff40302e0075ea */ /* 0x0005e2000b800048 */
[----:B------:R-:W-:-:S02]  /*59280*/  UIADD3 UR20, UPT, UPT, UR10, 0x100000, URZ ;  /* 0x001000000a147890 */ /* 0x000fc4000fffe0ff */
[----:B------:R-:W-:Y:S02]  /*59290*/  UIADD3.X UR55, UPT, UPT, UR45, URZ, URZ, UP1, !UPT ;  /* 0x000000ff2d377290 */ /* 0x000fe40008ffe4ff */
[----:B------:R-:W-:Y:S02]  /*592a0*/  UIADD3.X UR57, UPT, UPT, UR45, URZ, URZ, UP4, !UPT ;  /* 0x000000ff2d397290 */ /* 0x000fe4000a7fe4ff */
[----:B------:R-:W-:Y:S02]  /*592b0*/  UIADD3 UR63, UPT, UPT, UR10, 0x100000, URZ ;  /* 0x001000000a3f7890 */ /* 0x000fe4000fffe0ff */
[----:B------:R-:W-:Y:S02]  /*592c0*/  UIADD3.X UR59, UPT, UPT, UR45, URZ, URZ, UP3, !UPT ;  /* 0x000000ff2d3b7290 */ /* 0x000fe40009ffe4ff */
[----:B--2---:R-:W-:Y:S02]  /*592d0*/  UIADD3 UR64, UP6, UPT, UR44, 0x3802, URZ ;  /* 0x000038022c407890 */ /* 0x004fe4000ffde0ff */
[----:B------:R-:W-:-:S02]  /*592e0*/  UIADD3 UR44, UP5, UPT, UR44, 0x3804, URZ ;  /* 0x000038042c2c7890 */ /* 0x000fc4000ffbe0ff */
[----:B------:R-:W-:Y:S02]  /*592f0*/  UIADD3 UR70, UPT, UPT, UR10, 0x100000, URZ ;  /* 0x001000000a467890 */ /* 0x000fe4000fffe0ff */
[----:B------:R-:W-:Y:S02]  /*59300*/  UIADD3.X UR61, UPT, UPT, UR45, URZ, URZ, UP2, !UPT ;  /* 0x000000ff2d3d7290 */ /* 0x000fe400097fe4ff */
[----:B------:R-:W-:Y:S02]  /*59310*/  UIADD3 UR71, UPT, UPT, UR10, 0x100000, URZ ;  /* 0x001000000a477890 */ /* 0x000fe4000fffe0ff */
[----:B------:R-:W-:Y:S02]  /*59320*/  UIADD3.X UR65, UPT, UPT, UR45, URZ, URZ, UP6, !UPT ;  /* 0x000000ff2d417290 */ /* 0x000fe4000b7fe4ff */
[----:B------:R-:W-:Y:S01]  /*59330*/  UIADD3 UR76, UPT, UPT, UR10, 0x100000, URZ ;  /* 0x001000000a4c7890 */ /* 0x000fe2000fffe0ff */
[----:B------:R-:W-:Y:S01]  /*59340*/  UMOV UR66, 0x0 ;  /* 0x0000000000427882 */ /* 0x000fe20000000000 */
[----:B------:R-:W-:Y:S01]  /*59350*/  UMOV UR67, 0x4400910 ;  /* 0x0440091000437882 */ /* 0x000fe20000000000 */
[----:B------:R-:W-:Y:S01]  /*59360*/  UIADD3.X UR45, UPT, UPT, UR45, URZ, URZ, UP5, !UPT ;  /* 0x000000ff2d2d7290 */ /* 0x000fe2000affe4ff */
[----:B------:R2:W-:Y:S01]  /*59370*/  UTCHMMA gdesc[UR42], gdesc[UR50], tmem[UR21], tmem[UR66], idesc[UR67], UPT ;  /* 0x00ff42322a0075ea */ /* 0x0005e2000b800015 */
        /* <DEDUP_REMOVED lines=21> */
.L_x_8:
[----:B------:R-:W3:Y:S01]  /*594d0*/  LDC R127, c[0x0][0x3a0] ;  /* 0x0000e800ff7f7b82 */ /* 0x000ee20000000800 */
[----:B------:R-:W-:Y:S01]  /*594e0*/  UMOV UR9, UR5 ;  /* 0x0000000500097c82 */ /* 0x000fe20008000000 */
[----:B------:R-:W4:Y:S01]  /*594f0*/  SYNCS.PHASECHK.TRANS64.TRYWAIT P3, [UR16], R124 ;  /* 0x0000007cff0075a7 */ /* 0x000f220008061110 */
[----:B---3--:R-:W-:-:S05]  /*59500*/  VIADD R127, R127, 0x7f ;  /* 0x0000007f7f7f7836 */ /* 0x008fca0000000000 */
[----:B-1----:R-:W-:-:S04]  /*59510*/  SHF.R.S32.HI R126, RZ, 0x1f, R127 ;  /* 0x0000001fff7e7819 */ /* 0x002fc8000001147f */
[----:B------:R-:W-:-:S04]  /*59520*/  LEA.HI R126, R126, R127, RZ, 0x7 ;  /* 0x0000007f7e7e7211 */ /* 0x000fc800078f38ff */
[----:B------:R-:W-:-:S05]  /*59530*/  SHF.R.S32.HI R126, RZ, 0x7, R126 ;  /* 0x00000007ff7e7819 */ /* 0x000fca000001147e */
[----:B------:R-:W-:-:S05]  /*59540*/  VIADD R126, R126, 0xfffffffd ;  /* 0xfffffffd7e7e7836 */ /* 0x000fca0000000000 */
[----:B------:R-:W-:Y:S01]  /*59550*/  ISETP.LE.AND P2, PT, R126, UR6, PT ;  /* 0x000000067e007c0c */ /* 0x000fe2000bf43270 */
[----:B----4-:R-:W-:-:S12]  /*59560*/  @!P3 BRA `(.L_x_9) ;  /* 0x000001d00064b947 */ /* 0x010fd80003800000 */
.L_x_16:
[----:B------:R-:W3:Y:S04]  /*59570*/  LDL R124, [R1+0xe50] ;  /* 0x000e5000017c7983 */ /* 0x000ee80000100800 */
[----:B------:R-:W4:Y:S04]  /*59580*/  LDL.LU R127, [R1+0xe20] ;  /* 0x000e2000017f7983 */ /* 0x000f280000300800 */
[----:B--2---:R-:W2:Y:S04]  /*59590*/  LDL.LU R126, [R1+0xe28] ;  /* 0x000e2800017e7983 */ /* 0x004ea80000300800 */
[----:B------:R1:W-:Y:S04]  /*595a0*/  STL [R1+0x193c], R224 ;  /* 0x00193ce001007387 */ /* 0x0003e80000100800 */
[----:B------:R-:W-:Y:S04]  /*595b0*/  STL [R1+0x1938], R241 ;  /* 0x001938f101007387 */ /* 0x000fe80000100800 */
[----:B------:R-:W-:Y:S04]  /*595c0*/  STL [R1+0x1934], R240 ;  /* 0x001934f001007387 */ /* 0x000fe80000100800 */
[----:B------:R1:W-:Y:S04]  /*595d0*/  STL [R1+0x1918], R0 ;  /* 0x0019180001007387 */ /* 0x0003e80000100800 */
[----:B-1----:R-:W2:Y:S04]  /*595e0*/  LDL.LU R224, [R1+0xe18] ;  /* 0x000e180001e07983 */ /* 0x002ea80000300800 */
[----:B------:R-:W2:Y:S01]  /*595f0*/  LDL.LU R0, [R1+0xe24] ;  /* 0x000e240001007983 */ /* 0x000ea20000300800 */
[----:B------:R-:W1:Y:S01]  /*59600*/  S2R R241, SR_TID.X ;  /* 0x0000000000f17919 */ /* 0x000e620000002100 */
[----:B------:R-:W-:-:S04]  /*59610*/  UIADD3 UR18, UPT, UPT, UR18, 0x1, URZ ;  /* 0x0000000112127890 */ /* 0x000fc8000fffe0ff */
[----:B------:R-:W-:-:S04]  /*59620*/  UISETP.GT.AND UP1, UPT, UR18, 0x2, UPT ;  /* 0x000000021200788c */ /* 0x000fc8000bf24270 */
[----:B------:R-:W-:-:S04]  /*59630*/  USEL UR18, UR18, URZ, !UP1 ;  /* 0x000000ff12127287 */ /* 0x000fc8000c800000 */
[----:B------:R-:W-:Y:S01]  /*59640*/  ULEA UR16, UR18, UR7, 0xf ;  /* 0x0000000712107291 */ /* 0x000fe2000f8e78ff */
[----:B-1----:R-:W-:-:S04]  /*59650*/  SHF.R.U32.HI R240, RZ, 0x6, R241 ;  /* 0x00000006fff07819 */ /* 0x002fc800000116f1 */
[----:B------:R-:W-:-:S04]  /*59660*/  SGXT.U32 R240, R240, 0x1 ;  /* 0x00000001f0f0781a */ /* 0x000fc80000000000 */
[----:B------:R-:W-:Y:S01]  /*59670*/  LOP3.LUT R240, R240, 0x20, RZ, 0xfc, !PT ;  /* 0x00000020f0f07812 */ /* 0x000fe200078efcff */
[----:B------:R-:W-:Y:S01]  /*59680*/  BAR.SYNC.DEFER_BLOCKING 0x0 ;  /* 0x0000000000007b1d */ /* 0x000fe20000010000 */
[----:B---3--:R-:W-:Y:S02]  /*59690*/  R2UR UR5, R124 ;  /* 0x000000007c0572ca */ /* 0x008fe400000e0000 */
[----:B------:R-:W-:-:S11]  /*596a0*/  LOP3.LUT R124, R3, 0x2, RZ, 0xfc, !PT ;  /* 0x00000002037c7812 */ /* 0x000fd600078efcff */
[----:B------:R-:W-:-:S06]  /*596b0*/  UIMAD UR5, UR6, -0x80, UR5 ;  /* 0xffffff80060578a4 */ /* 0x000fcc000f8e0205 */
[----:B------:R-:W-:Y:S02]  /*596c0*/  ISETP.GE.AND P3, PT, R3, UR5, PT ;  /* 0x0000000503007c0c */ /* 0x000fe4000bf66270 */
[----:B------:R-:W-:Y:S02]  /*596d0*/  ISETP.GE.AND P4, PT, R124, UR5, PT ;  /* 0x000000057c007c0c */ /* 0x000fe4000bf86270 */
[----:B------:R-:W-:-:S04]  /*596e0*/  SEL R124, RZ, 0x4, P3 ;  /* 0x00000004ff7c7807 */ /* 0x000fc80001800000 */
[----:B------:R-:W-:-:S04]  /*596f0*/  SEL R124, R124, RZ, !P2 ;  /* 0x000000ff7c7c7207 */ /* 0x000fc80005000000 */
[----:B------:R-:W-:Y:S02]  /*59700*/  ISETP.NE.U32.AND P3, PT, R124, RZ, PT ;  /* 0x000000ff7c00720c */ /* 0x000fe40003f65070 */
[----:B------:R-:W-:-:S04]  /*59710*/  SEL R124, RZ, 0x4, P4 ;  /* 0x00000004ff7c7807 */ /* 0x000fc80002000000 */
[----:B------:R-:W-:Y:S02]  /*59720*/  SEL R124, R124, RZ, !P2 ;  /* 0x000000ff7c7c7207 */ /* 0x000fe40005000000 */
[----:B--2---:R-:W-:Y:S02]  /*59730*/  IADD3 R126, P6, PT, R126, UR12, RZ ;  /* 0x0000000c7e7e7c10 */ /* 0x004fe4000ffde0ff */
[----:B------:R-:W-:Y:S01]  /*59740*/  ISETP.NE.U32.AND P4, PT, R124, RZ, PT ;  /* 0x000000ff7c00720c */ /* 0x000fe20003f85070 */
[----:B------:R-:W-:Y:S01]  /*59750*/  IMAD.U32 R124, RZ, RZ, UR16 ;  /* 0x00000010ff7c7e24 */ /* 0x000fe2000f8e00ff */
[----:B----4-:R-:W-:Y:S02]  /*59760*/  IADD3.X R127, PT, PT, R127, UR13, RZ, P6, !PT ;  /* 0x0000000d7f7f7c10 */ /* 0x010fe4000b7fe4ff */
[----:B------:R-:W-:Y:S02]  /*59770*/  IADD3 R0, P6, PT, R0, UR12, RZ ;  /* 0x0000000c00007c10 */ /* 0x000fe4000ffde0ff */
[----:B------:R-:W-:Y:S01]  /*59780*/  IADD3 R124, PT, PT, R11, 0x100000, R124 ;  /* 0x001000000b7c7810 */ /* 0x000fe20007ffe07c */
[----:B------:R1:W-:Y:S04]  /*59790*/  STL [R1+0xe28], R126 ;  /* 0x000e287e01007387 */ /* 0x0003e80000100800 */
[----:B------:R-:W-:Y:S01]  /*597a0*/  STL [R1+0xe20], R127 ;  /* 0x000e207f01007387 */ /* 0x000fe20000100800 */
[----:B------:R-:W-:-:S03]  /*597b0*/  IADD3.X R224, PT, PT, R224, UR13, RZ, P6, !PT ;  /* 0x0000000de0e07c10 */ /* 0x000fc6000b7fe4ff */
[----:B------:R-:W-:Y:S04]  /*597c0*/  STL [R1+0x191c], R11 ;  /* 0x00191c0b01007387 */ /* 0x000fe80000100800 */
[----:B------:R-:W-:Y:S01]  /*597d0*/  @!PT LDS RZ, [RZ] ;  /* 0x00000000fffff984 */ /* 0x000fe20000000800 */
[----:B------:R-:W-:Y:S01]  /*597e0*/  @!PT LDS RZ, [RZ] ;  /* 0x00000000fffff984 */ /* 0x000fe20000000800 */
[----:B------:R-:W-:Y:S01]  /*597f0*/  @!PT LDS RZ, [RZ] ;  /* 0x00000000fffff984 */ /* 0x000fe20000000800 */
[----:B------:R1:W-:Y:S04]  /*59800*/  LDGSTS.E [R124+-0x40000], desc[UR22][R126.64], P3 ;  /* 0xc00000007e7c7fae */ /* 0x0003e800099a1016 */
[----:B------:R2:W-:Y:S01]  /*59810*/  STL [R1+0xe24], R0 ;  /* 0x000e240001007387 */ /* 0x0005e20000100800 */
[----:B-1----:R-:W-:Y:S01]  /*59820*/  IMAD.MOV.U32 R126, RZ, RZ, R0 ;  /* 0x000000ffff7e7224 */ /* 0x002fe200078e0000 */
[----:B--2---:R-:W-:Y:S01]  /*59830*/  SHF.R.U32.HI R0, RZ, 0x6, R241 ;  /* 0x00000006ff007819 */ /* 0x004fe200000116f1 */
[----:B------:R-:W-:-:S03]  /*59840*/  IMAD.MOV.U32 R127, RZ, RZ, R224 ;  /* 0x000000ffff7f7224 */ /* 0x000fc600078e00e0 */
[----:B------:R-:W-:Y:S02]  /*59850*/  SGXT.U32 R0, R0, 0x1 ;  /* 0x000000010000781a */ /* 0x000fe40000000000 */
[----:B------:R-:W-:Y:S01]  /*59860*/  ISETP.GE.AND P3, PT, R240, UR5, PT ;  /* 0x00000005f0007c0c */ /* 0x000fe2000bf66270 */
[----:B------:R1:W-:Y:S01]  /*59870*/  LDGSTS.E [R124+-0x3fff8], desc[UR22][R126.64], P4 ;  /* 0xc00080007e7c7fae */ /* 0x0003e2000a1a1016 */
[----:B------:R-:W-:-:S04]  /*59880*/  LOP3.LUT R0, R0, 0x22, RZ, 0xfc, !PT ;  /* 0x0000002200007812 */ /* 0x000fc800078efcff */
[----:B------:R-:W-:Y:S01]  /*59890*/  ISETP.GE.AND P4, PT, R0, UR5, PT ;  /* 0x0000000500007c0c */ /* 0x000fe2000bf86270 */
[----:B------:R2:W-:Y:S01]  /*598a0*/  STL [R1+0xe18], R224 ;  /* 0x000e18e001007387 */ /* 0x0005e20000100800 */
[----:B-1----:R-:W-:Y:S02]  /*598b0*/  SEL R127, RZ, 0x4, P3 ;  /* 0x00000004ff7f7807 */ /* 0x002fe40001800000 */
[----:B------:R-:W-:Y:S01]  /*598c0*/  SEL R126, RZ, 0x4, P4 ;  /* 0x00000004ff7e7807 */ /* 0x000fe20002000000 */
[----:B--2---:R-:W2:Y:S01]  /*598d0*/  LDL.LU R224, [R1+0xd98] ;  /* 0x000d980001e07983 */ /* 0x004ea20000300800 */
[----:B------:R-:W-:-:S03]  /*598e0*/  SEL R127, R127, RZ, !P2 ;  /* 0x000000ff7f7f7207 */ /* 0x000fc60005000000 */
[----:B------:R-:W3:Y:S01]  /*598f0*/  LDL.LU R3, [R1+0xda4] ;  /* 0x000da40001037983 */ /* 0x000ee20000300800 */
[----:B------:R-:W-:-:S03]  /*59900*/  SEL R126, R126, RZ, !P2 ;  /* 0x000000ff7e7e7207 */ /* 0x000fc60005000000 */
[----:B------:R-:W4:Y:S01]  /*59910*/  LDL.LU R11, [R1+0xccc] ;  /* 0x000ccc00010b7983 */ /* 0x000f220000300800 */
[----:B------:R-:W-:-:S03]  /*59920*/  ISETP.NE.U32.AND P4, PT, R127, RZ, PT ;  /* 0x000000ff7f00720c */ /* 0x000fc60003f85070 */
[----:B------:R-:W2:Y:S04]  /*59930*/  LDL.LU R0, [R1+0xcd0] ;  /* 0x000cd00001007983 */ /* 0x000ea80000300800 */
[----:B------:R-:W2:Y:S04]  /*59940*/  LDL.LU R241, [R1+0xcd4] ;  /* 0x000cd40001f17983 */ /* 0x000ea80000300800 */
[----:B------:R-:W2:Y:S01]  /*59950*/  LDL.LU R240, [R1+0xcd8] ;  /* 0x000cd80001f07983 */ /* 0x000ea20000300800 */
[----:B------:R-:W-:-:S03]  /*59960*/  ISETP.NE.U32.AND P3, PT, R126, RZ, PT ;  /* 0x000000ff7e00720c */ /* 0x000fc60003f65070 */
[----:B------:R-:W2:Y:S04]  /*59970*/  LDL.LU R127, [R1+0xdac] ;  /* 0x000dac00017f7983 */ /* 0x000ea80000300800 */
[----:B------:R-:W3:Y:S01]  /*59980*/  LDL.LU R126, [R1+0xda0] ;  /* 0x000da000017e7983 */ /* 0x000ee20000300800 */
[----:B--2---:R-:W-:-:S04]  /*59990*/  IADD3 R127, P6, PT, R127, UR12, RZ ;  /* 0x0000000c7f7f7c10 */ /* 0x004fc8000ffde0ff */
[----:B---3--:R-:W-:Y:S01]  /*599a0*/  IADD3.X R126, PT, PT, R126, UR13, RZ, P6, !PT ;  /* 0x0000000d7e7e7c10 */ /* 0x008fe2000b7fe4ff */
[----:B------:R1:W-:Y:S04]  /*599b0*/  STL [R1+0xdac], R127 ;  /* 0x000dac7f01007387 */ /* 0x0003e80000100800 */
[----:B------:R2:W-:Y:S01]  /*599c0*/  STL [R1+0xda0], R126 ;  /* 0x000da07e01007387 */ /* 0x0005e20000100800 */
[----:B-1----:R-:W-:-:S04]  /*599d0*/  LOP3.LUT R127, R127, R126, RZ, 0x3c, !PT ;  /* 0x0000007e7f7f7212 */ /* 0x002fc800078e3cff */
[----:B--2---:R-:W-:Y:S02]  /*599e0*/  LOP3.LUT R126, R127, R126, RZ, 0x3c, !PT ;  /* 0x0000007e7f7e7212 */ /* 0x004fe400078e3cff */
[----:B------:R-:W-:Y:S02]  /*599f0*/  IADD3 R3, P6, PT, R3, UR12, RZ ;  /* 0x0000000c03037c10 */ /* 0x000fe4000ffde0ff */
[----:B------:R-:W-:-:S03]  /*59a00*/  LOP3.LUT R127, R127, R126, RZ, 0x3c, !PT ;  /* 0x0000007e7f7f7212 */ /* 0x000fc600078e3cff */
[----:B------:R1:W-:Y:S04]  /*59a10*/  STL [R1+0xda4], R3 ;  /* 0x000da40301007387 */ /* 0x0003e80000100800 */
[----:B------:R2:W-:Y:S02]  /*59a20*/  LDGSTS.E [R124+-0x3e000], desc[UR22][R126.64], P4 ;  /* 0xc20000007e7c7fae */ /* 0x0005e4000a1a1016 */
[----:B--2---:R-:W-:Y:S02]  /*59a30*/  IMAD.MOV.U32 R126, RZ, RZ, R3 ;  /* 0x000000ffff7e7224 */ /* 0x004fe400078e0003 */
[----:B-1----:R-:W1:Y:S01]  /*59a40*/  S2R R3, SR_TID.X ;  /* 0x0000000000037919 */ /* 0x002e620000002100 */
[----:B------:R-:W-:-:S05]  /*59a50*/  IADD3.X R224, PT, PT, R224, UR13, RZ, P6, !PT ;  /* 0x0000000de0e07c10 */ /* 0x000fca000b7fe4ff */
[----:B------:R-:W-:-:S05]  /*59a60*/  IMAD.MOV.U32 R127, RZ, RZ, R224 ;  /* 0x000000ffff7f7224 */ /* 0x000fca00078e00e0 */
[----:B------:R2:W-:Y:S01]  /*59a70*/  LDGSTS.E [R124+-0x3dff8], desc[UR22][R126.64], P3 ;  /* 0xc20080007e7c7fae */ /* 0x0005e200099a1016 */
[----:B-1----:R-:W-:-:S04]  /*59a80*/  SHF.R.U32.HI R3, RZ, 0x6, R3 ;  /* 0x00000006ff037819 */ /* 0x002fc80000011603 */
[----:B------:R-:W-:-:S04]  /*59a90*/  SGXT.U32 R3, R3, 0x1 ;  /* 0x000000010303781a */ /* 0x000fc80000000000 */
[C---:B--2---:R-:W-:Y:S02]  /*59aa0*/  LOP3.LUT R126, R3.reuse, 0x40, RZ, 0xfc, !PT ;  /* 0x00000040037e7812 */ /* 0x044fe400078efcff */
[----:B------:R-:W-:Y:S02]  /*59ab0*/  LOP3.LUT R127, R3, 0x42, RZ, 0xfc, !PT ;  /* 0x00000042037f7812 */ /* 0x000fe400078efcff */
[----:B------:R-:W-:Y:S02]  /*59ac0*/  ISETP.GE.AND P3, PT, R126, UR5, PT ;  /* 0x000000057e007c0c */ /* 0x000fe4000bf66270 */
[----:B------:R-:W-:Y:S02]  /*59ad0*/  ISETP.GE.AND P4, PT, R127, UR5, PT ;  /* 0x000000057f007c0c */ /* 0x000fe4000bf86270 */
[----:B------:R-:W-:Y:S02]  /*59ae0*/  SEL R127, RZ, 0x4, P3 ;  /* 0x00000004ff7f7807 */ /* 0x000fe40001800000 */
[----:B------:R-:W-:-:S02]  /*59af0*/  SEL R126, RZ, 0x4, P4 ;  /* 0x00000004ff7e7807 */ /* 0x000fc40002000000 */
[----:B------:R-:W-:Y:S02]  /*59b00*/  SEL R127, R127, RZ, !P2 ;  /* 0x000000ff7f7f7207 */ /* 0x000fe40005000000 */
[----:B------:R-:W-:Y:S02]  /*59b10*/  IADD3 R0, P6, PT, R0, UR12, RZ ;  /* 0x0000000c00007c10 */ /* 0x000fe4000ffde0ff */
[----:B------:R-:W-:Y:S02]  /*59b20*/  ISETP.NE.U32.AND P4, PT, R127, RZ, PT ;  /* 0x000000ff7f00720c */ /* 0x000fe40003f85070 */
[----:B------:R-:W-:Y:S02]  /*59b30*/  SEL R126, R126, RZ, !P2 ;  /* 0x000000ff7e7e7207 */ /* 0x000fe40005000000 */
[----:B----4-:R-:W-:Y:S02]  /*59b40*/  IADD3.X R11, PT, PT, R11, UR13, RZ, P6, !PT ;  /* 0x0000000d0b0b7c10 */ /* 0x010fe4000b7fe4ff */
[----:B------:R-:W-:-:S02]  /*59b50*/  IADD3 R240, P6, PT, R240, UR12, RZ ;  /* 0x0000000cf0f07c10 */ /* 0x000fc4000ffde0ff */
[----:B------:R-:W-:Y:S01]  /*59b60*/  ISETP.NE.U32.AND P3, PT, R126, RZ, PT ;  /* 0x000000ff7e00720c */ /* 0x000fe20003f65070 */
[----:B------:R-:W-:Y:S01]  /*59b70*/  IMAD.MOV.U32 R126, RZ, RZ, R0 ;  /* 0x000000ffff7e7224 */ /* 0x000fe200078e0000 */
[----:B------:R-:W-:Y:S01]  /*59b80*/  IADD3.X R241, PT, PT, R241, UR13, RZ, P6, !PT ;  /* 0x0000000df1f17c10 */ /* 0x000fe2000b7fe4ff */
[----:B------:R-:W-:Y:S01]  /*59b90*/  IMAD.MOV.U32 R127, RZ, RZ, R11 ;  /* 0x000000ffff7f7224 */ /* 0x000fe200078e000b */
[----:B------:R1:W-:Y:S04]  /*59ba0*/  STL [R1+0xd98], R224 ;  /* 0x000d98e001007387 */ /* 0x0003e80000100800 */
[----:B------:R2:W-:Y:S04]  /*59bb0*/  LDGSTS.E [R124+-0x3c000], desc[UR22][R126.64], P4 ;  /* 0xc40000007e7c7fae */ /* 0x0005e8000a1a1016 */
[----:B-1----:R-:W3:Y:S04]  /*59bc0*/  LDL.LU R224, [R1+0x193c] ;  /* 0x00193c0001e07983 */ /* 0x002ee80000300800 */
[----:B------:R1:W-:Y:S01]  /*59bd0*/  STL [R1+0xcd0], R0 ;  /* 0x000cd00001007387 */ /* 0x0003e20000100800 */
[----:B--2---:R-:W-:-:S03]  /*59be0*/  IMAD.MOV.U32 R126, RZ, RZ, R240 ;  /* 0x000000ffff7e7224 */ /* 0x004fc600078e00f0 */
[----:B------:R2:W-:Y:S01]  /*59bf0*/  STL [R1+0xccc], R11 ;  /* 0x000ccc0b01007387 */ /* 0x0005e20000100800 */
[----:B------:R-:W-:-:S03]  /*59c00*/  IMAD.MOV.U32 R127, RZ, RZ, R241 ;  /* 0x000000ffff7f7224 */ /* 0x000fc600078e00f1 */
[----:B------:R-:W-:Y:S01]  /*59c10*/  STL [R1+0xcd8], R240 ;  /* 0x000cd8f001007387 */ /* 0x000fe20000100800 */
[----:B-1----:R-:W-:-:S03]  /*59c20*/  LOP3.LUT R0, R3, 0x62, RZ, 0xfc, !PT ;  /* 0x0000006203007812 */ /* 0x002fc600078efcff */
[----:B------:R1:W-:Y:S01]  /*59c30*/  STL [R1+0xcd4], R241 ;  /* 0x000cd4f101007387 */ /* 0x0003e20000100800 */
[----:B--2---:R-:W-:-:S03]  /*59c40*/  LOP3.LUT R11, R3, 0x60, RZ, 0xfc, !PT ;  /* 0x00000060030b7812 */ /* 0x004fc600078efcff */
[----:B------:R2:W-:Y:S01]  /*59c50*/  LDGSTS.E [R124+-0x3bff8], desc[UR22][R126.64], P3 ;  /* 0xc40080007e7c7fae */ /* 0x0005e200099a1016 */
[----:B------:R-:W-:-:S03]  /*59c60*/  ISETP.GE.AND P4, PT, R0, UR5, PT ;  /* 0x0000000500007c0c */ /* 0x000fc6000bf86270 */
[----:B-1----:R-:W4:Y:S01]  /*59c70*/  LDL.LU R241, [R1+0xe10] ;  /* 0x000e100001f17983 */ /* 0x002f220000300800 */
[----:B------:R-:W-:-:S03]  /*59c80*/  ISETP.GE.AND P3, PT, R11, UR5, PT ;  /* 0x000000050b007c0c */ /* 0x000fc6000bf66270 */
[----:B------:R-:W3:Y:S04]  /*59c90*/  LDL.LU R240, [R1+0xe1c] ;  /* 0x000e1c0001f07983 */ /* 0x000ee80000300800 */
[----:B------:R-:W4:Y:S04]  /*59ca0*/  LDL.LU R11, [R1+0xe08] ;  /* 0x000e0800010b7983 */ /* 0x000f280000300800 */
[----:B------:R-:W4:Y:S01]  /*59cb0*/  LDL.LU R0, [R1+0xe14] ;  /* 0x000e140001007983 */ /* 0x000f220000300800 */
[----:B--2---:R-:W-:-:S04]  /*59cc0*/  SEL R127, RZ, 0x4, P3 ;  /* 0x00000004ff7f7807 */ /* 0x004fc80001800000 */
[----:B------:R-:W-:Y:S02]  /*59cd0*/  SEL R127, R127, RZ, !P2 ;  /* 0x000000ff7f7f7207 */ /* 0x000fe40005000000 */
[----:B------:R-:W-:Y:S02]  /*59ce0*/  SEL R126, RZ, 0x4, P4 ;  /* 0x00000004ff7e7807 */ /* 0x000fe40002000000 */
[----:B------:R-:W-:Y:S02]  /*59cf0*/  ISETP.NE.U32.AND P4, PT, R127, RZ, PT ;  /* 0x000000ff7f00720c */ /* 0x000fe40003f85070 */
[----:B------:R-:W2:Y:S01]  /*59d00*/  LDL R127, [R1+0x1914] ;  /* 0x00191400017f7983 */ /* 0x000ea20000100800 */
[----:B------:R-:W-:Y:S02]  /*59d10*/  SEL R126, R126, RZ, !P2 ;  /* 0x000000ff7e7e7207 */ /* 0x000fe40005000000 */
[----:B-----5:R-:W-:Y:S02]  /*59d20*/  IADD3 R14, P6, PT, R14, UR12, RZ ;  /* 0x0000000c0e0e7c10 */ /* 0x020fe4000ffde0ff */
[----:B------:R-:W-:-:S02]  /*59d30*/  ISETP.NE.U32.AND P3, PT, R126, RZ, PT ;  /* 0x000000ff7e00720c */ /* 0x000fc40003f65070 */
[----:B------:R-:W-:Y:S02]  /*59d40*/  IADD3.X R15, PT, PT, R15, UR13, RZ, P6, !PT ;  /* 0x0000000d0f0f7c10 */ /* 0x000fe4000b7fe4ff */
[----:B------:R-:W-:-:S03]  /*59d50*/  IADD3 R16, P6, PT, R16, UR12, RZ ;  /* 0x0000000c10107c10 */ /* 0x000fc6000ffde0ff */
[----:B------:R-:W-:Y:S01]  /*59d60*/  LDGSTS.E [R124+-0x3a000], desc[UR22][R14.64], P4 ;  /* 0xc60000000e7c7fae */ /* 0x000fe2000a1a1016 */
[----:B------:R-:W-:-:S05]  /*59d70*/  IADD3.X R17, PT, PT, R17, UR13, RZ, P6, !PT ;  /* 0x0000000d11117c10 */ /* 0x000fca000b7fe4ff */
[----:B------:R1:W-:Y:S02]  /*59d80*/  LDGSTS.E [R124+-0x39ff8], desc[UR22][R16.64], P3 ;  /* 0xc6008000107c7fae */ /* 0x0003e400099a1016 */
[----:B-1----:R-:W-:-:S04]  /*59d90*/  LOP3.LUT R124, R3, 0x4, RZ, 0xfc, !PT ;  /* 0x00000004037c7812 */ /* 0x002fc800078efcff */
[----:B------:R-:W-:Y:S02]  /*59da0*/  ISETP.GE.AND P3, PT, R124, UR5, PT ;  /* 0x000000057c007c0c */ /* 0x000fe4000bf66270 */
[----:B------:R-:W-:-:S04]  /*59db0*/  LOP3.LUT R124, R3, 0x6, RZ, 0xfc, !PT ;  /* 0x00000006037c7812 */ /* 0x000fc800078efcff */
[----:B------:R-:W-:Y:S02]  /*59dc0*/  ISETP.GE.AND P4, PT, R124, UR5, PT ;  /* 0x000000057c007c0c */ /* 0x000fe4000bf86270 */
[----:B------:R-:W-:-:S04]  /*59dd0*/  SEL R124, RZ, 0x4, P3 ;  /* 0x00000004ff7c7807 */ /* 0x000fc80001800000 */
[----:B------:R-:W-:Y:S01]  /*59de0*/  SEL R124, R124, RZ, !P2 ;  /* 0x000000ff7c7c7207 */ /* 0x000fe20005000000 */
[----:B------:R-:W-:Y:S03]  /*59df0*/  STL [R1+0x1924], R14 ;  /* 0x0019240e01007387 */ /* 0x000fe60000100800 */
[----:B------:R-:W-:Y:S02]  /*59e00*/  ISETP.NE.U32.AND P3, PT, R124, RZ, PT ;  /* 0x000000ff7c00720c */ /* 0x000fe40003f65070 */
[----:B------:R-:W-:Y:S01]  /*59e10*/  SEL R124, RZ, 0x4, P4 ;  /* 0x00000004ff7c7807 */ /* 0x000fe20002000000 */
[----:B------:R-:W-:Y:S03]  /*59e20*/  STL [R1+0x1920], R15 ;  /* 0x0019200f01007387 */ /* 0x000fe60000100800 */
[----:B------:R-:W-:Y:S01]  /*59e30*/  SEL R124, R124, RZ, !P2 ;  /* 0x000000ff7c7c7207 */ /* 0x000fe20005000000 */
[----:B------:R-:W-:Y:S04]  /*59e40*/  STL [R1+0x192c], R16 ;  /* 0x00192c1001007387 */ /* 0x000fe80000100800 */
[----:B------:R1:W-:Y:S01]  /*59e50*/  STL [R1+0x1928], R17 ;  /* 0x0019281101007387 */ /* 0x0003e20000100800 */
[----:B------:R-:W-:Y:S01]  /*59e60*/  ISETP.NE.U32.AND P4, PT, R124, RZ, PT ;  /* 0x000000ff7c00720c */ /* 0x000fe20003f85070 */
[----:B------:R-:W-:Y:S01]  /*59e70*/  IMAD.U32 R124, RZ, RZ, UR16 ;  /* 0x00000010ff7c7e24 */ /* 0x000fe2000f8e00ff */
[----:B---3--:R-:W-:-:S04]  /*59e80*/  IADD3 R240, P6, PT, R240, UR12, RZ ;  /* 0x0000000cf0f07c10 */ /* 0x008fc8000ffde0ff */
[----:B----4-:R-:W-:Y:S02]  /*59e90*/  IADD3.X R241, PT, PT, R241, UR13, RZ, P6, !PT ;  /* 0x0000000df1f17c10 */ /* 0x010fe4000b7fe4ff */
[----:B------:R-:W-:Y:S01]  /*59ea0*/  IADD3 R0, P6, PT, R0, UR12, RZ ;  /* 0x0000000c00007c10 */ /* 0x000fe2000ffde0ff */
[----:B------:R-:W-:Y:S03]  /*59eb0*/  STL [R1+0xe1c], R240 ;  /* 0x000e1cf001007387 */ /* 0x000fe60000100800 */
[----:B------:R-:W-:Y:S01]  /*59ec0*/  IADD3.X R11, PT, PT, R11, UR13, RZ, P6, !PT ;  /* 0x0000000d0b0b7c10 */ /* 0x000fe2000b7fe4ff */
[----:B------:R3:W-:Y:S04]  /*59ed0*/  STL [R1+0xe10], R241 ;  /* 0x000e10f101007387 */ /* 0x0007e80000100800 */
[----:B------:R-:W-:Y:S04]  /*59ee0*/  STL [R1+0xe14], R0 ;  /* 0x000e140001007387 */ /* 0x000fe80000100800 */
[----:B------:R4:W-:Y:S04]  /*59ef0*/  STL [R1+0xe08], R11 ;  /* 0x000e080b01007387 */ /* 0x0009e80000100800 */
[----:B-1----:R-:W4:Y:S01]  /*59f00*/  LDL.LU R17, [R1+0xd90] ;  /* 0x000d900001117983 */ /* 0x002f220000300800 */
[----:B--2---:R-:W-:-:S03]  /*59f10*/  IADD3 R124, PT, PT, R127, 0x100000, R124 ;  /* 0x001000007f7c7810 */ /* 0x004fc60007ffe07c */
[----:B------:R-:W2:Y:S01]  /*59f20*/  LDL.LU R16, [R1+0xd9c] ;  /* 0x000d9c0001107983 */ /* 0x000ea20000300800 */
[----:B------:R-:W-:Y:S02]  /*59f30*/  IMAD.MOV.U32 R127, RZ, RZ, R241 ;  /* 0x000000ffff7f7224 */ /* 0x000fe400078e00f1 */
[----:B------:R-:W-:Y:S01]  /*59f40*/  IMAD.MOV.U32 R126, RZ, RZ, R240 ;  /* 0x000000ffff7e7224 */ /* 0x000fe200078e00f0 */
[----:B---3--:R-:W3:Y:S04]  /*59f50*/  LDL.LU R241, [R1+0xd88] ;  /* 0x000d880001f17983 */ /* 0x008ee80000300800 */
[----:B------:R-:W3:Y:S04]  /*59f60*/  LDL.LU R240, [R1+0xd94] ;  /* 0x000d940001f07983 */ /* 0x000ee80000300800 */
[----:B------:R1:W-:Y:S04]  /*59f70*/  LDGSTS.E [R124+-0x40000], desc[UR22][R126.64], P3 ;  /* 0xc00000007e7c7fae */ /* 0x0003e800099a1016 */
[----:B------:R-:W3:Y:S04]  /*59f80*/  LDL.LU R15, [R1+0xcdc] ;  /* 0x000cdc00010f7983 */ /* 0x000ee80000300800 */
[----:B------:R-:W3:Y:S01]  /*59f90*/  LDL.LU R14, [R1+0xce0] ;  /* 0x000ce000010e7983 */ /* 0x000ee20000300800 */
[----:B-1----:R-:W-:Y:S01]  /*59fa0*/  IMAD.MOV.U32 R127, RZ, RZ, R11 ;  /* 0x000000ffff7f7224 */ /* 0x002fe200078e000b */
[C---:B----4-:R-:W-:Y:S01]  /*59fb0*/  LOP3.LUT R11, R3.reuse, 0x24, RZ, 0xfc, !PT ;  /* 0x00000024030b7812 */ /* 0x050fe200078efcff */
[----:B------:R-:W-:Y:S01]  /*59fc0*/  IMAD.MOV.U32 R126, RZ, RZ, R0 ;  /* 0x000000ffff7e7224 */ /* 0x000fe200078e0000 */
[----:B------:R-:W-:-:S02]  /*59fd0*/  LOP3.LUT R0, R3, 0x26, RZ, 0xfc, !PT ;  /* 0x0000002603007812 */ /* 0x000fc400078efcff */
[----:B------:R-:W-:Y:S02]  /*59fe0*/  ISETP.GE.AND P3, PT, R11, UR5, PT ;  /* 0x000000050b007c0c */ /* 0x000fe4000bf66270 */
[----:B------:R1:W-:Y:S01]  /*59ff0*/  LDGSTS.E [R124+-0x3fff8], desc[UR22][R126.64], P4 ;  /* 0xc00080007e7c7fae */ /* 0x0003e2000a1a1016 */
[----:B------:R-:W-:-:S03]  /*5a000*/  ISETP.GE.AND P4, PT, R0, UR5, PT ;  /* 0x0000000500007c0c */ /* 0x000fc6000bf86270 */
[----:B------:R-:W4:Y:S04]  /*5a010*/  LDL.LU R11, [R1+0xce4] ;  /* 0x000ce400010b7983 */ /* 0x000f280000300800 */
[----:B------:R-:W4:Y:S01]  /*5a020*/  LDL.LU R0, [R1+0xce8] ;  /* 0x000ce80001007983 */ /* 0x000f220000300800 */
[----:B-1----:R-:W-:Y:S02]  /*5a030*/  SEL R127, RZ, 0x4, P3 ;  /* 0x00000004ff7f7807 */ /* 0x002fe40001800000 */
[----:B------:R-:W-:Y:S02]  /*5a040*/  SEL R126, RZ, 0x4, P4 ;  /* 0x00000004ff7e7807 */ /* 0x000fe40002000000 */
[----:B------:R-:W-:Y:S02]  /*5a050*/  SEL R127, R127, RZ, !P2 ;  /* 0x000000ff7f7f7207 */ /* 0x000fe40005000000 */
[----:B------:R-:W-:-:S02]  /*5a060*/  SEL R126, R126, RZ, !P2 ;  /* 0x000000ff7e7e7207 */ /* 0x000fc40005000000 */
[----:B------:R-:W-:Y:S02]  /*5a070*/  ISETP.NE.U32.AND P4, PT, R127, RZ, PT ;  /* 0x000000ff7f00720c */ /* 0x000fe40003f85070 */
[----:B------:R-:W-:Y:S02]  /*5a080*/  ISETP.NE.U32.AND P3, PT, R126, RZ, PT ;  /* 0x000000ff7e00720c */ /* 0x000fe40003f65070 */
[----:B--2---:R-:W-:-:S04]  /*5a090*/  IADD3 R16, P6, PT, R16, UR12, RZ ;  /* 0x0000000c10107c10 */ /* 0x004fc8000ffde0ff */
[----:B------:R-:W-:Y:S01]  /*5a0a0*/  IADD3.X R17, PT, PT, R17, UR13, RZ, P6, !PT ;  /* 0x0000000d11117c10 */ /* 0x000fe2000b7fe4ff */
[----:B------:R-:W-:Y:S01]  /*5a0b0*/  IMAD.MOV.U32 R126, RZ, RZ, R16 ;  /* 0x000000ffff7e7224 */ /* 0x000fe200078e0010 */
[----:B---3--:R-:W-:-:S03]  /*5a0c0*/  IADD3 R240, P6, PT, R240, UR12, RZ ;  /* 0x0000000cf0f07c10 */ /* 0x008fc6000ffde0ff */
[----:B------:R-:W-:Y:S01]  /*5a0d0*/  IMAD.MOV.U32 R127, RZ, RZ, R17 ;  /* 0x000000ffff7f7224 */ /* 0x000fe200078e0011 */
[----:B------:R-:W-:Y:S01]  /*5a0e0*/  IADD3.X R241, PT, PT, R241, UR13, RZ, P6, !PT ;  /* 0x0000000df1f17c10 */ /* 0x000fe2000b7fe4ff */
[----:B------:R-:W-:Y:S04]  /*5a0f0*/  STL [R1+0xd9c], R16 ;  /* 0x000d9c1001007387 */ /* 0x000fe80000100800 */
[----:B------:R1:W-:Y:S04]  /*5a100*/  LDGSTS.E [R124+-0x3e000], desc[UR22][R126.64], P4 ;  /* 0xc20000007e7c7fae */ /* 0x0003e8000a1a1016 */
[----:B------:R2:W-:Y:S01]  /*5a110*/  STL [R1+0xd90], R17 ;  /* 0x000d901101007387 */ /* 0x0005e20000100800 */
[----:B-1----:R-:W-:-:S02]  /*5a120*/  IMAD.MOV.U32 R126, RZ, RZ, R240 ;  /* 0x000000ffff7e7224 */ /* 0x002fc400078e00f0 */
[----:B------:R-:W-:Y:S01]  /*5a130*/  IMAD.MOV.U32 R127, RZ, RZ, R241 ;  /* 0x000000ffff7f7224 */ /* 0x000fe200078e00f1 */
[----:B--2---:R-:W-:-:S04]  /*5a140*/  LOP3.LUT R17, R3, 0x44, RZ, 0xfc, !PT ;  /* 0x0000004403117812 */ /* 0x004fc800078efcff */
[----:B------:R1:W-:Y:S01]  /*5a150*/  LDGSTS.E [R124+-0x3dff8], desc[UR22][R126.64], P3 ;  /* 0xc20080007e7c7fae */ /* 0x0003e200099a1016 */
[----:B------:R-:W-:Y:S02]  /*5a160*/  ISETP.GE.AND P3, PT, R17, UR5, PT ;  /* 0x0000000511007c0c */ /* 0x000fe4000bf66270 */
[----:B------:R-:W-:-:S04]  /*5a170*/  LOP3.LUT R16, R3, 0x46, RZ, 0xfc, !PT ;  /* 0x0000004603107812 */ /* 0x000fc800078efcff */
[----:B------:R-:W-:Y:S02]  /*5a180*/  ISETP.GE.AND P4, PT, R16, UR5, PT ;  /* 0x0000000510007c0c */ /* 0x000fe4000bf86270 */
[----:B-1----:R-:W-:Y:S02]  /*5a190*/  SEL R127, RZ, 0x4, P3 ;  /* 0x00000004ff7f7807 */ /* 0x002fe40001800000 */
[----:B------:R-:W-:Y:S02]  /*5a1a0*/  IADD3 R14, P6, PT, R14, UR12, RZ ;  /* 0x0000000c0e0e7c10 */ /* 0x000fe4000ffde0ff */
[----:B------:R-:W-:Y:S02]  /*5a1b0*/  SEL R127, R127, RZ, !P2 ;  /* 0x000000ff7f7f7207 */ /* 0x000fe40005000000 */
[----:B------:R-:W-:Y:S02]  /*5a1c0*/  SEL R126, RZ, 0x4, P4 ;  /* 0x00000004ff7e7807 */ /* 0x000fe40002000000 */
[----:B------:R-:W-:-:S02]  /*5a1d0*/  ISETP.NE.U32.AND P4, PT, R127, RZ, PT ;  /* 0x000000ff7f00720c */ /* 0x000fc40003f85070 */
[----:B------:R-:W-:Y:S02]  /*5a1e0*/  IADD3.X R15, PT, PT, R15, UR13, RZ, P6, !PT ;  /* 0x0000000d0f0f7c10 */ /* 0x000fe4000b7fe4ff */
[----:B------:R-:W-:Y:S02]  /*5a1f0*/  SEL R126, R126, RZ, !P2 ;  /* 0x000000ff7e7e7207 */ /* 0x000fe40005000000 */
[----:B----4-:R-:W-:Y:S01]  /*5a200*/  IADD3 R0, P6, PT, R0, UR12, RZ ;  /* 0x0000000c00007c10 */ /* 0x010fe2000ffde0ff */
[----:B------:R-:W-:Y:S01]  /*5a210*/  STL [R1+0xd94], R240 ;  /* 0x000d94f001007387 */ /* 0x000fe20000100800 */
[----:B------:R-:W-:Y:S02]  /*5a220*/  ISETP.NE.U32.AND P3, PT, R126, RZ, PT ;  /* 0x000000ff7e00720c */ /* 0x000fe40003f65070 */
[----:B------:R-:W-:Y:S01]  /*5a230*/  IADD3.X R11, PT, PT, R11, UR13, RZ, P6, !PT ;  /* 0x0000000d0b0b7c10 */ /* 0x000fe2000b7fe4ff */
[----:B------:R-:W-:Y:S01]  /*5a240*/  STL [R1+0xd88], R241 ;  /* 0x000d88f101007387 */ /* 0x000fe20000100800 */
[----:B------:R-:W-:-:S02]  /*5a250*/  IMAD.MOV.U32 R126, RZ, RZ, R14 ;  /* 0x000000ffff7e7224 */ /* 0x000fc400078e000e */
[----:B------:R-:W-:Y:S01]  /*5a260*/  IMAD.MOV.U32 R127, RZ, RZ, R15 ;  /* 0x000000ffff7f7224 */ /* 0x000fe200078e000f */
[----:B------:R-:W-:Y:S04]  /*5a270*/  STL [R1+0xce0], R14 ;  /* 0x000ce00e01007387 */ /* 0x000fe80000100800 */
[----:B------:R1:W-:Y:S04]  /*5a280*/  STL [R1+0xcdc], R15 ;  /* 0x000cdc0f01007387 */ /* 0x0003e80000100800 */
[----:B------:R-:W-:Y:S04]  /*5a290*/  STL [R1+0xce8], R0 ;  /* 0x000ce80001007387 */ /* 0x000fe80000100800 */
[----:B------:R2:W-:Y:S01]  /*5a2a0*/  STL [R1+0xce4], R11 ;  /* 0x000ce40b01007387 */ /* 0x0005e20000100800 */
[----:B------:R-:W-:-:S03]  /*5a2b0*/  LOP3.LUT R16, R3, 0x64, RZ, 0xfc, !PT ;  /* 0x0000006403107812 */ /* 0x000fc600078efcff */
[----:B-1----:R-:W3:Y:S04]  /*5a2c0*/  LDL.LU R15, [R1+0xe00] ;  /* 0x000e0000010f7983 */ /* 0x002ee80000300800 */
[----:B------:R1:W-:Y:S04]  /*5a2d0*/  LDGSTS.E [R124+-0x3c000], desc[UR22][R126.64], P4 ;  /* 0xc40000007e7c7fae */ /* 0x0003e8000a1a1016 */
[----:B------:R-:W4:Y:S01]  /*5a2e0*/  LDL.LU R14, [R1+0xe0c] ;  /* 0x000e0c00010e7983 */ /* 0x000f220000300800 */
[----:B-1----:R-:W-:Y:S02]  /*5a2f0*/  IMAD.MOV.U32 R126, RZ, RZ, R0 ;  /* 0x000000ffff7e7224 */ /* 0x002fe400078e0000 */
[----:B------:R-:W-:Y:S01]  /*5a300*/  IMAD.MOV.U32 R127, RZ, RZ, R11 ;  /* 0x000000ffff7f7224 */ /* 0x000fe200078e000b */
[----:B--2---:R-:W-:Y:S01]  /*5a310*/  LOP3.LUT R11, R3, 0x66, RZ, 0xfc, !PT ;  /* 0x00000066030b7812 */ /* 0x004fe200078efcff */
[----:B------:R-:W2:Y:S04]  /*5a320*/  LDL.LU R0, [R1+0xe04] ;  /* 0x000e040001007983 */ /* 0x000ea80000300800 */
[----:B------:R1:W-:Y:S01]  /*5a330*/  LDGSTS.E [R124+-0x3bff8], desc[UR22][R126.64], P3 ;  /* 0xc40080007e7c7fae */ /* 0x0003e200099a1016 */
[----:B------:R-:W-:-:S02]  /*5a340*/  ISETP.GE.AND P3, PT, R16, UR5, PT ;  /* 0x0000000510007c0c */ /* 0x000fc4000bf66270 */
[----:B------:R-:W-:Y:S01]  /*5a350*/  ISETP.GE.AND P4, PT, R11, UR5, PT ;  /* 0x000000050b007c0c */ /* 0x000fe2000bf86270 */
[----:B------:R-:W2:Y:S04]  /*5a360*/  LDL R16, [R1+0x1910] ;  /* 0x0019100001107983 */ /* 0x000ea80000100800 */
[----:B------:R-:W2:Y:S01]  /*5a370*/  LDL.LU R11, [R1+0xdf8] ;  /* 0x000df800010b7983 */ /* 0x000ea20000300800 */
[----:B-1----:R-:W-:Y:S02]  /*5a380*/  SEL R127, RZ, 0x4, P3 ;  /* 0x00000004ff7f7807 */ /* 0x002fe40001800000 */
[----:B------:R-:W-:Y:S02]  /*5a390*/  SEL R126, RZ, 0x4, P4 ;  /* 0x00000004ff7e7807 */ /* 0x000fe40002000000 */
[----:B------:R-:W-:-:S02]  /*5a3a0*/  SEL R127, R127, RZ, !P2 ;  /* 0x000000ff7f7f7207 */ /* 0x000fc40005000000 */
[----:B------:R-:W-:Y:S02]  /*5a3b0*/  SEL R126, R126, RZ, !P2 ;  /* 0x000000ff7e7e7207 */ /* 0x000fe40005000000 */
[----:B------:R-:W-:Y:S02]  /*5a3c0*/  ISETP.NE.U32.AND P4, PT, R127, RZ, PT ;  /* 0x000000ff7f00720c */ /* 0x000fe40003f85070 */
[----:B------:R-:W-:Y:S02]  /*5a3d0*/  IADD3 R18, P6, PT, R18, UR12, RZ ;  /* 0x0000000c12127c10 */ /* 0x000fe4000ffde0ff */
[----:B------:R-:W-:Y:S02]  /*5a3e0*/  ISETP.NE.U32.AND P3, PT, R126, RZ, PT ;  /* 0x000000ff7e00720c */ /* 0x000fe40003f65070 */
[----:B------:R-:W-:Y:S02]  /*5a3f0*/  IADD3.X R19, PT, PT, R19, UR13, RZ, P6, !PT ;  /* 0x0000000d13137c10 */ /* 0x000fe4000b7fe4ff */
[----:B------:R-:W-:-:S04]  /*5a400*/  IADD3 R20, P6, PT, R20, UR12, RZ ;  /* 0x0000000c14147c10 */ /* 0x000fc8000ffde0ff */
[----:B------:R-:W-:Y:S01]  /*5a410*/  IADD3.X R21, PT, PT, R21, UR13, RZ, P6, !PT ;  /* 0x0000000d15157c10 */ /* 0x000fe2000b7fe4ff */
[----:B------:R-:W-:Y:S04]  /*5a420*/  LDGSTS.E [R124+-0x3a000], desc[UR22][R18.64], P4 ;  /* 0xc6000000127c7fae */ /* 0x000fe8000a1a1016 */
[----:B------:R1:W-:Y:S02]  /*5a430*/  LDGSTS.E [R124+-0x39ff8], desc[UR22][R20.64], P3 ;  /* 0xc6008000147c7fae */ /* 0x0003e400099a1016 */
[----:B-1----:R-:W-:-:S04]  /*5a440*/  LOP3.LUT R124, R3, 0x8, RZ, 0xfc, !PT ;  /* 0x00000008037c7812 */ /* 0x002fc800078efcff */
[----:B------:R-:W-:Y:S02]  /*5a450*/  ISETP.GE.AND P3, PT, R124, UR5, PT ;  /* 0x000000057c007c0c */ /* 0x000fe4000bf66270 */
[----:B------:R-:W-:-:S04]  /*5a460*/  LOP3.LUT R124, R3, 0xa, RZ, 0xfc, !PT ;  /* 0x0000000a037c7812 */ /* 0x000fc800078efcff */
[----:B------:R-:W-:Y:S02]  /*5a470*/  ISETP.GE.AND P4, PT, R124, UR5, PT ;  /* 0x000000057c007c0c */ /* 0x000fe4000bf86270 */
[----:B------:R-:W-:-:S04]  /*5a480*/  SEL R124, RZ, 0x4, P3 ;  /* 0x00000004ff7c7807 */ /* 0x000fc80001800000 */
[----:B------:R-:W-:-:S04]  /*5a490*/  SEL R124, R124, RZ, !P2 ;  /* 0x000000ff7c7c7207 */ /* 0x000fc80005000000 */
[----:B------:R-:W-:Y:S02]  /*5a4a0*/  ISETP.NE.U32.AND P3, PT, R124, RZ, PT ;  /* 0x000000ff7c00720c */ /* 0x000fe40003f65070 */
[----:B------:R-:W-:-:S04]  /*5a4b0*/  SEL R124, RZ, 0x4, P4 ;  /* 0x00000004ff7c7807 */ /* 0x000fc80002000000 */
[----:B------:R-:W-:Y:S01]  /*5a4c0*/  SEL R124, R124, RZ, !P2 ;  /* 0x000000ff7c7c7207 */ /* 0x000fe20005000000 */
[----:B------:R1:W-:Y:S03]  /*5a4d0*/  STL [R1+0x1930], R19 ;  /* 0x0019301301007387 */ /* 0x0003e60000100800 */
[----:B------:R-:W-:Y:S01]  /*5a4e0*/  ISETP.NE.U32.AND P4, PT, R124, RZ, PT ;  /* 0x000000ff7c00720c */ /* 0x000fe20003f85070 */
[----:B------:R-:W-:Y:S01]  /*5a4f0*/  IMAD.U32 R124, RZ, RZ, UR16 ;  /* 0x00000010ff7c7e24 */ /* 0x000fe2000f8e00ff */
[----:B----4-:R-:W-:-:S04]  /*5a500*/  IADD3 R14, P6, PT, R14, UR12, RZ ;  /* 0x0000000c0e0e7c10 */ /* 0x010fc8000ffde0ff */
[----:B---3--:R-:W-:Y:S01]  /*5a510*/  IADD3.X R15, PT, PT, R15, UR13, RZ, P6, !PT ;  /* 0x0000000d0f0f7c10 */ /* 0x008fe2000b7fe4ff */
[----:B------:R-:W-:Y:S01]  /*5a520*/  STL [R1+0xe0c], R14 ;  /* 0x000e0c0e01007387 */ /* 0x000fe20000100800 */
[----:B--2---:R-:W-:-:S03]  /*5a530*/  IADD3 R0, P6, PT, R0, UR12, RZ ;  /* 0x0000000c00007c10 */ /* 0x004fc6000ffde0ff */
[----:B------:R2:W-:Y:S04]  /*5a540*/  STL [R1+0xe00], R15 ;  /* 0x000e000f01007387 */ /* 0x0005e80000100800 */
[----:B------:R-:W-:Y:S01]  /*5a550*/  STL [R1+0xe04], R0 ;  /* 0x000e040001007387 */ /* 0x000fe20000100800 */
[----:B------:R-:W-:Y:S02]  /*5a560*/  IADD3.X R11, PT, PT, R11, UR13, RZ, P6, !PT ;  /* 0x0000000d0b0b7c10 */ /* 0x000fe4000b7fe4ff */
[----:B------:R-:W-:-:S03]  /*5a570*/  IADD3 R124, PT, PT, R16, 0x100000, R124 ;  /* 0x00100000107c7810 */ /* 0x000fc60007ffe07c */
[----:B------:R3:W-:Y:S04]  /*5a580*/  STL [R1+0xdf8], R11 ;  /* 0x000df80b01007387 */ /* 0x0007e80000100800 */
[----:B------:R-:W4:Y:S04]  /*5a590*/  LDL.LU R17, [R1+0xd80] ;  /* 0x000d800001117983 */ /* 0x000f280000300800 */
[----:B------:R-:W4:Y:S04]  /*5a5a0*/  LDL.LU R16, [R1+0xd8c] ;  /* 0x000d8c0001107983 */ /* 0x000f280000300800 */
[----:B------:R-:W4:Y:S04]  /*5a5b0*/  LDL.LU R240, [R1+0xd78] ;  /* 0x000d780001f07983 */ /* 0x000f280000300800 */
[----:B-1----:R-:W4:Y:S01]  /*5a5c0*/  LDL.LU R19, [R1+0xd84] ;  /* 0x000d840001137983 */ /* 0x002f220000300800 */
[----:B------:R-:W-:-:S02]  /*5a5d0*/  IMAD.MOV.U32 R126, RZ, RZ, R14 ;  /* 0x000000ffff7e7224 */ /* 0x000fc400078e000e */
[----:B------:R-:W-:Y:S02]  /*5a5e0*/  IMAD.MOV.U32 R127, RZ, RZ, R15 ;  /* 0x000000ffff7f7224 */ /* 0x000fe400078e000f */
[----:B--2---:R-:W2:Y:S04]  /*5a5f0*/  LDL.LU R15, [R1+0xcec] ;  /* 0x000cec00010f7983 */ /* 0x004ea80000300800 */
[----:B------:R1:W-:Y:S04]  /*5a600*/  LDGSTS.E [R124+-0x40000], desc[UR22][R126.64], P3 ;  /* 0xc00000007e7c7fae */ /* 0x0003e800099a1016 */
[----:B------:R-:W2:Y:S01]  /*5a610*/  LDL.LU R14, [R1+0xcf0] ;  /* 0x000cf000010e7983 */ /* 0x000ea20000300800 */
[----:B-1----:R-:W-:Y:S01]  /*5a620*/  IMAD.MOV.U32 R127, RZ, RZ, R11 ;  /* 0x000000ffff7f7224 */ /* 0x002fe200078e000b */
[C---:B---3--:R-:W-:Y:S01]  /*5a630*/  LOP3.LUT R11, R3.reuse, 0x28, RZ, 0xfc, !PT ;  /* 0x00000028030b7812 */ /* 0x048fe200078efcff */
[----:B------:R-:W-:Y:S01]  /*5a640*/  IMAD.MOV.U32 R126, RZ, RZ, R0 ;  /* 0x000000ffff7e7224 */ /* 0x000fe200078e0000 */
[----:B------:R-:W-:-:S02]  /*5a650*/  LOP3.LUT R0, R3, 0x2a, RZ, 0xfc, !PT ;  /* 0x0000002a03007812 */ /* 0x000fc400078efcff */
[----:B------:R-:W-:Y:S02]  /*5a660*/  ISETP.GE.AND P3, PT, R11, UR5, PT ;  /* 0x000000050b007c0c */ /* 0x000fe4000bf66270 */
[----:B------:R1:W-:Y:S01]  /*5a670*/  LDGSTS.E [R124+-0x3fff8], desc[UR22][R126.64], P4 ;  /* 0xc00080007e7c7fae */ /* 0x0003e2000a1a1016 */
[----:B------:R-:W-:-:S03]  /*5a680*/  ISETP.GE.AND P4, PT, R0, UR5, PT ;  /* 0x0000000500007c0c */ /* 0x000fc6000bf86270 */
[----:B------:R-:W3:Y:S04]  /*5a690*/  LDL.LU R11, [R1+0xcf4] ;  /* 0x000cf400010b7983 */ /* 0x000ee80000300800 */
[----:B------:R-:W2:Y:S01]  /*5a6a0*/  LDL.LU R0, [R1+0xcf8] ;  /* 0x000cf80001007983 */ /* 0x000ea20000300800 */
[----:B-1----:R-:W-:Y:S02]  /*5a6b0*/  SEL R127, RZ, 0x4, P3 ;  /* 0x00000004ff7f7807 */ /* 0x002fe40001800000 */
[----:B------:R-:W-:Y:S02]  /*5a6c0*/  SEL R126, RZ, 0x4, P4 ;  /* 0x00000004ff7e7807 */ /* 0x000fe40002000000 */
[----:B------:R-:W-:Y:S02]  /*5a6d0*/  SEL R127, R127, RZ, !P2 ;  /* 0x000000ff7f7f7207 */ /* 0x000fe40005000000 */
[----:B------:R-:W-:-:S02]  /*5a6e0*/  SEL R126, R126, RZ, !P2 ;  /* 0x000000ff7e7e7207 */ /* 0x000fc40005000000 */
[----:B------:R-:W-:Y:S02]  /*5a6f0*/  ISETP.NE.U32.AND P4, PT, R127, RZ, PT ;  /* 0x000000ff7f00720c */ /* 0x000fe40003f85070 */
[----:B------:R-:W-:Y:S02]  /*5a700*/  ISETP.NE.U32.AND P3, PT, R126, RZ, PT ;  /* 0x000000ff7e00720c */ /* 0x000fe40003f65070 */
[----:B----4-:R-:W-:-:S04]  /*5a710*/  IADD3 R16, P6, PT, R16, UR12, RZ ;  /* 0x0000000c10107c10 */ /* 0x010fc8000ffde0ff */
[----:B------:R-:W-:Y:S01]  /*5a720*/  IADD3.X R17, PT, PT, R17, UR13, RZ, P6, !PT ;  /* 0x0000000d11117c10 */ /* 0x000fe2000b7fe4ff */
[----:B------:R-:W-:Y:S01]  /*5a730*/  IMAD.MOV.U32 R126, RZ, RZ, R16 ;  /* 0x000000ffff7e7224 */ /* 0x000fe200078e0010 */
[----:B------:R-:W-:-:S03]  /*5a740*/  IADD3 R19, P6, PT, R19, UR12, RZ ;  /* 0x0000000c13137c10 */ /* 0x000fc6000ffde0ff */
[----:B------:R-:W-:Y:S01]  /*5a750*/  IMAD.MOV.U32 R127, RZ, RZ, R17 ;  /* 0x000000ffff7f7224 */ /* 0x000fe200078e0011 */
[----:B------:R-:W-:Y:S01]  /*5a760*/  IADD3.X R240, PT, PT, R240, UR13, RZ, P6, !PT ;  /* 0x0000000df0f07c10 */ /* 0x000fe2000b7fe4ff */
[----:B------:R-:W-:Y:S04]  /*5a770*/  STL [R1+0xd8c], R16 ;  /* 0x000d8c1001007387 */ /* 0x000fe80000100800 */
[----:B------:R1:W-:Y:S04]  /*5a780*/  LDGSTS.E [R124+-0x3e000], desc[UR22][R126.64], P4 ;  /* 0xc20000007e7c7fae */ /* 0x0003e8000a1a1016 */
[----:B------:R4:W-:Y:S01]  /*5a790*/  STL [R1+0xd80], R17 ;  /* 0x000d801101007387 */ /* 0x0009e20000100800 */
[----:B-1----:R-:W-:-:S02]  /*5a7a0*/  IMAD.MOV.U32 R126, RZ, RZ, R19 ;  /* 0x000000ffff7e7224 */ /* 0x002fc400078e0013 */
[----:B------:R-:W-:Y:S01]  /*5a7b0*/  IMAD.MOV.U32 R127, RZ, RZ, R240 ;  /* 0x000000ffff7f7224 */ /* 0x000fe200078e00f0 */
[----:B----4-:R-:W-:-:S04]  /*5a7c0*/  LOP3.LUT R17, R3, 0x48, RZ, 0xfc, !PT ;  /* 0x0000004803117812 */ /* 0x010fc800078efcff */
[----:B------:R1:W-:Y:S01]  /*5a7d0*/  LDGSTS.E [R124+-0x3dff8], desc[UR22][R126.64], P3 ;  /* 0xc20080007e7c7fae */ /* 0x0003e200099a1016 */
[----:B------:R-:W-:Y:S02]  /*5a7e0*/  ISETP.GE.AND P3, PT, R17, UR5, PT ;  /* 0x0000000511007c0c */ /* 0x000fe4000bf66270 */
[----:B------:R-:W-:-:S04]  /*5a7f0*/  LOP3.LUT R16, R3, 0x4a, RZ, 0xfc, !PT ;  /* 0x0000004a03107812 */ /* 0x000fc800078efcff */
[----:B------:R-:W-:Y:S02]  /*5a800*/  ISETP.GE.AND P4, PT, R16, UR5, PT ;  /* 0x0000000510007c0c */ /* 0x000fe4000bf86270 */
[----:B-1----:R-:W-:Y:S02]  /*5a810*/  SEL R127, RZ, 0x4, P3 ;  /* 0x00000004ff7f7807 */ /* 0x002fe40001800000 */
[----:B--2---:R-:W-:Y:S02]  /*5a820*/  IADD3 R14, P6, PT, R14, UR12, RZ ;  /* 0x0000000c0e0e7c10 */ /* 0x004fe4000ffde0ff */
[----:B------:R-:W-:Y:S02]  /*5a830*/  SEL R127, R127, RZ, !P2 ;  /* 0x000000ff7f7f7207 */ /* 0x000fe40005000000 */
[----:B------:R-:W-:Y:S02]  /*5a840*/  SEL R126, RZ, 0x4, P4 ;  /* 0x00000004ff7e7807 */ /* 0x000fe40002000000 */
[----:B------:R-:W-:-:S02]  /*5a850*/  ISETP.NE.U32.AND P4, PT, R127, RZ, PT ;  /* 0x000000ff7f00720c */ /* 0x000fc40003f85070 */
[----:B------:R-:W-:Y:S02]  /*5a860*/  IADD3.X R15, PT, PT, R15, UR13, RZ, P6, !PT ;  /* 0x0000000d0f0f7c10 */ /* 0x000fe4000b7fe4ff */
[----:B------:R-:W-:Y:S02]  /*5a870*/  SEL R126, R126, RZ, !P2 ;  /* 0x000000ff7e7e7207 */ /* 0x000fe40005000000 */
[----:B------:R-:W-:Y:S01]  /*5a880*/  IADD3 R0, P6, PT, R0, UR12, RZ ;  /* 0x0000000c00007c10 */ /* 0x000fe2000ffde0ff */
[----:B------:R-:W-:Y:S01]  /*5a890*/  STL [R1+0xd84], R19 ;  /* 0x000d841301007387 */ /* 0x000fe20000100800 */
[----:B------:R-:W-:Y:S02]  /*5a8a0*/  ISETP.NE.U32.AND P3, PT, R126, RZ, PT ;  /* 0x000000ff7e00720c */ /* 0x000fe40003f65070 */
[----:B---3--:R-:W-:Y:S01]  /*5a8b0*/  IADD3.X R11, PT, PT, R11, UR13, RZ, P6, !PT ;  /* 0x0000000d0b0b7c10 */ /* 0x008fe2000b7fe4ff */
        /* <DEDUP_REMOVED lines=40> */
[----:B------:R-:W-:-:S04]  /*5ab40*/  SEL R124, R124, RZ, !P2 ;  /* 0x000000ff7c7c7207 */ /* 0x000fc80005000000 */
        /* <DEDUP_REMOVED lines=11> */
[----:B------:R-:W3:Y:S04]  /*5ac00*/  LDL.LU R17, [R1+0xd70] ;  /* 0x000d700001117983 */ /* 0x000ee80000300800 */
[----:B------:R-:W4:Y:S04]  /*5ac10*/  LDL.LU R16, [R1+0xd7c] ;  /* 0x000d7c0001107983 */ /* 0x000f280000300800 */
[----:B------:R-:W3:Y:S04]  /*5ac20*/  LDL.LU R240, [R1+0xd68] ;  /* 0x000d680001f07983 */ /* 0x000ee80000300800 */
[----:B------:R-:W3:Y:S01]  /*5ac30*/  LDL.LU R19, [R1+0xd74] ;  /* 0x000d740001137983 */ /* 0x000ee20000300800 */
[----:B------:R-:W-:-:S02]  /*5ac40*/  IMAD.MOV.U32 R126, RZ, RZ, R14 ;  /* 0x000000ffff7e7224 */ /* 0x000fc400078e000e */
[----:B------:R-:W-:Y:S02]  /*5ac50*/  IMAD.MOV.U32 R127, RZ, RZ, R15 ;  /* 0x000000ffff7f7224 */ /* 0x000fe400078e000f */
[----:B-1----:R-:W3:Y:S04]  /*5ac60*/  LDL.LU R15, [R1+0xcfc] ;  /* 0x000cfc00010f7983 */ /* 0x002ee80000300800 */
[----:B------:R1:W-:Y:S04]  /*5ac70*/  LDGSTS.E [R124+-0x40000], desc[UR22][R126.64], P3 ;  /* 0xc00000007e7c7fae */ /* 0x0003e800099a1016 */
[----:B------:R-:W3:Y:S01]  /*5ac80*/  LDL.LU R14, [R1+0xd00] ;  /* 0x000d0000010e7983 */ /* 0x000ee20000300800 */
[----:B-1----:R-:W-:Y:S01]  /*5ac90*/  IMAD.MOV.U32 R127, RZ, RZ, R11 ;  /* 0x000000ffff7f7224 */ /* 0x002fe200078e000b */
[C---:B--2---:R-:W-:Y:S01]  /*5aca0*/  LOP3.LUT R11, R3.reuse, 0x2c, RZ, 0xfc, !PT ;  /* 0x0000002c030b7812 */ /* 0x044fe200078efcff */
[----:B------:R-:W-:Y:S01]  /*5acb0*/  IMAD.MOV.U32 R126, RZ, RZ, R0 ;  /* 0x000000ffff7e7224 */ /* 0x000fe200078e0000 */
[----:B------:R-:W-:-:S02]  /*5acc0*/  LOP3.LUT R0, R3, 0x2e, RZ, 0xfc, !PT ;  /* 0x0000002e03007812 */ /* 0x000fc400078efcff */
[----:B------:R-:W-:Y:S02]  /*5acd0*/  ISETP.GE.AND P3, PT, R11, UR5, PT ;  /* 0x000000050b007c0c */ /* 0x000fe4000bf66270 */
[----:B------:R1:W-:Y:S01]  /*5ace0*/  LDGSTS.E [R124+-0x3fff8], desc[UR22][R126.64], P4 ;  /* 0xc00080007e7c7fae */ /* 0x0003e2000a1a1016 */
[----:B------:R-:W-:-:S03]  /*5acf0*/  ISETP.GE.AND P4, PT, R0, UR5, PT ;  /* 0x0000000500007c0c */ /* 0x000fc6000bf86270 */
[----:B------:R-:W2:Y:S04]  /*5ad00*/  LDL.LU R11, [R1+0xd04] ;  /* 0x000d0400010b7983 */ /* 0x000ea80000300800 */
        /* <DEDUP_REMOVED lines=8> */
[----:B---3--:R-:W-:Y:S01]  /*5ad90*/  IADD3.X R17, PT, PT, R17, UR13, RZ, P6, !PT ;  /* 0x0000000d11117c10 */ /* 0x008fe2000b7fe4ff */
        /* <DEDUP_REMOVED lines=9> */
[----:B---3--:R-:W-:-:S04]  /*5ae30*/  LOP3.LUT R17, R3, 0x4c, RZ, 0xfc, !PT ;  /* 0x0000004c03117812 */ /* 0x008fc800078efcff */
        /* <DEDUP_REMOVED lines=11> */
[----:B--2---:R-:W-:Y:S01]  /*5aef0*/  IADD3 R0, P6, PT, R0, UR12, RZ ;  /* 0x0000000c00007c10 */ /* 0x004fe2000ffde0ff */
        /* <DEDUP_REMOVED lines=248> */
[----:B------:R-:W-:Y:S01]  /*5be80*/  SEL R124, RZ, 0x4, P4 ;  /* 0x00000004ff7c7807 */ /* 0x000fe20002000000 */
[----:B------:R-:W1:Y:S03]  /*5be90*/  S2R R241, SR_TID.X ;  /* 0x0000000000f17919 */ /* 0x000e660000002100 */
[----:B------:R-:W-:-:S04]  /*5bea0*/  SEL R124, R124, RZ, !P2 ;  /* 0x000000ff7c7c7207 */ /* 0x000fc80005000000 */
[----:B------:R-:W-:Y:S01]  /*5beb0*/  ISETP.NE.U32.AND P4, PT, R124, RZ, PT ;  /* 0x000000ff7c00720c */ /* 0x000fe20003f85070 */
[----:B------:R-:W-:Y:S01]  /*5bec0*/  IMAD.U32 R124, RZ, RZ, UR16 ;  /* 0x00000010ff7c7e24 */ /* 0x000fe2000f8e00ff */
[----:B----4-:R-:W-:-:S04]  /*5bed0*/  IADD3 R14, P6, PT, R14, UR12, RZ ;  /* 0x0000000c0e0e7c10 */ /* 0x010fc8000ffde0ff */
[----:B---3--:R-:W-:Y:S01]  /*5bee0*/  IADD3.X R15, PT, PT, R15, UR13, RZ, P6, !PT ;  /* 0x0000000d0f0f7c10 */ /* 0x008fe2000b7fe4ff */
[----:B------:R-:W-:Y:S01]  /*5bef0*/  STL [R1+0xdcc], R14 ;  /* 0x000dcc0e01007387 */ /* 0x000fe20000100800 */
[----:B--2---:R-:W-:-:S03]  /*5bf00*/  IADD3 R0, P6, PT, R0, UR12, RZ ;  /* 0x0000000c00007c10 */ /* 0x004fc6000ffde0ff */
[----:B------:R2:W-:Y:S01]  /*5bf10*/  STL [R1+0xdc0], R15 ;  /* 0x000dc00f01007387 */ /* 0x0005e20000100800 */
[----:B------:R-:W-:-:S03]  /*5bf20*/  IMAD.MOV.U32 R127, RZ, RZ, R15 ;  /* 0x000000ffff7f7224 */ /* 0x000fc600078e000f */
[----:B------:R-:W-:Y:S01]  /*5bf30*/  STL [R1+0xdc4], R0 ;  /* 0x000dc40001007387 */ /* 0x000fe20000100800 */
[----:B------:R-:W-:Y:S02]  /*5bf40*/  IADD3.X R11, PT, PT, R11, UR13, RZ, P6, !PT ;  /* 0x0000000d0b0b7c10 */ /* 0x000fe4000b7fe4ff */
[----:B------:R-:W-:-:S03]  /*5bf50*/  IADD3 R124, PT, PT, R16, 0x100000, R124 ;  /* 0x00100000107c7810 */ /* 0x000fc60007ffe07c */
[----:B------:R1:W-:Y:S04]  /*5bf60*/  STL [R1+0xdb8], R11 ;  /* 0x000db80b01007387 */ /* 0x0003e80000100800 */
[----:B------:R-:W3:Y:S04]  /*5bf70*/  LDL.LU R16, [R1+0xd40] ;  /* 0x000d400001107983 */ /* 0x000ee80000300800 */
[----:B--2---:R-:W2:Y:S04]  /*5bf80*/  LDL.LU R15, [R1+0xd4c] ;  /* 0x000d4c00010f7983 */ /* 0x004ea80000300800 */
[----:B------:R-:W4:Y:S04]  /*5bf90*/  LDL.LU R19, [R1+0xd38] ;  /* 0x000d380001137983 */ /* 0x000f280000300800 */
[----:B------:R-:W4:Y:S01]  /*5bfa0*/  LDL.LU R17, [R1+0xd44] ;  /* 0x000d440001117983 */ /* 0x000f220000300800 */
[----:B------:R-:W-:-:S03]  /*5bfb0*/  IMAD.MOV.U32 R126, RZ, RZ, R14 ;  /* 0x000000ffff7e7224 */ /* 0x000fc600078e000e */
[----:B------:R-:W4:Y:S04]  /*5bfc0*/  LDL.LU R14, [R1+0xcc0] ;  /* 0x000cc000010e7983 */ /* 0x000f280000300800 */
[----:B------:R1:W-:Y:S02]  /*5bfd0*/  LDGSTS.E [R124+-0x40000], desc[UR22][R126.64], P3 ;  /* 0xc00000007e7c7fae */ /* 0x0003e400099a1016 */
[----:B-1----:R-:W-:Y:S01]  /*5bfe0*/  IMAD.MOV.U32 R127, RZ, RZ, R11 ;  /* 0x000000ffff7f7224 */ /* 0x002fe200078e000b */
[--C-:B------:R-:W-:Y:S01]  /*5bff0*/  SHF.R.U32.HI R11, RZ, 0x6, R241.reuse ;  /* 0x00000006ff0b7819 */ /* 0x100fe200000116f1 */
[----:B------:R-:W-:Y:S01]  /*5c000*/  IMAD.MOV.U32 R126, RZ, RZ, R0 ;  /* 0x000000ffff7e7224 */ /* 0x000fe200078e0000 */
[----:B------:R-:W-:Y:S02]  /*5c010*/  SHF.R.U32.HI R0, RZ, 0x6, R241 ;  /* 0x00000006ff007819 */ /* 0x000fe400000116f1 */
[----:B------:R-:W-:-:S02]  /*5c020*/  SGXT.U32 R11, R11, 0x1 ;  /* 0x000000010b0b781a */ /* 0x000fc40000000000 */
[----:B------:R-:W-:Y:S01]  /*5c030*/  SGXT.U32 R0, R0, 0x1 ;  /* 0x000000010000781a */ /* 0x000fe20000000000 */
[----:B------:R1:W-:Y:S01]  /*5c040*/  LDGSTS.E [R124+-0x3fff8], desc[UR22][R126.64], P4 ;  /* 0xc00080007e7c7fae */ /* 0x0003e2000a1a1016 */
[----:B------:R-:W-:Y:S02]  /*5c050*/  LOP3.LUT R11, R11, 0x38, RZ, 0xfc, !PT ;  /* 0x000000380b0b7812 */ /* 0x000fe400078efcff */
[----:B------:R-:W-:Y:S02]  /*5c060*/  LOP3.LUT R0, R0, 0x3a, RZ, 0xfc, !PT ;  /* 0x0000003a00007812 */ /* 0x000fe400078efcff */
[----:B------:R-:W-:Y:S02]  /*5c070*/  ISETP.GE.AND P3, PT, R11, UR5, PT ;  /* 0x000000050b007c0c */ /* 0x000fe4000bf66270 */
[----:B------:R-:W4:Y:S01]  /*5c080*/  LDL.LU R11, [R1+0xd2c] ;  /* 0x000d2c00010b7983 */ /* 0x000f220000300800 */
        /* <DEDUP_REMOVED lines=10> */
[----:B---3--:R-:W-:Y:S01]  /*5c130*/  IADD3.X R16, PT, PT, R16, UR13, RZ, P6, !PT ;  /* 0x0000000d10107c10 */ /* 0x008fe2000b7fe4ff */
[----:B------:R-:W-:Y:S01]  /*5c140*/  STL [R1+0xd4c], R15 ;  /* 0x000d4c0f01007387 */ /* 0x000fe20000100800 */
[----:B----4-:R-:W-:-:S03]  /*5c150*/  IADD3 R17, P6, PT, R17, UR12, RZ ;  /* 0x0000000c11117c10 */ /* 0x010fc6000ffde0ff */
[----:B------:R1:W-:Y:S01]  /*5c160*/  STL [R1+0xd40], R16 ;  /* 0x000d401001007387 */ /* 0x0003e20000100800 */
[----:B------:R-:W-:Y:S02]  /*5c170*/  IMAD.MOV.U32 R127, RZ, RZ, R16 ;  /* 0x000000ffff7f7224 */ /* 0x000fe400078e0010 */
[----:B------:R-:W-:Y:S01]  /*5c180*/  IMAD.MOV.U32 R126, RZ, RZ, R15 ;  /* 0x000000ffff7e7224 */ /* 0x000fe200078e000f */
[----:B------:R-:W-:Y:S02]  /*5c190*/  IADD3.X R19, PT, PT, R19, UR13, RZ, P6, !PT ;  /* 0x0000000d13137c10 */ /* 0x000fe4000b7fe4ff */
[----:B-1----:R-:W-:Y:S02]  /*5c1a0*/  SHF.R.U32.HI R16, RZ, 0x6, R241 ;  /* 0x00000006ff107819 */ /* 0x002fe400000116f1 */
[----:B------:R1:W-:Y:S02]  /*5c1b0*/  LDGSTS.E [R124+-0x3e000], desc[UR22][R126.64], P4 ;  /* 0xc20000007e7c7fae */ /* 0x0003e4000a1a1016 */
[----:B------:R-:W-:-:S02]  /*5c1c0*/  SGXT.U32 R16, R16, 0x1 ;  /* 0x000000011010781a */ /* 0x000fc40000000000 */
[----:B------:R-:W-:Y:S02]  /*5c1d0*/  SHF.R.U32.HI R15, RZ, 0x6, R241 ;  /* 0x00000006ff0f7819 */ /* 0x000fe400000116f1 */
[----:B------:R-:W-:Y:S01]  /*5c1e0*/  LOP3.LUT R16, R16, 0x58, RZ, 0xfc, !PT ;  /* 0x0000005810107812 */ /* 0x000fe200078efcff */
[----:B-1----:R-:W-:Y:S02]  /*5c1f0*/  IMAD.MOV.U32 R126, RZ, RZ, R17 ;  /* 0x000000ffff7e7224 */ /* 0x002fe400078e0011 */
[----:B------:R-:W-:Y:S01]  /*5c200*/  IMAD.MOV.U32 R127, RZ, RZ, R19 ;  /* 0x000000ffff7f7224 */ /* 0x000fe200078e0013 */
[----:B------:R-:W-:-:S04]  /*5c210*/  SGXT.U32 R15, R15, 0x1 ;  /* 0x000000010f0f781a */ /* 0x000fc80000000000 */
[----:B------:R1:W-:Y:S01]  /*5c220*/  LDGSTS.E [R124+-0x3dff8], desc[UR22][R126.64], P3 ;  /* 0xc20080007e7c7fae */ /* 0x0003e200099a1016 */
[----:B------:R-:W-:Y:S02]  /*5c230*/  ISETP.GE.AND P3, PT, R16, UR5, PT ;  /* 0x0000000510007c0c */ /* 0x000fe4000bf66270 */
[----:B------:R-:W-:-:S04]  /*5c240*/  LOP3.LUT R15, R15, 0x5a, RZ, 0xfc, !PT ;  /* 0x0000005a0f0f7812 */ /* 0x000fc800078efcff */
[----:B------:R-:W-:Y:S02]  /*5c250*/  ISETP.GE.AND P4, PT, R15, UR5, PT ;  /* 0x000000050f007c0c */ /* 0x000fe4000bf86270 */
[----:B-1----:R-:W-:-:S04]  /*5c260*/  SEL R127, RZ, 0x4, P3 ;  /* 0x00000004ff7f7807 */ /* 0x002fc80001800000 */
[----:B------:R-:W-:Y:S02]  /*5c270*/  SEL R127, R127, RZ, !P2 ;  /* 0x000000ff7f7f7207 */ /* 0x000fe40005000000 */
[----:B------:R-:W-:Y:S02]  /*5c280*/  SEL R126, RZ, 0x4, P4 ;  /* 0x00000004ff7e7807 */ /* 0x000fe40002000000 */
[----:B------:R-:W-:Y:S02]  /*5c290*/  IADD3 R11, P6, PT, R11, UR12, RZ ;  /* 0x0000000c0b0b7c10 */ /* 0x000fe4000ffde0ff */
[----:B------:R-:W-:Y:S02]  /*5c2a0*/  ISETP.NE.U32.AND P4, PT, R127, RZ, PT ;  /* 0x000000ff7f00720c */ /* 0x000fe40003f85070 */
[----:B------:R-:W-:Y:S02]  /*5c2b0*/  SEL R126, R126, RZ, !P2 ;  /* 0x000000ff7e7e7207 */ /* 0x000fe40005000000 */
[----:B------:R-:W-:-:S02]  /*5c2c0*/  IADD3.X R14, PT, PT, R14, UR13, RZ, P6, !PT ;  /* 0x0000000d0e0e7c10 */ /* 0x000fc4000b7fe4ff */
[----:B------:R-:W-:Y:S02]  /*5c2d0*/  IADD3 R0, P6, PT, R0, UR12, RZ ;  /* 0x0000000c00007c10 */ /* 0x000fe4000ffde0ff */
[----:B------:R-:W-:Y:S01]  /*5c2e0*/  ISETP.NE.U32.AND P3, PT, R126, RZ, PT ;  /* 0x000000ff7e00720c */ /* 0x000fe20003f65070 */
[----:B------:R-:W-:Y:S01]  /*5c2f0*/  IMAD.MOV.U32 R126, RZ, RZ, R11 ;  /* 0x000000ffff7e7224 */ /* 0x000fe200078e000b */
[----:B------:R-:W-:Y:S01]  /*5c300*/  STL [R1+0xd44], R17 ;  /* 0x000d441101007387 */ /* 0x000fe20000100800 */
[----:B------:R-:W-:Y:S01]  /*5c310*/  IMAD.MOV.U32 R127, RZ, RZ, R14 ;  /* 0x000000ffff7f7224 */ /* 0x000fe200078e000e */
[----:B------:R-:W-:Y:S02]  /*5c320*/  IADD3.X R3, PT, PT, R3, UR13, RZ, P6, !PT ;  /* 0x0000000d03037c10 */ /* 0x000fe4000b7fe4ff */
[----:B------:R-:W-:Y:S04]  /*5c330*/  STL [R1+0xd38], R19 ;  /* 0x000d381301007387 */ /* 0x000fe80000100800 */
[----:B------:R-:W-:Y:S04]  /*5c340*/  STL [R1+0xd2c], R11 ;  /* 0x000d2c0b01007387 */ /* 0x000fe80000100800 */
[----:B------:R1:W-:Y:S04]  /*5c350*/  STL [R1+0xcc0], R14 ;  /* 0x000cc00e01007387 */ /* 0x0003e80000100800 */
[----:B------:R-:W-:Y:S04]  /*5c360*/  STL [R1+0xcc4], R0 ;  /* 0x000cc40001007387 */ /* 0x000fe80000100800 */
[----:B------:R2:W-:Y:S04]  /*5c370*/  LDGSTS.E [R124+-0x3c000], desc[UR22][R126.64], P4 ;  /* 0xc40000007e7c7fae */ /* 0x0005e8000a1a1016 */
[----:B------:R3:W-:Y:S04]  /*5c380*/  STL [R1+0xcb8], R3 ;  /* 0x000cb80301007387 */ /* 0x0007e80000100800 */
[----:B-1----:R-:W4:Y:S01]  /*5c390*/  LDL.LU R14, [R1+0xdb0] ;  /* 0x000db000010e7983 */ /* 0x002f220000300800 */
[----:B--2---:R-:W-:-:S03]  /*5c3a0*/  IMAD.MOV.U32 R127, RZ, RZ, R3 ;  /* 0x000000ffff7f7224 */ /* 0x004fc600078e0003 */
[----:B------:R-:W2:Y:S01]  /*5c3b0*/  LDL.LU R11, [R1+0xdbc] ;  /* 0x000dbc00010b7983 */ /* 0x000ea20000300800 */
[----:B------:R-:W-:Y:S01]  /*5c3c0*/  IMAD.MOV.U32 R126, RZ, RZ, R0 ;  /* 0x000000ffff7e7224 */ /* 0x000fe200078e0000 */
[--C-:B---3--:R-:W-:Y:S02]  /*5c3d0*/  SHF.R.U32.HI R3, RZ, 0x6, R241.reuse ;  /* 0x00000006ff037819 */ /* 0x108fe400000116f1 */
[----:B------:R-:W-:Y:S01]  /*5c3e0*/  SHF.R.U32.HI R0, RZ, 0x6, R241 ;  /* 0x00000006ff007819 */ /* 0x000fe200000116f1 */
[----:B------:R-:W3:Y:S01]  /*5c3f0*/  LDL R15, [R1+0x18fc] ;  /* 0x0018fc00010f7983 */ /* 0x000ee20000100800 */
[----:B------:R-:W-:Y:S02]  /*5c400*/  SGXT.U32 R3, R3, 0x1 ;  /* 0x000000010303781a */ /* 0x000fe40000000000 */
[----:B------:R-:W-:Y:S01]  /*5c410*/  SGXT.U32 R0, R0, 0x1 ;  /* 0x000000010000781a */ /* 0x000fe20000000000 */
[----:B------:R1:W-:Y:S01]  /*5c420*/  LDGSTS.E [R124+-0x3bff8], desc[UR22][R126.64], P3 ;  /* 0xc40080007e7c7fae */ /* 0x0003e200099a1016 */
[----:B------:R-:W-:-:S02]  /*5c430*/  LOP3.LUT R3, R3, 0x78, RZ, 0xfc, !PT ;  /* 0x0000007803037812 */ /* 0x000fc400078efcff */
[----:B------:R-:W-:Y:S02]  /*5c440*/  LOP3.LUT R0, R0, 0x7a, RZ, 0xfc, !PT ;  /* 0x0000007a00007812 */ /* 0x000fe400078efcff */
[----:B------:R-:W-:Y:S02]  /*5c450*/  ISETP.GE.AND P3, PT, R3, UR5, PT ;  /* 0x0000000503007c0c */ /* 0x000fe4000bf66270 */
[----:B------:R-:W-:Y:S01]  /*5c460*/  ISETP.GE.AND P4, PT, R0, UR5, PT ;  /* 0x0000000500007c0c */ /* 0x000fe2000bf86270 */
[----:B------:R-:W3:Y:S04]  /*5c470*/  LDL.LU R3, [R1+0xda8] ;  /* 0x000da80001037983 */ /* 0x000ee80000300800 */
[----:B------:R-:W3:Y:S01]  /*5c480*/  LDL.LU R0, [R1+0xdb4] ;  /* 0x000db40001007983 */ /* 0x000ee20000300800 */
[----:B-1----:R-:W-:-:S02]  /*5c490*/  SEL R127, RZ, 0x4, P3 ;  /* 0x00000004ff7f7807 */ /* 0x002fc40001800000 */
[----:B------:R-:W-:Y:S02]  /*5c4a0*/  SEL R126, RZ, 0x4, P4 ;  /* 0x00000004ff7e7807 */ /* 0x000fe40002000000 */
[----:B------:R-:W-:Y:S02]  /*5c4b0*/  SEL R127, R127, RZ, !P2 ;  /* 0x000000ff7f7f7207 */ /* 0x000fe40005000000 */
[----:B------:R-:W-:Y:S02]  /*5c4c0*/  SEL R126, R126, RZ, !P2 ;  /* 0x000000ff7e7e7207 */ /* 0x000fe40005000000 */
[----:B------:R-:W-:Y:S02]  /*5c4d0*/  ISETP.NE.U32.AND P4, PT, R127, RZ, PT ;  /* 0x000000ff7f00720c */ /* 0x000fe40003f85070 */
[----:B------:R-:W-:Y:S02]  /*5c4e0*/  IADD3 R38, P6, PT, R38, UR12, RZ ;  /* 0x0000000c26267c10 */ /* 0x000fe4000ffde0ff */
[----:B------:R-:W-:-:S02]  /*5c4f0*/  ISETP.NE.U32.AND P3, PT, R126, RZ, PT ;  /* 0x000000ff7e00720c */ /* 0x000fc40003f65070 */
[----:B------:R-:W-:Y:S02]  /*5c500*/  SHF.R.U32.HI R17, RZ, 0x6, R241 ;  /* 0x00000006ff117819 */ /* 0x000fe400000116f1 */
[----:B------:R-:W-:Y:S02]  /*5c510*/  IADD3.X R39, PT, PT, R39, UR13, RZ, P6, !PT ;  /* 0x0000000d27277c10 */ /* 0x000fe4000b7fe4ff */
[----:B------:R-:W-:Y:S02]  /*5c520*/  IADD3 R40, P6, PT, R40, UR12, RZ ;  /* 0x0000000c28287c10 */ /* 0x000fe4000ffde0ff */
[----:B------:R-:W-:Y:S01]  /*5c530*/  SGXT.U32 R17, R17, 0x1 ;  /* 0x000000011111781a */ /* 0x000fe20000000000 */
[----:B------:R-:W-:Y:S01]  /*5c540*/  LDGSTS.E [R124+-0x3a000], desc[UR22][R38.64], P4 ;  /* 0xc6000000267c7fae */ /* 0x000fe2000a1a1016 */
[----:B------:R-:W-:Y:S02]  /*5c550*/  IADD3.X R41, PT, PT, R41, UR13, RZ, P6, !PT ;  /* 0x0000000d29297c10 */ /* 0x000fe4000b7fe4ff */
[----:B------:R-:W-:-:S02]  /*5c560*/  LOP3.LUT R17, R17, 0x1c, RZ, 0xfc, !PT ;  /* 0x0000001c11117812 */ /* 0x000fc400078efcff */
[----:B------:R-:W-:Y:S01]  /*5c570*/  SHF.R.U32.HI R16, RZ, 0x6, R241 ;  /* 0x00000006ff107819 */ /* 0x000fe200000116f1 */
[----:B------:R1:W-:Y:S01]  /*5c580*/  LDGSTS.E [R124+-0x39ff8], desc[UR22][R40.64], P3 ;  /* 0xc6008000287c7fae */ /* 0x0003e200099a1016 */
[----:B------:R-:W-:Y:S02]  /*5c590*/  ISETP.GE.AND P3, PT, R17, UR5, PT ;  /* 0x0000000511007c0c */ /* 0x000fe4000bf66270 */
[----:B------:R-:W-:-:S04]  /*5c5a0*/  SGXT.U32 R16, R16, 0x1 ;  /* 0x000000011010781a */ /* 0x000fc80000000000 */
[----:B------:R-:W-:Y:S02]  /*5c5b0*/  LOP3.LUT R16, R16, 0x1e, RZ, 0xfc, !PT ;  /* 0x0000001e10107812 */ /* 0x000fe400078efcff */
[----:B-1----:R-:W-:Y:S02]  /*5c5c0*/  SEL R124, RZ, 0x4, P3 ;  /* 0x00000004ff7c7807 */ /* 0x002fe40001800000 */
[----:B------:R-:W-:Y:S02]  /*5c5d0*/  ISETP.GE.AND P4, PT, R16, UR5, PT ;  /* 0x0000000510007c0c */ /* 0x000fe4000bf86270 */
[----:B------:R-:W-:-:S04]  /*5c5e0*/  SEL R124, R124, RZ, !P2 ;  /* 0x000000ff7c7c7207 */ /* 0x000fc80005000000 */
[----:B------:R-:W-:Y:S02]  /*5c5f0*/  ISETP.NE.U32.AND P3, PT, R124, RZ, PT ;  /* 0x000000ff7c00720c */ /* 0x000fe40003f65070 */
[----:B------:R-:W-:-:S04]  /*5c600*/  SEL R124, RZ, 0x4, P4 ;  /* 0x00000004ff7c7807 */ /* 0x000fc80002000000 */
[----:B------:R-:W-:-:S04]  /*5c610*/  SEL R124, R124, RZ, !P2 ;  /* 0x000000ff7c7c7207 */ /* 0x000fc80005000000 */
[----:B------:R-:W-:Y:S01]  /*5c620*/  ISETP.NE.U32.AND P4, PT, R124, RZ, PT ;  /* 0x000000ff7c00720c */ /* 0x000fe20003f85070 */
[----:B------:R-:W-:Y:S01]  /*5c630*/  IMAD.U32 R124, RZ, RZ, UR16 ;  /* 0x00000010ff7c7e24 */ /* 0x000fe2000f8e00ff */
[----:B------:R-:W-:-:S04]  /*5c640*/  SHF.R.U32.HI R17, RZ, 0x6, R241 ;  /* 0x00000006ff117819 */ /* 0x000fc800000116f1 */
[----:B------:R-:W-:-:S04]  /*5c650*/  SGXT.U32 R17, R17, 0x1 ;  /* 0x000000011111781a */ /* 0x000fc80000000000 */
[----:B------:R-:W-:Y:S02]  /*5c660*/  LOP3.LUT R17, R17, 0x3e, RZ, 0xfc, !PT ;  /* 0x0000003e11117812 */ /* 0x000fe400078efcff */
[----:B--2---:R-:W-:-:S04]  /*5c670*/  IADD3 R11, P6, PT, R11, UR12, RZ ;  /* 0x0000000c0b0b7c10 */ /* 0x004fc8000ffde0ff */
[----:B----4-:R-:W-:Y:S01]  /*5c680*/  IADD3.X R14, PT, PT, R14, UR13, RZ, P6, !PT ;  /* 0x0000000d0e0e7c10 */ /* 0x010fe2000b7fe4ff */
[----:B------:R-:W-:Y:S01]  /*5c690*/  IMAD.MOV.U32 R126, RZ, RZ, R11 ;  /* 0x000000ffff7e7224 */ /* 0x000fe200078e000b */
[----:B---3--:R-:W-:-:S03]  /*5c6a0*/  IADD3 R124, PT, PT, R15, 0x100000, R124 ;  /* 0x001000000f7c7810 */ /* 0x008fc60007ffe07c */
[----:B------:R-:W-:Y:S01]  /*5c6b0*/  IMAD.MOV.U32 R127, RZ, RZ, R14 ;  /* 0x000000ffff7f7224 */ /* 0x000fe200078e000e */
[----:B------:R-:W-:Y:S04]  /*5c6c0*/  STL [R1+0xdbc], R11 ;  /* 0x000dbc0b01007387 */ /* 0x000fe80000100800 */
[----:B------:R1:W-:Y:S04]  /*5c6d0*/  STL [R1+0xdb0], R14 ;  /* 0x000db00e01007387 */ /* 0x0003e80000100800 */
[----:B------:R2:W-:Y:S01]  /*5c6e0*/  LDGSTS.E [R124+-0x40000], desc[UR22][R126.64], P3 ;  /* 0xc00000007e7c7fae */ /* 0x0005e200099a1016 */
[----:B------:R-:W-:-:S04]  /*5c6f0*/  IADD3 R0, P6, PT, R0, UR12, RZ ;  /* 0x0000000c00007c10 */ /* 0x000fc8000ffde0ff */
[----:B------:R-:W-:Y:S01]  /*5c700*/  IADD3.X R3, PT, PT, R3, UR13, RZ, P6, !PT ;  /* 0x0000000d03037c10 */ /* 0x000fe2000b7fe4ff */
[----:B------:R3:W-:Y:S01]  /*5c710*/  STL [R1+0xdb4], R0 ;  /* 0x000db40001007387 */ /* 0x0007e20000100800 */
[----:B--2---:R-:W-:-:S03]  /*5c720*/  IMAD.MOV.U32 R126, RZ, RZ, R0 ;  /* 0x000000ffff7e7224 */ /* 0x004fc600078e0000 */
[----:B-1----:R-:W2:Y:S04]  /*5c730*/  LDL.LU R14, [R1+0xd30] ;  /* 0x000d3000010e7983 */ /* 0x002ea80000300800 */
[----:B------:R1:W-:Y:S01]  /*5c740*/  STL [R1+0xda8], R3 ;  /* 0x000da80301007387 */ /* 0x0003e20000100800 */
[----:B---3--:R-:W-:-:S03]  /*5c750*/  SHF.R.U32.HI R0, RZ, 0x6, R241 ;  /* 0x00000006ff007819 */ /* 0x008fc600000116f1 */
[----:B------:R-:W3:Y:S01]  /*5c760*/  LDL.LU R11, [R1+0xd3c] ;  /* 0x000d3c00010b7983 */ /* 0x000ee20000300800 */
[----:B------:R-:W-:-:S03]  /*5c770*/  SGXT.U32 R0, R0, 0x1 ;  /* 0x000000010000781a */ /* 0x000fc60000000000 */
[----:B------:R-:W4:Y:S01]  /*5c780*/  LDL.LU R15, [R1+0xd34] ;  /* 0x000d3400010f7983 */ /* 0x000f220000300800 */
[----:B------:R-:W-:Y:S01]  /*5c790*/  LOP3.LUT R0, R0, 0x3c, RZ, 0xfc, !PT ;  /* 0x0000003c00007812 */ /* 0x000fe200078efcff */
[----:B------:R-:W-:Y:S02]  /*5c7a0*/  IMAD.MOV.U32 R127, RZ, RZ, R3 ;  /* 0x000000ffff7f7224 */ /* 0x000fe400078e0003 */
[----:B------:R-:W4:Y:S01]  /*5c7b0*/  LDL.LU R16, [R1+0xcc8] ;  /* 0x000cc80001107983 */ /* 0x000f220000300800 */
[----:B------:R-:W-:-:S03]  /*5c7c0*/  ISETP.GE.AND P3, PT, R0, UR5, PT ;  /* 0x0000000500007c0c */ /* 0x000fc6000bf66270 */
[----:B-1----:R-:W4:Y:S04]  /*5c7d0*/  LDL.LU R3, [R1+0xcb0] ;  /* 0x000cb00001037983 */ /* 0x002f280000300800 */
[----:B------:R-:W4:Y:S04]  /*5c7e0*/  LDL.LU R0, [R1+0xcbc] ;  /* 0x000cbc0001007983 */ /* 0x000f280000300800 */
[----:B------:R1:W-:Y:S01]  /*5c7f0*/  LDGSTS.E [R124+-0x3fff8], desc[UR22][R126.64], P4 ;  /* 0xc00080007e7c7fae */ /* 0x0003e2000a1a1016 */
[----:B------:R-:W-:-:S03]  /*5c800*/  ISETP.GE.AND P4, PT, R17, UR5, PT ;  /* 0x0000000511007c0c */ /* 0x000fc6000bf86270 */
[----:B------:R-:W4:Y:S01]  /*5c810*/  LDL.LU R17, [R1+0xcb4] ;  /* 0x000cb40001117983 */ /* 0x000f220000300800 */
[----:B-1----:R-:W-:Y:S02]  /*5c820*/  SEL R127, RZ, 0x4, P3 ;  /* 0x00000004ff7f7807 */ /* 0x002fe40001800000 */
[----:B------:R-:W-:Y:S02]  /*5c830*/  SEL R126, RZ, 0x4, P4 ;  /* 0x00000004ff7e7807 */ /* 0x000fe40002000000 */
[----:B------:R-:W-:Y:S02]  /*5c840*/  SEL R127, R127, RZ, !P2 ;  /* 0x000000ff7f7f7207 */ /* 0x000fe40005000000 */
[----:B------:R-:W-:Y:S02]  /*5c850*/  SEL R126, R126, RZ, !P2 ;  /* 0x000000ff7e7e7207 */ /* 0x000fe40005000000 */
[----:B------:R-:W-:Y:S02]  /*5c860*/  ISETP.NE.U32.AND P4, PT, R127, RZ, PT ;  /* 0x000000ff7f00720c */ /* 0x000fe40003f85070 */
[----:B------:R-:W-:-:S02]  /*5c870*/  ISETP.NE.U32.AND P3, PT, R126, RZ, PT ;  /* 0x000000ff7e00720c */ /* 0x000fc40003f65070 */
[----:B---3--:R-:W-:-:S04]  /*5c880*/  IADD3 R11, P6, PT, R11, UR12, RZ ;  /* 0x0000000c0b0b7c10 */ /* 0x008fc8000ffde0ff */
[----:B--2---:R-:W-:Y:S01]  /*5c890*/  IADD3.X R14, PT, PT, R14, UR13, RZ, P6, !PT ;  /* 0x0000000d0e0e7c10 */ /* 0x004fe2000b7fe4ff */
[----:B------:R-:W-:Y:S01]  /*5c8a0*/  STL [R1+0xd3c], R11 ;  /* 0x000d3c0b01007387 */ /* 0x000fe20000100800 */
[----:B----4-:R-:W-:Y:S01]  /*5c8b0*/  IADD3 R15, P6, PT, R15, UR12, RZ ;  /* 0x0000000c0f0f7c10 */ /* 0x010fe2000ffde0ff */
[----:B------:R-:W-:Y:S02]  /*5c8c0*/  IMAD.MOV.U32 R126, RZ, RZ, R11 ;  /* 0x000000ffff7e7224 */ /* 0x000fe400078e000b */
[----:B------:R1:W-:Y:S01]  /*5c8d0*/  STL [R1+0xd30], R14 ;  /* 0x000d300e01007387 */ /* 0x0003e20000100800 */
[----:B------:R-:W-:Y:S01]  /*5c8e0*/  IMAD.MOV.U32 R127, RZ, RZ, R14 ;  /* 0x000000ffff7f7224 */ /* 0x000fe200078e000e */
[----:B------:R-:W-:Y:S02]  /*5c8f0*/  IADD3.X R16, PT, PT, R16, UR13, RZ, P6, !PT ;  /* 0x0000000d10107c10 */ /* 0x000fe4000b7fe4ff */
[----:B------:R2:W-:Y:S01]  /*5c900*/  STL [R1+0xd34], R15 ;  /* 0x000d340f01007387 */ /* 0x0005e20000100800 */
[----:B------:R-:W-:-:S03]  /*5c910*/  IADD3 R0, P6, PT, R0, UR12, RZ ;  /* 0x0000000c00007c10 */ /* 0x000fc6000ffde0ff */
[----:B------:R3:W-:Y:S01]  /*5c920*/  LDGSTS.E [R124+-0x3e000], desc[UR22][R126.64], P4 ;  /* 0xc20000007e7c7fae */ /* 0x0007e2000a1a1016 */
[--C-:B-1----:R-:W-:Y:S02]  /*5c930*/  SHF.R.U32.HI R14, RZ, 0x6, R241.reuse ;  /* 0x00000006ff0e7819 */ /* 0x102fe400000116f1 */
[----:B------:R-:W-:Y:S02]  /*5c940*/  IADD3.X R3, PT, PT, R3, UR13, RZ, P6, !PT ;  /* 0x0000000d03037c10 */ /* 0x000fe4000b7fe4ff */
[----:B------:R-:W-:Y:S01]  /*5c950*/  SGXT.U32 R14, R14, 0x1 ;  /* 0x000000010e0e781a */ /* 0x000fe20000000000 */
[----:B------:R-:W-:Y:S01]  /*5c960*/  STL [R1+0xcc8], R16 ;  /* 0x000cc81001007387 */ /* 0x000fe20000100800 */
[----:B------:R-:W-:Y:S02]  /*5c970*/  SHF.R.U32.HI R11, RZ, 0x6, R241 ;  /* 0x00000006ff0b7819 */ /* 0x000fe400000116f1 */
[----:B------:R-:W-:Y:S01]  /*5c980*/  LOP3.LUT R14, R14, 0x5c, RZ, 0xfc, !PT ;  /* 0x0000005c0e0e7812 */ /* 0x000fe200078efcff */
[----:B---3--:R-:W-:Y:S01]  /*5c990*/  IMAD.MOV.U32 R126, RZ, RZ, R15 ;  /* 0x000000ffff7e7224 */ /* 0x008fe200078e000f */
[----:B------:R-:W-:Y:S01]  /*5c9a0*/  IADD3 R17, P6, PT, R17, UR12, RZ ;  /* 0x0000000c11117c10 */ /* 0x000fe2000ffde0ff */
[----:B------:R-:W-:Y:S01]  /*5c9b0*/  IMAD.MOV.U32 R127, RZ, RZ, R16 ;  /* 0x000000ffff7f7224 */ /* 0x000fe200078e0010 */
[----:B------:R-:W-:Y:S01]  /*5c9c0*/  STL [R1+0xcbc], R0 ;  /* 0x000cbc0001007387 */ /* 0x000fe20000100800 */
[----:B------:R-:W-:-:S03]  /*5c9d0*/  SGXT.U32 R11, R11, 0x1 ;  /* 0x000000010b0b781a */ /* 0x000fc60000000000 */
[----:B------:R1:W-:Y:S04]  /*5c9e0*/  STL [R1+0xcb0], R3 ;  /* 0x000cb00301007387 */ /* 0x0003e80000100800 */
[----:B------:R3:W-:Y:S01]  /*5c9f0*/  LDGSTS.E [R124+-0x3dff8], desc[UR22][R126.64], P3 ;  /* 0xc20080007e7c7fae */ /* 0x0007e200099a1016 */
[----:B------:R-:W-:-:S03]  /*5ca00*/  ISETP.GE.AND P3, PT, R14, UR5, PT ;  /* 0x000000050e007c0c */ /* 0x000fc6000bf66270 */
[----:B--2---:R-:W2:Y:S01]  /*5ca10*/  LDL.LU R15, [R1+0xc9c] ;  /* 0x000c9c00010f7983 */ /* 0x004ea20000300800 */
[----:B------:R-:W-:-:S03]  /*5ca20*/  LOP3.LUT R11, R11, 0x5e, RZ, 0xfc, !PT ;  /* 0x0000005e0b0b7812 */ /* 0x000fc600078efcff */
[----:B------:R-:W-:Y:S04]  /*5ca30*/  STL [R1+0xcb4], R17 ;  /* 0x000cb41101007387 */ /* 0x000fe80000100800 */
[----:B------:R-:W4:Y:S01]  /*5ca40*/  LDL.LU R14, [R1+0xca0] ;  /* 0x000ca000010e7983 */ /* 0x000f220000300800 */
[----:B------:R-:W-:Y:S02]  /*5ca50*/  ISETP.GE.AND P4, PT, R11, UR5, PT ;  /* 0x000000050b007c0c */ /* 0x000fe4000bf86270 */
[----:B---3--:R-:W-:Y:S02]  /*5ca60*/  SEL R127, RZ, 0x4, P3 ;  /* 0x00000004ff7f7807 */ /* 0x008fe40001800000 */
[----:B------:R-:W-:Y:S02]  /*5ca70*/  SEL R126, RZ, 0x4, P4 ;  /* 0x00000004ff7e7807 */ /* 0x000fe40002000000 */
[----:B------:R-:W-:-:S02]  /*5ca80*/  SEL R127, R127, RZ, !P2 ;  /* 0x000000ff7f7f7207 */ /* 0x000fc40005000000 */
[----:B------:R-:W-:Y:S02]  /*5ca90*/  SEL R126, R126, RZ, !P2 ;  /* 0x000000ff7e7e7207 */ /* 0x000fe40005000000 */
[----:B------:R-:W-:Y:S01]  /*5caa0*/  ISETP.NE.U32.AND P4, PT, R127, RZ, PT ;  /* 0x000000ff7f00720c */ /* 0x000fe20003f85070 */
[----:B------:R-:W-:Y:S01]  /*5cab0*/  IMAD.MOV.U32 R127, RZ, RZ, R3 ;  /* 0x000000ffff7f7224 */ /* 0x000fe200078e0003 */
[----:B------:R-:W-:Y:S01]  /*5cac0*/  ISETP.NE.U32.AND P3, PT, R126, RZ, PT ;  /* 0x000000ff7e00720c */ /* 0x000fe20003f65070 */
[----:B------:R-:W-:Y:S01]  /*5cad0*/  IMAD.MOV.U32 R126, RZ, RZ, R0 ;  /* 0x000000ffff7e7224 */ /* 0x000fe200078e0000 */
[----:B-1----:R-:W3:Y:S04]  /*5cae0*/  LDL.LU R3, [R1+0xca4] ;  /* 0x000ca40001037983 */ /* 0x002ee80000300800 */
[----:B------:R-:W3:Y:S01]  /*5caf0*/  LDL.LU R0, [R1+0xca8] ;  /* 0x000ca80001007983 */ /* 0x000ee20000300800 */
[----:B------:R-:W-:-:S02]  /*5cb00*/  SHF.R.U32.HI R16, RZ, 0x6, R241 ;  /* 0x00000006ff107819 */ /* 0x000fc400000116f1 */
[----:B------:R-:W-:Y:S02]  /*5cb10*/  IADD3.X R13, PT, PT, R13, UR13, RZ, P6, !PT ;  /* 0x0000000d0d0d7c10 */ /* 0x000fe4000b7fe4ff */
[----:B------:R-:W-:Y:S01]  /*5cb20*/  SHF.R.U32.HI R11, RZ, 0x6, R241 ;  /* 0x00000006ff0b7819 */ /* 0x000fe200000116f1 */
[----:B------:R1:W-:Y:S01]  /*5cb30*/  LDGSTS.E [R124+-0x3c000], desc[UR22][R126.64], P4 ;  /* 0xc40000007e7c7fae */ /* 0x0003e2000a1a1016 */
[----:B------:R-:W-:Y:S02]  /*5cb40*/  SGXT.U32 R16, R16, 0x1 ;  /* 0x000000011010781a */ /* 0x000fe40000000000 */
[----:B------:R-:W-:Y:S02]  /*5cb50*/  SGXT.U32 R11, R11, 0x1 ;  /* 0x000000010b0b781a */ /* 0x000fe40000000000 */
[----:B------:R-:W-:Y:S02]  /*5cb60*/  LOP3.LUT R16, R16, 0x7c, RZ, 0xfc, !PT ;  /* 0x0000007c10107812 */ /* 0x000fe400078efcff */
[----:B------:R-:W-:Y:S01]  /*5cb70*/  LOP3.LUT R11, R11, 0x7e, RZ, 0xfc, !PT ;  /* 0x0000007e0b0b7812 */ /* 0x000fe200078efcff */
[----:B-1----:R-:W-:-:S02]  /*5cb80*/  IMAD.MOV.U32 R126, RZ, RZ, R17 ;  /* 0x000000ffff7e7224 */ /* 0x002fc400078e0011 */
[----:B------:R-:W-:Y:S01]  /*5cb90*/  IMAD.MOV.U32 R127, RZ, RZ, R13 ;  /* 0x000000ffff7f7224 */ /* 0x000fe200078e000d */
[----:B------:R-:W-:-:S04]  /*5cba0*/  ISETP.GE.AND P4, PT, R11, UR5, PT ;  /* 0x000000050b007c0c */ /* 0x000fc8000bf86270 */
[----:B------:R1:W-:Y:S01]  /*5cbb0*/  LDGSTS.E [R124+-0x3bff8], desc[UR22][R126.64], P3 ;  /* 0xc40080007e7c7fae */ /* 0x0003e200099a1016 */
[----:B------:R-:W-:Y:S02]  /*5cbc0*/  ISETP.GE.AND P3, PT, R16, UR5, PT ;  /* 0x0000000510007c0c */ /* 0x000fe4000bf66270 */
[----:B------:R-:W-:Y:S02]  /*5cbd0*/  IADD3 R42, P6, PT, R42, UR12, RZ ;  /* 0x0000000c2a2a7c10 */ /* 0x000fe4000ffde0ff */
[----:B-1----:R-:W-:Y:S02]  /*5cbe0*/  SEL R127, RZ, 0x4, P3 ;  /* 0x00000004ff7f7807 */ /* 0x002fe40001800000 */
[----:B------:R-:W-:Y:S02]  /*5cbf0*/  SEL R126, RZ, 0x4, P4 ;  /* 0x00000004ff7e7807 */ /* 0x000fe40002000000 */
[----:B------:R-:W-:Y:S02]  /*5cc00*/  SEL R127, R127, RZ, !P2 ;  /* 0x000000ff7f7f7207 */ /* 0x000fe40005000000 */
[----:B------:R-:W-:-:S02]  /*5cc10*/  SEL R126, R126, RZ, !P2 ;  /* 0x000000ff7e7e7207 */ /* 0x000fc40005000000 */
[----:B------:R-:W-:Y:S02]  /*5cc20*/  IADD3.X R43, PT, PT, R43, UR13, RZ, P6, !PT ;  /* 0x0000000d2b2b7c10 */ /* 0x000fe4000b7fe4ff */
[----:B------:R-:W-:Y:S02]  /*5cc30*/  ISETP.NE.U32.AND P4, PT, R127, RZ, PT ;  /* 0x000000ff7f00720c */ /* 0x000fe40003f85070 */
[----:B------:R-:W-:Y:S02]  /*5cc40*/  ISETP.NE.U32.AND P3, PT, R126, RZ, PT ;  /* 0x000000ff7e00720c */ /* 0x000fe40003f65070 */
[----:B------:R-:W-:-:S09]  /*5cc50*/  LOP3.LUT R11, R241, 0x7f, RZ, 0xc0, !PT ;  /* 0x0000007ff10b7812 */ /* 0x000fd200078ec0ff */
[----:B------:R-:W-:Y:S01]  /*5cc60*/  LDGSTS.E [R124+-0x3a000], desc[UR22][R42.64], P4 ;  /* 0xc60000002a7c7fae */ /* 0x000fe2000a1a1016 */
[----:B----4-:R-:W-:-:S04]  /*5cc70*/  IADD3 R14, P6, PT, R14, UR12, RZ ;  /* 0x0000000c0e0e7c10 */ /* 0x010fc8000ffde0ff */
[----:B--2---:R-:W-:Y:S01]  /*5cc80*/  IADD3.X R15, PT, PT, R15, UR13, RZ, P6, !PT ;  /* 0x0000000d0f0f7c10 */ /* 0x004fe2000b7fe4ff */
[----:B------:R-:W-:-:S04]  /*5cc90*/  IMAD.MOV.U32 R126, RZ, RZ, R14 ;  /* 0x000000ffff7e7224 */ /* 0x000fc800078e000e */
[----:B------:R-:W-:-:S05]  /*5cca0*/  IMAD.MOV.U32 R127, RZ, RZ, R15 ;  /* 0x000000ffff7f7224 */ /* 0x000fca00078e000f */
[----:B------:R1:W-:Y:S01]  /*5ccb0*/  LDGSTS.E [R124+-0x39ff8], desc[UR22][R126.64], P3 ;  /* 0xc60080007e7c7fae */ /* 0x0003e200099a1016 */
[----:B------:R-:W-:-:S03]  /*5ccc0*/  ISETP.GE.AND P3, PT, R11, UR5, PT ;  /* 0x000000050b007c0c */ /* 0x000fc6000bf66270 */
[----:B------:R-:W-:Y:S01]  /*5ccd0*/  STL [R1+0xca0], R14 ;  /* 0x000ca00e01007387 */ /* 0x000fe20000100800 */
[----:B------:R-:W-:-:S03]  /*5cce0*/  IADD3 R57, P4, PT, R57, UR14, RZ ;  /* 0x0000000e39397c10 */ /* 0x000fc6000ff9e0ff */
[----:B------:R-:W0:Y:S01]  /*5ccf0*/  LDGDEPBAR ;  /* 0x00000000000079af */ /* 0x000e220000000000 */
[----:B-1----:R-:W-:Y:S02]  /*5cd00*/  SEL R124, RZ, 0x4, P3 ;  /* 0x00000004ff7c7807 */ /* 0x002fe40001800000 */
[----:B---3--:R-:W-:Y:S01]  /*5cd10*/  IADD3 R0, P3, PT, R0, UR14, RZ ;  /* 0x0000000e00007c10 */ /* 0x008fe2000ff7e0ff */
[----:B------:R-:W-:Y:S03]  /*5cd20*/  STL [R1+0xc9c], R15 ;  /* 0x000c9c0f01007387 */ /* 0x000fe60000100800 */
[----:B------:R-:W-:Y:S01]  /*5cd30*/  IADD3.X R3, PT, PT, R3, UR15, RZ, P3, !PT ;  /* 0x0000000f03037c10 */ /* 0x000fe20009ffe4ff */
[----:B------:R1:W-:Y:S01]  /*5cd40*/  STL [R1+0xca8], R0 ;  /* 0x000ca80001007387 */ /* 0x0003e20000100800 */
[----:B------:R-:W-:-:S03]  /*5cd50*/  IMAD.MOV.U32 R126, RZ, RZ, R0 ;  /* 0x000000ffff7e7224 */ /* 0x000fc600078e0000 */
[----:B------:R2:W-:Y:S04]  /*5cd60*/  STL [R1+0xca4], R3 ;  /* 0x000ca40301007387 */ /* 0x0005e80000100800 */
[----:B------:R-:W3:Y:S04]  /*5cd70*/  LDL.LU R11, [R1+0x14] ;  /* 0x00001400010b7983 */ /* 0x000ee80000300800 */
[----:B-1----:R-:W4:Y:S04]  /*5cd80*/  LDL.LU R0, [R1+0x18] ;  /* 0x0000180001007983 */ /* 0x002f280000300800 */
[----:B------:R-:W3:Y:S04]  /*5cd90*/  LDL.LU R19, [R1+0x54] ;  /* 0x0000540001137983 */ /* 0x000ee80000300800 */
[----:B------:R-:W3:Y:S01]  /*5cda0*/  LDL.LU R15, [R1+0x58] ;  /* 0x00005800010f7983 */ /* 0x000ee20000300800 */
[----:B------:R-:W-:Y:S01]  /*5cdb0*/  SEL R124, R124, RZ, !P2 ;  /* 0x000000ff7c7c7207 */ /* 0x000fe20005000000 */
[----:B------:R-:W-:Y:S01]  /*5cdc0*/  ULEA UR5, UR18, UR7, 0x12 ;  /* 0x0000000712057291 */ /* 0x000fe2000f8e90ff */
[----:B------:R-:W-:Y:S01]  /*5cdd0*/  IADD3.X R58, PT, PT, R58, UR15, RZ, P4, !PT ;  /* 0x0000000f3a3a7c10 */ /* 0x000fe2000a7fe4ff */
[----:B------:R-:W-:Y:S01]  /*5cde0*/  IMAD.MOV.U32 R127, RZ, RZ, R3 ;  /* 0x000000ffff7f7224 */ /* 0x000fe200078e0003 */
[----:B------:R-:W-:Y:S01]  /*5cdf0*/  ISETP.NE.U32.AND P2, PT, R124, RZ, PT ;  /* 0x000000ff7c00720c */ /* 0x000fe20003f45070 */
[----:B------:R-:W3:Y:S01]  /*5ce00*/  LDL.LU R14, [R1+0x94] ;  /* 0x00009400010e7983 */ /* 0x000ee20000300800 */
[----:B------:R-:W-:Y:S01]  /*5ce10*/  IADD3 R84, P4, PT, R84, UR14, RZ ;  /* 0x0000000e54547c10 */ /* 0x000fe2000ff9e0ff */
[----:B------:R-:W-:Y:S01]  /*5ce20*/  VIADD R124, R12, UR5 ;  /* 0x000000050c7c7c36 */ /* 0x000fe20008000000 */
[----:B------:R-:W-:Y:S01]  /*5ce30*/  IADD3 R72, P3, PT, R72, UR14, RZ ;  /* 0x0000000e48487c10 */ /* 0x000fe2000ff7e0ff */
[----:B--2---:R-:W2:Y:S01]  /*5ce40*/  LDL.LU R3, [R1+0x98] ;  /* 0x0000980001037983 */ /* 0x004ea20000300800 */
[----:B------:R-:W-:-:S02]  /*5ce50*/  IADD3.X R85, PT, PT, R85, UR15, RZ, P4, !PT ;  /* 0x0000000f55557c10 */ /* 0x000fc4000a7fe4ff */
[----:B------:R-:W-:Y:S01]  /*5ce60*/  IADD3.X R73, PT, PT, R73, UR15, RZ, P3, !PT ;  /* 0x0000000f49497c10 */ /* 0x000fe20009ffe4ff */
[----:B------:R-:W2:Y:S01]  /*5ce70*/  LDL.LU R17, [R1+0xd4] ;  /* 0x0000d40001117983 */ /* 0x000ea20000300800 */
[----:B------:R-:W-:Y:S02]  /*5ce80*/  IADD3 R109, P4, PT, R109, UR14, RZ ;  /* 0x0000000e6d6d7c10 */ /* 0x000fe4000ff9e0ff */
[----:B------:R-:W-:Y:S01]  /*5ce90*/  IADD3 R98, P3, PT, R98, UR14, RZ ;  /* 0x0000000e62627c10 */ /* 0x000fe2000ff7e0ff */
[----:B------:R1:W-:Y:S01]  /*5cea0*/  LDGSTS.E [R124], desc[UR22][R126.64], P2 ;  /* 0x000000007e7c7fae */ /* 0x0003e200091a1016 */
[----:B------:R-:W-:Y:S02]  /*5ceb0*/  IADD3.X R110, PT, PT, R110, UR15, RZ, P4, !PT ;  /* 0x0000000f6e6e7c10 */ /* 0x000fe4000a7fe4ff */
[----:B------:R-:W-:Y:S01]  /*5cec0*/  IADD3.X R99, PT, PT, R99, UR15, RZ, P3, !PT ;  /* 0x0000000f63637c10 */ /* 0x000fe20009ffe4ff */
[----:B------:R-:W2:Y:S01]  /*5ced0*/  LDL.LU R16, [R1+0xd8] ;  /* 0x0000d80001107983 */ /* 0x000ea20000300800 */
[----:B------:R-:W-:Y:S01]  /*5cee0*/  IADD3 R131, P3, PT, R131, UR14, RZ ;  /* 0x0000000e83837c10 */ /* 0x000fe2000ff7e0ff */
[----:B-1----:R-:W-:-:S02]  /*5cef0*/  IMAD.MOV.U32 R126, RZ, RZ, R57 ;  /* 0x000000ffff7e7224 */ /* 0x002fc400078e0039 */
[----:B------:R-:W-:Y:S01]  /*5cf00*/  IMAD.MOV.U32 R127, RZ, RZ, R58 ;  /* 0x000000ffff7f7224 */ /* 0x000fe200078e003a */
[----:B------:R-:W-:-:S04]  /*5cf10*/  IADD3.X R130, PT, PT, R130, UR15, RZ, P3, !PT ;  /* 0x0000000f82827c10 */ /* 0x000fc80009ffe4ff */
[----:B------:R1:W-:Y:S01]  /*5cf20*/  LDGSTS.E [R124+0x400], desc[UR22][R126.64], P2 ;  /* 0x004000007e7c7fae */ /* 0x0003e200091a1016 */
[----:B------:R-:W-:-:S03]  /*5cf30*/  IADD3 R147, P4, PT, R147, UR14, RZ ;  /* 0x0000000e93937c10 */ /* 0x000fc6000ff9e0ff */
[----:B------:R-:W-:Y:S04]  /*5cf40*/  LDGSTS.E [R124+0x800], desc[UR22][R72.64], P2 ;  /* 0x00800000487c7fae */ /* 0x000fe800091a1016 */
[----:B------:R-:W-:Y:S01]  /*5cf50*/  LDGSTS.E [R124+0xc00], desc[UR22][R84.64], P2 ;  /* 0x00c00000547c7fae */ /* 0x000fe200091a1016 */
[----:B-1----:R-:W-:-:S03]  /*5cf60*/  IMAD.MOV.U32 R126, RZ, RZ, R109 ;  /* 0x000000ffff7e7224 */ /* 0x002fc600078e006d */
[----:B------:R-:W-:Y:S01]  /*5cf70*/  LDGSTS.E [R124+0x1000], desc[UR22][R98.64], P2 ;  /* 0x01000000627c7fae */ /* 0x000fe200091a1016 */
[----:B------:R-:W-:Y:S01]  /*5cf80*/  IMAD.MOV.U32 R127, RZ, RZ, R110 ;  /* 0x000000ffff7f7224 */ /* 0x000fe200078e006e */
[----:B------:R-:W-:-:S04]  /*5cf90*/  IADD3.X R146, PT, PT, R146, UR15, RZ, P4, !PT ;  /* 0x0000000f92927c10 */ /* 0x000fc8000a7fe4ff */
[----:B------:R1:W-:Y:S01]  /*5cfa0*/  LDGSTS.E [R124+0x1400], desc[UR22][R126.64], P2 ;  /* 0x014000007e7c7fae */ /* 0x0003e200091a1016 */
[----:B------:R-:W-:Y:S02]  /*5cfb0*/  IADD3 R163, P3, PT, R163, UR14, RZ ;  /* 0x0000000ea3a37c10 */ /* 0x000fe4000ff7e0ff */
[----:B------:R-:W-:Y:S02]  /*5cfc0*/  IADD3 R179, P4, PT, R179, UR14, RZ ;  /* 0x0000000eb3b37c10 */ /* 0x000fe4000ff9e0ff */
[----:B------:R-:W-:Y:S01]  /*5cfd0*/  IADD3.X R162, PT, PT, R162, UR15, RZ, P3, !PT ;  /* 0x0000000fa2a27c10 */ /* 0x000fe20009ffe4ff */
[----:B-1----:R-:W-:Y:S02]  /*5cfe0*/  IMAD.MOV.U32 R126, RZ, RZ, R131 ;  /* 0x000000ffff7e7224 */ /* 0x002fe400078e0083 */
[----:B------:R-:W-:-:S05]  /*5cff0*/  IMAD.MOV.U32 R127, RZ, RZ, R130 ;  /* 0x000000ffff7f7224 */ /* 0x000fca00078e0082 */
[----:B------:R1:W-:Y:S01]  /*5d000*/  LDGSTS.E [R124+0x1800], desc[UR22][R126.64], P2 ;  /* 0x018000007e7c7fae */ /* 0x0003e200091a1016 */
[----:B------:R-:W-:Y:S02]  /*5d010*/  IADD3.X R178, PT, PT, R178, UR15, RZ, P4, !PT ;  /* 0x0000000fb2b27c10 */ /* 0x000fe4000a7fe4ff */
[----:B------:R-:W-:Y:S01]  /*5d020*/  IADD3 R195, P3, PT, R195, UR14, RZ ;  /* 0x0000000ec3c37c10 */ /* 0x000fe2000ff7e0ff */
        /* <DEDUP_REMOVED lines=18> */
[----:B------:R-:W-:Y:S01]  /*5d150*/  IADD3.X R242, PT, PT, R242, UR15, RZ, P4, !PT ;  /* 0x0000000ff2f27c10 */ /* 0x000fe2000a7fe4ff */
[----:B-1----:R-:W-:Y:S02]  /*5d160*/  IMAD.MOV.U32 R126, RZ, RZ, R211 ;  /* 0x000000ffff7e7224 */ /* 0x002fe400078e00d3 */
[----:B------:R-:W-:-:S05]  /*5d170*/  IMAD.MOV.U32 R127, RZ, RZ, R210 ;  /* 0x000000ffff7f7224 */ /* 0x000fca00078e00d2 */
[----:B------:R1:W-:Y:S02]  /*5d180*/  LDGSTS.E [R124+0x2c00], desc[UR22][R126.64], P2 ;  /* 0x02c000007e7c7fae */ /* 0x0003e400091a1016 */
[----:B-1----:R-:W-:Y:S02]  /*5d190*/  IMAD.MOV.U32 R126, RZ, RZ, R227 ;  /* 0x000000ffff7e7224 */ /* 0x002fe400078e00e3 */
[----:B------:R-:W-:-:S05]  /*5d1a0*/  IMAD.MOV.U32 R127, RZ, RZ, R226 ;  /* 0x000000ffff7f7224 */ /* 0x000fca00078e00e2 */
[----:B------:R1:W-:Y:S02]  /*5d1b0*/  LDGSTS.E [R124+0x3000], desc[UR22][R126.64], P2 ;  /* 0x030000007e7c7fae */ /* 0x0003e400091a1016 */
[----:B-1----:R-:W-:Y:S02]  /*5d1c0*/  IMAD.MOV.U32 R126, RZ, RZ, R243 ;  /* 0x000000ffff7e7224 */ /* 0x002fe400078e00f3 */
[----:B------:R-:W-:-:S05]  /*5d1d0*/  IMAD.MOV.U32 R127, RZ, RZ, R242 ;  /* 0x000000ffff7f7224 */ /* 0x000fca00078e00f2 */
[----:B------:R1:W-:Y:S01]  /*5d1e0*/  LDGSTS.E [R124+0x3400], desc[UR22][R126.64], P2 ;  /* 0x034000007e7c7fae */ /* 0x0003e200091a1016 */
[----:B----4-:R-:W-:-:S04]  /*5d1f0*/  IADD3 R0, P3, PT, R0, UR14, RZ ;  /* 0x0000000e00007c10 */ /* 0x010fc8000ff7e0ff */
[----:B---3--:R-:W-:Y:S02]  /*5d200*/  IADD3.X R11, PT, PT, R11, UR15, RZ, P3, !PT ;  /* 0x0000000f0b0b7c10 */ /* 0x008fe40009ffe4ff */
[----:B------:R-:W-:Y:S01]  /*5d210*/  IADD3 R15, P4, PT, R15, UR14, RZ ;  /* 0x0000000e0f0f7c10 */ /* 0x000fe2000ff9e0ff */
[----:B------:R3:W-:Y:S01]  /*5d220*/  STL [R1+0x18], R0 ;  /* 0x0000180001007387 */ /* 0x0007e20000100800 */
[----:B-1----:R-:W-:Y:S02]  /*5d230*/  IMAD.MOV.U32 R126, RZ, RZ, R0 ;  /* 0x000000ffff7e7224 */ /* 0x002fe400078e0000 */
[----:B------:R-:W-:Y:S01]  /*5d240*/  IADD3.X R19, PT, PT, R19, UR15, RZ, P4, !PT ;  /* 0x0000000f13137c10 */ /* 0x000fe2000a7fe4ff */
[----:B------:R-:W-:Y:S01]  /*5d250*/  IMAD.MOV.U32 R127, RZ, RZ, R11 ;  /* 0x000000ffff7f7224 */ /* 0x000fe200078e000b */
[----:B------:R1:W-:Y:S04]  /*5d260*/  STL [R1+0x14], R11 ;  /* 0x0000140b01007387 */ /* 0x0003e80000100800 */
[----:B------:R4:W-:Y:S04]  /*5d270*/  STL [R1+0x58], R15 ;  /* 0x0000580f01007387 */ /* 0x0009e80000100800 */
[----:B---3--:R-:W3:Y:S04]  /*5d280*/  LDL.LU R0, [R1+0x118] ;  /* 0x0001180001007983 */ /* 0x008ee80000300800 */
[----:B------:R2:W-:Y:S04]  /*5d290*/  STL [R1+0x54], R19 ;  /* 0x0000541301007387 */ /* 0x0005e80000100800 */
[----:B------:R2:W-:Y:S04]  /*5d2a0*/  LDGSTS.E [R124+0x3800], desc[UR22][R126.64], P2 ;  /* 0x038000007e7c7fae */ /* 0x0005e800091a1016 */
[----:B-1----:R-:W3:Y:S01]  /*5d2b0*/  LDL.LU R11, [R1+0x158] ;  /* 0x00015800010b7983 */ /* 0x002ee20000300800 */
[----:B--2---:R-:W-:-:S03]  /*5d2c0*/  IMAD.MOV.U32 R126, RZ, RZ, R15 ;  /* 0x000000ffff7e7224 */ /* 0x004fc600078e000f */
[----:B----4-:R-:W2:Y:S01]  /*5d2d0*/  LDL.LU R15, [R1+0x114] ;  /* 0x00011400010f7983 */ /* 0x010ea20000300800 */
[----:B------:R-:W-:-:S03]  /*5d2e0*/  IMAD.MOV.U32 R127, RZ, RZ, R19 ;  /* 0x000000ffff7f7224 */ /* 0x000fc600078e0013 */
[----:B------:R-:W4:Y:S01]  /*5d2f0*/  LDL.LU R19, [R1+0x154] ;  /* 0x0001540001137983 */ /* 0x000f220000300800 */
[----:B------:R-:W-:Y:S02]  /*5d300*/  IADD3 R3, P3, PT, R3, UR14, RZ ;  /* 0x0000000e03037c10 */ /* 0x000fe4000ff7e0ff */
[----:B------:R-:W-:Y:S01]  /*5d310*/  IADD3 R16, P4, PT, R16, UR14, RZ ;  /* 0x0000000e10107c10 */ /* 0x000fe2000ff9e0ff */
[----:B------:R1:W-:Y:S01]  /*5d320*/  LDGSTS.E [R124+0x3c00], desc[UR22][R126.64], P2 ;  /* 0x03c000007e7c7fae */ /* 0x0003e200091a1016 */
[----:B------:R-:W-:Y:S02]  /*5d330*/  IADD3.X R14, PT, PT, R14, UR15, RZ, P3, !PT ;  /* 0x0000000f0e0e7c10 */ /* 0x000fe40009ffe4ff */
[----:B------:R-:W-:Y:S01]  /*5d340*/  IADD3.X R17, PT, PT, R17, UR15, RZ, P4, !PT ;  /* 0x0000000f11117c10 */ /* 0x000fe2000a7fe4ff */
[----:B------:R1:W-:Y:S04]  /*5d350*/  STL [R1+0x98], R3 ;  /* 0x0000980301007387 */ /* 0x0003e80000100800 */
[----:B------:R1:W-:Y:S02]  /*5d360*/  STL [R1+0x94], R14 ;  /* 0x0000940e01007387 */ /* 0x0003e40000100800 */
[----:B-1----:R-:W-:-:S02]  /*5d370*/  IMAD.MOV.U32 R126, RZ, RZ, R3 ;  /* 0x000000ffff7e7224 */ /* 0x002fc400078e0003 */
[----:B------:R-:W-:Y:S01]  /*5d380*/  IMAD.MOV.U32 R127, RZ, RZ, R14 ;  /* 0x000000ffff7f7224 */ /* 0x000fe200078e000e */
[----:B------:R1:W-:Y:S04]  /*5d390*/  STL [R1+0xd8], R16 ;  /* 0x0000d81001007387 */ /* 0x0003e80000100800 */
[----:B------:R-:W4:Y:S04]  /*5d3a0*/  LDL.LU R3, [R1+0x198] ;  /* 0x0001980001037983 */ /* 0x000f280000300800 */
[----:B------:R1:W-:Y:S04]  /*5d3b0*/  STL [R1+0xd4], R17 ;  /* 0x0000d41101007387 */ /* 0x0003e80000100800 */
[----:B------:R1:W-:Y:S04]  /*5d3c0*/  LDGSTS.E [R124+0x4000], desc[UR22][R126.64], P2 ;  /* 0x040000007e7c7fae */ /* 0x0003e800091a1016 */
[----:B------:R-:W4:Y:S01]  /*5d3d0*/  LDL.LU R14, [R1+0x1d8] ;  /* 0x0001d800010e7983 */ /* 0x000f220000300800 */
[----:B-1----:R-:W-:-:S03]  /*5d3e0*/  IMAD.MOV.U32 R126, RZ, RZ, R16 ;  /* 0x000000ffff7e7224 */ /* 0x002fc600078e0010 */
[----:B------:R-:W4:Y:S01]  /*5d3f0*/  LDL.LU R16, [R1+0x194] ;  /* 0x0001940001107983 */ /* 0x000f220000300800 */
[----:B------:R-:W-:-:S03]  /*5d400*/  IMAD.MOV.U32 R127, RZ, RZ, R17 ;  /* 0x000000ffff7f7224 */ /* 0x000fc600078e0011 */
[----:B------:R-:W4:Y:S04]  /*5d410*/  LDL.LU R17, [R1+0x1d4] ;  /* 0x0001d40001117983 */ /* 0x000f280000300800 */
[----:B------:R1:W-:Y:S01]  /*5d420*/  LDGSTS.E [R124+0x4400], desc[UR22][R126.64], P2 ;  /* 0x044000007e7c7fae */ /* 0x0003e200091a1016 */
[----:B---3--:R-:W-:-:S05]  /*5d430*/  IADD3 R0, P3, PT, R0, UR14, RZ ;  /* 0x0000000e00007c10 */ /* 0x008fca000ff7e0ff */
[----:B------:R3:W-:Y:S01]  /*5d440*/  STL [R1+0x118], R0 ;  /* 0x0001180001007387 */ /* 0x0007e20000100800 */
[----:B-1----:R-:W-:Y:S01]  /*5d450*/  IMAD.MOV.U32 R126, RZ, RZ, R0 ;  /* 0x000000ffff7e7224 */ /* 0x002fe200078e0000 */
[----:B------:R-:W-:Y:S02]  /*5d460*/  IADD3 R11, P4, PT, R11, UR14, RZ ;  /* 0x0000000e0b0b7c10 */ /* 0x000fe4000ff9e0ff */
[----:B--2---:R-:W-:Y:S02]  /*5d470*/  IADD3.X R15, PT, PT, R15, UR15, RZ, P3, !PT ;  /* 0x0000000f0f0f7c10 */ /* 0x004fe40009ffe4ff */
[----:B----4-:R-:W-:-:S03]  /*5d480*/  IADD3.X R19, PT, PT, R19, UR15, RZ, P4, !PT ;  /* 0x0000000f13137c10 */ /* 0x010fc6000a7fe4ff */
        /* <DEDUP_REMOVED lines=8> */
[----:B------:R-:W2:Y:S01]  /*5d510*/  LDL.LU R11, [R1+0x214] ;  /* 0x00021400010b7983 */ /* 0x000ea20000300800 */
[----:B------:R-:W-:-:S03]  /*5d520*/  IMAD.MOV.U32 R127, RZ, RZ, R19 ;  /* 0x000000ffff7f7224 */ /* 0x000fc600078e0013 */
[----:B----4-:R-:W4:Y:S01]  /*5d530*/  LDL.LU R19, [R1+0x254] ;  /* 0x0002540001137983 */ /* 0x010f220000300800 */
[----:B------:R-:W-:Y:S02]  /*5d540*/  IADD3 R3, P3, PT, R3, UR14, RZ ;  /* 0x0000000e03037c10 */ /* 0x000fe4000ff7e0ff */
[----:B------:R-:W-:Y:S01]  /*5d550*/  IADD3 R14, P4, PT, R14, UR14, RZ ;  /* 0x0000000e0e0e7c10 */ /* 0x000fe2000ff9e0ff */
[----:B------:R1:W-:Y:S01]  /*5d560*/  LDGSTS.E [R124+0x4c00], desc[UR22][R126.64], P2 ;  /* 0x04c000007e7c7fae */ /* 0x0003e200091a1016 */
[----:B------:R-:W-:-:S03]  /*5d570*/  IADD3.X R16, PT, PT, R16, UR15, RZ, P3, !PT ;  /* 0x0000000f10107c10 */ /* 0x000fc60009ffe4ff */
[----:B------:R1:W-:Y:S01]  /*5d580*/  STL [R1+0x198], R3 ;  /* 0x0001980301007387 */ /* 0x0003e20000100800 */
[----:B------:R-:W-:-:S03]  /*5d590*/  IADD3.X R17, PT, PT, R17, UR15, RZ, P4, !PT ;  /* 0x0000000f11117c10 */ /* 0x000fc6000a7fe4ff */
[----:B------:R1:W-:Y:S02]  /*5d5a0*/  STL [R1+0x194], R16 ;  /* 0x0001941001007387 */ /* 0x0003e40000100800 */
[----:B-1----:R-:W-:Y:S02]  /*5d5b0*/  IMAD.MOV.U32 R126, RZ, RZ, R3 ;  /* 0x000000ffff7e7224 */ /* 0x002fe400078e0003 */
        /* <DEDUP_REMOVED lines=264> */
[----:B------:R-:W-:Y:S01]  /*5e640*/  STL [R1+0x918], R0 ;  /* 0x0009180001007387 */ /* 0x000fe20000100800 */
[----:B-1----:R-:W-:Y:S01]  /*5e650*/  IMAD.MOV.U32 R126, RZ, RZ, R0 ;  /* 0x000000ffff7e7224 */ /* 0x002fe200078e0000 */
[----:B------:R-:W-:Y:S02]  /*5e660*/  IADD3 R11, P4, PT, R11, UR14, RZ ;  /* 0x0000000e0b0b7c10 */ /* 0x000fe4000ff9e0ff */
[----:B--2---:R-:W-:Y:S02]  /*5e670*/  IADD3.X R15, PT, PT, R15, UR15, RZ, P3, !PT ;  /* 0x0000000f0f0f7c10 */ /* 0x004fe40009ffe4ff */
[----:B----4-:R-:W-:-:S03]  /*5e680*/  IADD3.X R19, PT, PT, R19, UR15, RZ, P4, !PT ;  /* 0x0000000f13137c10 */ /* 0x010fc6000a7fe4ff */
[----:B------:R-:W-:Y:S01]  /*5e690*/  IMAD.MOV.U32 R127, RZ, RZ, R15 ;  /* 0x000000ffff7f7224 */ /* 0x000fe200078e000f */
[----:B------:R1:W-:Y:S04]  /*5e6a0*/  STL [R1+0x914], R15 ;  /* 0x0009140f01007387 */ /* 0x0003e80000100800 */
[----:B------:R-:W-:Y:S04]  /*5e6b0*/  STL [R1+0x958], R11 ;  /* 0x0009580b01007387 */ /* 0x000fe80000100800 */
[----:B------:R2:W-:Y:S04]  /*5e6c0*/  LDGSTS.E [R124+0x24800], desc[UR22][R126.64], P2 ;  /* 0x248000007e7c7fae */ /* 0x0005e800091a1016 */
[----:B-1----:R-:W3:Y:S04]  /*5e6d0*/  LDL.LU R15, [R1+0xa18] ;  /* 0x000a1800010f7983 */ /* 0x002ee80000300800 */
[----:B------:R1:W-:Y:S04]  /*5e6e0*/  STL [R1+0x954], R19 ;  /* 0x0009541301007387 */ /* 0x0003e80000100800 */
[----:B------:R-:W4:Y:S01]  /*5e6f0*/  LDL.LU R0, [R1+0xa58] ;  /* 0x000a580001007983 */ /* 0x000f220000300800 */
[----:B--2---:R-:W-:-:S03]  /*5e700*/  IMAD.MOV.U32 R127, RZ, RZ, R19 ;  /* 0x000000ffff7f7224 */ /* 0x004fc600078e0013 */
[----:B-1----:R-:W2:Y:S01]  /*5e710*/  LDL.LU R19, [R1+0xa14] ;  /* 0x000a140001137983 */ /* 0x002ea20000300800 */
[----:B------:R-:W-:-:S03]  /*5e720*/  IMAD.MOV.U32 R126, RZ, RZ, R11 ;  /* 0x000000ffff7e7224 */ /* 0x000fc600078e000b */
[----:B------:R-:W2:Y:S01]  /*5e730*/  LDL.LU R11, [R1+0xa54] ;  /* 0x000a5400010b7983 */ /* 0x000ea20000300800 */
[----:B------:R-:W-:Y:S02]  /*5e740*/  IADD3 R3, P3, PT, R3, UR14, RZ ;  /* 0x0000000e03037c10 */ /* 0x000fe4000ff7e0ff */
[----:B------:R-:W-:Y:S01]  /*5e750*/  IADD3 R14, P4, PT, R14, UR14, RZ ;  /* 0x0000000e0e0e7c10 */ /* 0x000fe2000ff9e0ff */
[----:B------:R1:W-:Y:S04]  /*5e760*/  LDGSTS.E [R124+0x24c00], desc[UR22][R126.64], P2 ;  /* 0x24c000007e7c7fae */ /* 0x0003e800091a1016 */
[----:B------:R-:W-:Y:S01]  /*5e770*/  STL [R1+0x998], R3 ;  /* 0x0009980301007387 */ /* 0x000fe20000100800 */
[----:B------:R-:W-:Y:S01]  /*5e780*/  IADD3.X R16, PT, PT, R16, UR15, RZ, P3, !PT ;  /* 0x0000000f10107c10 */ /* 0x000fe20009ffe4ff */
[----:B-1----:R-:W-:Y:S01]  /*5e790*/  IMAD.MOV.U32 R126, RZ, RZ, R3 ;  /* 0x000000ffff7e7224 */ /* 0x002fe200078e0003 */
[----:B------:R-:W-:-:S03]  /*5e7a0*/  IADD3.X R17, PT, PT, R17, UR15, RZ, P4, !PT ;  /* 0x0000000f11117c10 */ /* 0x000fc6000a7fe4ff */
[----:B------:R-:W-:Y:S01]  /*5e7b0*/  IMAD.MOV.U32 R127, RZ, RZ, R16 ;  /* 0x000000ffff7f7224 */ /* 0x000fe200078e0010 */
[----:B------:R1:W-:Y:S04]  /*5e7c0*/  STL [R1+0x994], R16 ;  /* 0x0009941001007387 */ /* 0x0003e80000100800 */
[----:B------:R-:W-:Y:S04]  /*5e7d0*/  STL [R1+0x9d8], R14 ;  /* 0x0009d80e01007387 */ /* 0x000fe80000100800 */
[----:B------:R1:W-:Y:S04]  /*5e7e0*/  LDGSTS.E [R124+0x25000], desc[UR22][R126.64], P2 ;  /* 0x250000007e7c7fae */ /* 0x0003e800091a1016 */
[----:B-1----:R-:W2:Y:S04]  /*5e7f0*/  LDL.LU R16, [R1+0xa98] ;  /* 0x000a980001107983 */ /* 0x002ea80000300800 */
[----:B------:R1:W-:Y:S04]  /*5e800*/  STL [R1+0x9d4], R17 ;  /* 0x0009d41101007387 */ /* 0x0003e80000100800 */
[----:B------:R-:W2:Y:S01]  /*5e810*/  LDL.LU R3, [R1+0xad8] ;  /* 0x000ad80001037983 */ /* 0x000ea20000300800 */
[----:B------:R-:W-:-:S02]  /*5e820*/  IMAD.MOV.U32 R127, RZ, RZ, R17 ;  /* 0x000000ffff7f7224 */ /* 0x000fc400078e0011 */
[----:B------:R-:W-:Y:S01]  /*5e830*/  IMAD.MOV.U32 R126, RZ, RZ, R14 ;  /* 0x000000ffff7e7224 */ /* 0x000fe200078e000e */
[----:B-1----:R-:W2:Y:S04]  /*5e840*/  LDL.LU R17, [R1+0xa94] ;  /* 0x000a940001117983 */ /* 0x002ea80000300800 */
[----:B------:R-:W2:Y:S04]  /*5e850*/  LDL.LU R14, [R1+0xad4] ;  /* 0x000ad400010e7983 */ /* 0x000ea80000300800 */
[----:B------:R1:W-:Y:S01]  /*5e860*/  LDGSTS.E [R124+0x25400], desc[UR22][R126.64], P2 ;  /* 0x254000007e7c7fae */ /* 0x0003e200091a1016 */
[----:B---3--:R-:W-:-:S02]  /*5e870*/  IADD3 R15, P3, PT, R15, UR14, RZ ;  /* 0x0000000e0f0f7c10 */ /* 0x008fc4000ff7e0ff */
[----:B----4-:R-:W-:-:S03]  /*5e880*/  IADD3 R0, P4, PT, R0, UR14, RZ ;  /* 0x0000000e00007c10 */ /* 0x010fc6000ff9e0ff */
[----:B-1----:R-:W-:Y:S01]  /*5e890*/  IMAD.MOV.U32 R126, RZ, RZ, R15 ;  /* 0x000000ffff7e7224 */ /* 0x002fe200078e000f */
[----:B--2---:R-:W-:Y:S01]  /*5e8a0*/  IADD3.X R19, PT, PT, R19, UR15, RZ, P3, !PT ;  /* 0x0000000f13137c10 */ /* 0x004fe20009ffe4ff */
[----:B------:R1:W-:Y:S01]  /*5e8b0*/  STL [R1+0xa18], R15 ;  /* 0x000a180f01007387 */ /* 0x0003e20000100800 */
[----:B------:R-:W-:-:S03]  /*5e8c0*/  IADD3.X R11, PT, PT, R11, UR15, RZ, P4, !PT ;  /* 0x0000000f0b0b7c10 */ /* 0x000fc6000a7fe4ff */
[----:B------:R-:W-:Y:S01]  /*5e8d0*/  IMAD.MOV.U32 R127, RZ, RZ, R19 ;  /* 0x000000ffff7f7224 */ /* 0x000fe200078e0013 */
[----:B------:R-:W-:Y:S04]  /*5e8e0*/  STL [R1+0xa14], R19 ;  /* 0x000a141301007387 */ /* 0x000fe80000100800 */
[----:B------:R-:W-:Y:S04]  /*5e8f0*/  STL [R1+0xa58], R0 ;  /* 0x000a580001007387 */ /* 0x000fe80000100800 */
[----:B------:R2:W-:Y:S04]  /*5e900*/  LDGSTS.E [R124+0x25800], desc[UR22][R126.64], P2 ;  /* 0x258000007e7c7fae */ /* 0x0005e800091a1016 */
[----:B------:R3:W-:Y:S04]  /*5e910*/  STL [R1+0xa54], R11 ;  /* 0x000a540b01007387 */ /* 0x0007e80000100800 */
[----:B-1----:R-:W4:Y:S01]  /*5e920*/  LDL.LU R15, [R1+0xb14] ;  /* 0x000b1400010f7983 */ /* 0x002f220000300800 */
[----:B--2---:R-:W-:-:S03]  /*5e930*/  IMAD.MOV.U32 R127, RZ, RZ, R11 ;  /* 0x000000ffff7f7224 */ /* 0x004fc600078e000b */
[----:B---3--:R-:W2:Y:S01]  /*5e940*/  LDL.LU R11, [R1+0xb18] ;  /* 0x000b1800010b7983 */ /* 0x008ea20000300800 */
[----:B------:R-:W-:-:S03]  /*5e950*/  IMAD.MOV.U32 R126, RZ, RZ, R0 ;  /* 0x000000ffff7e7224 */ /* 0x000fc600078e0000 */
[----:B------:R-:W3:Y:S04]  /*5e960*/  LDL.LU R241, [R1+0xb54] ;  /* 0x000b540001f17983 */ /* 0x000ee80000300800 */
[----:B------:R-:W3:Y:S01]  /*5e970*/  LDL.LU R0, [R1+0xb58] ;  /* 0x000b580001007983 */ /* 0x000ee20000300800 */
[----:B------:R-:W-:-:S03]  /*5e980*/  IADD3 R16, P3, PT, R16, UR14, RZ ;  /* 0x0000000e10107c10 */ /* 0x000fc6000ff7e0ff */
[----:B------:R1:W-:Y:S01]  /*5e990*/  LDGSTS.E [R124+0x25c00], desc[UR22][R126.64], P2 ;  /* 0x25c000007e7c7fae */ /* 0x0003e200091a1016 */
[----:B------:R-:W-:-:S03]  /*5e9a0*/  IADD3 R3, P4, PT, R3, UR14, RZ ;  /* 0x0000000e03037c10 */ /* 0x000fc6000ff9e0ff */
[----:B------:R-:W-:Y:S01]  /*5e9b0*/  STL [R1+0xa98], R16 ;  /* 0x000a981001007387 */ /* 0x000fe20000100800 */
[----:B------:R-:W-:Y:S02]  /*5e9c0*/  IADD3.X R17, PT, PT, R17, UR15, RZ, P3, !PT ;  /* 0x0000000f11117c10 */ /* 0x000fe40009ffe4ff */
[----:B------:R-:W-:-:S03]  /*5e9d0*/  IADD3.X R14, PT, PT, R14, UR15, RZ, P4, !PT ;  /* 0x0000000f0e0e7c10 */ /* 0x000fc6000a7fe4ff */
[----:B------:R1:W-:Y:S04]  /*5e9e0*/  STL [R1+0xa94], R17 ;  /* 0x000a941101007387 */ /* 0x0003e80000100800 */
[----:B------:R-:W-:Y:S04]  /*5e9f0*/  STL [R1+0xad8], R3 ;  /* 0x000ad80301007387 */ /* 0x000fe80000100800 */
[----:B------:R1:W-:Y:S02]  /*5ea00*/  STL [R1+0xad4], R14 ;  /* 0x000ad40e01007387 */ /* 0x0003e40000100800 */
[----:B-1----:R-:W-:-:S02]  /*5ea10*/  IMAD.MOV.U32 R126, RZ, RZ, R16 ;  /* 0x000000ffff7e7224 */ /* 0x002fc400078e0010 */
[----:B------:R-:W3:Y:S01]  /*5ea20*/  LDL.LU R240, [R1+0xb94] ;  /* 0x000b940001f07983 */ /* 0x000ee20000300800 */
[----:B------:R-:W-:-:S03]  /*5ea30*/  IMAD.MOV.U32 R127, RZ, RZ, R17 ;  /* 0x000000ffff7f7224 */ /* 0x000fc600078e0011 */
[----:B------:R-:W3:Y:S04]  /*5ea40*/  LDL.LU R19, [R1+0xb98] ;  /* 0x000b980001137983 */ /* 0x000ee80000300800 */
[----:B------:R-:W3:Y:S04]  /*5ea50*/  LDL.LU R17, [R1+0xbd4] ;  /* 0x000bd40001117983 */ /* 0x000ee80000300800 */
[----:B------:R-:W3:Y:S04]  /*5ea60*/  LDL.LU R16, [R1+0xbd8] ;  /* 0x000bd80001107983 */ /* 0x000ee80000300800 */
[----:B------:R1:W-:Y:S02]  /*5ea70*/  LDGSTS.E [R124+0x26000], desc[UR22][R126.64], P2 ;  /* 0x260000007e7c7fae */ /* 0x0003e400091a1016 */
[----:B-1----:R-:W-:-:S02]  /*5ea80*/  IMAD.MOV.U32 R126, RZ, RZ, R3 ;  /* 0x000000ffff7e7224 */ /* 0x002fc400078e0003 */
[----:B------:R-:W-:Y:S02]  /*5ea90*/  IMAD.MOV.U32 R127, RZ, RZ, R14 ;  /* 0x000000ffff7f7224 */ /* 0x000fe400078e000e */
[----:B------:R-:W3:Y:S04]  /*5eaa0*/  LDL.LU R14, [R1+0xc18] ;  /* 0x000c1800010e7983 */ /* 0x000ee80000300800 */
[----:B------:R-:W3:Y:S04]  /*5eab0*/  LDL.LU R3, [R1+0xc58] ;  /* 0x000c580001037983 */ /* 0x000ee80000300800 */
[----:B------:R1:W-:Y:S01]  /*5eac0*/  LDGSTS.E [R124+0x26400], desc[UR22][R126.64], P2 ;  /* 0x264000007e7c7fae */ /* 0x0003e200091a1016 */
[----:B--2---:R-:W-:-:S04]  /*5ead0*/  IADD3 R11, P3, PT, R11, UR14, RZ ;  /* 0x0000000e0b0b7c10 */ /* 0x004fc8000ff7e0ff */
[----:B----4-:R-:W-:Y:S01]  /*5eae0*/  IADD3.X R15, PT, PT, R15, UR15, RZ, P3, !PT ;  /* 0x0000000f0f0f7c10 */ /* 0x010fe20009ffe4ff */
[----:B------:R-:W-:Y:S01]  /*5eaf0*/  STL [R1+0xb18], R11 ;  /* 0x000b180b01007387 */ /* 0x000fe20000100800 */
[----:B---3--:R-:W-:-:S03]  /*5eb00*/  IADD3 R0, P4, PT, R0, UR14, RZ ;  /* 0x0000000e00007c10 */ /* 0x008fc6000ff9e0ff */
[----:B------:R2:W-:Y:S01]  /*5eb10*/  STL [R1+0xb14], R15 ;  /* 0x000b140f01007387 */ /* 0x0005e20000100800 */
[----:B-1----:R-:W-:Y:S01]  /*5eb20*/  IMAD.MOV.U32 R126, RZ, RZ, R11 ;  /* 0x000000ffff7e7224 */ /* 0x002fe200078e000b */
[----:B------:R-:W-:Y:S01]  /*5eb30*/  IADD3.X R241, PT, PT, R241, UR15, RZ, P4, !PT ;  /* 0x0000000ff1f17c10 */ /* 0x000fe2000a7fe4ff */
[----:B------:R-:W-:Y:S01]  /*5eb40*/  IMAD.MOV.U32 R127, RZ, RZ, R15 ;  /* 0x000000ffff7f7224 */ /* 0x000fe200078e000f */
[----:B------:R1:W-:Y:S04]  /*5eb50*/  STL [R1+0xb58], R0 ;  /* 0x000b580001007387 */ /* 0x0003e80000100800 */
[----:B------:R3:W-:Y:S04]  /*5eb60*/  LDGSTS.E [R124+0x26800], desc[UR22][R126.64], P2 ;  /* 0x268000007e7c7fae */ /* 0x0007e800091a1016 */
[----:B--2---:R-:W2:Y:S04]  /*5eb70*/  LDL.LU R15, [R1+0xc14] ;  /* 0x000c1400010f7983 */ /* 0x004ea80000300800 */
[----:B------:R-:W-:Y:S04]  /*5eb80*/  STL [R1+0xb54], R241 ;  /* 0x000b54f101007387 */ /* 0x000fe80000100800 */
[----:B------:R-:W4:Y:S01]  /*5eb90*/  LDL.LU R11, [R1+0xc54] ;  /* 0x000c5400010b7983 */ /* 0x000f220000300800 */
[----:B---3--:R-:W-:-:S03]  /*5eba0*/  IMAD.MOV.U32 R126, RZ, RZ, R0 ;  /* 0x000000ffff7e7224 */ /* 0x008fc600078e0000 */
[----:B-1----:R-:W3:Y:S01]  /*5ebb0*/  LDL.LU R0, [R1+0xcac] ;  /* 0x000cac0001007983 */ /* 0x002ee20000300800 */
[----:B------:R-:W-:-:S05]  /*5ebc0*/  IMAD.MOV.U32 R127, RZ, RZ, R241 ;  /* 0x000000ffff7f7224 */ /* 0x000fca00078e00f1 */
[----:B------:R1:W-:Y:S01]  /*5ebd0*/  LDGSTS.E [R124+0x26c00], desc[UR22][R126.64], P2 ;  /* 0x26c000007e7c7fae */ /* 0x0003e200091a1016 */
[----:B------:R-:W-:-:S04]  /*5ebe0*/  IADD3 R19, P3, PT, R19, UR14, RZ ;  /* 0x0000000e13137c10 */ /* 0x000fc8000ff7e0ff */
[----:B------:R-:W-:Y:S02]  /*5ebf0*/  IADD3.X R240, PT, PT, R240, UR15, RZ, P3, !PT ;  /* 0x0000000ff0f07c10 */ /* 0x000fe40009ffe4ff */
[----:B------:R-:W-:Y:S01]  /*5ec00*/  IADD3 R16, P4, PT, R16, UR14, RZ ;  /* 0x0000000e10107c10 */ /* 0x000fe2000ff9e0ff */
[----:B-1----:R-:W-:Y:S02]  /*5ec10*/  IMAD.MOV.U32 R126, RZ, RZ, R19 ;  /* 0x000000ffff7e7224 */ /* 0x002fe400078e0013 */
[----:B------:R-:W-:Y:S01]  /*5ec20*/  IMAD.MOV.U32 R127, RZ, RZ, R240 ;  /* 0x000000ffff7f7224 */ /* 0x000fe200078e00f0 */
[----:B------:R-:W-:-:S04]  /*5ec30*/  IADD3.X R17, PT, PT, R17, UR15, RZ, P4, !PT ;  /* 0x0000000f11117c10 */ /* 0x000fc8000a7fe4ff */
[----:B------:R1:W-:Y:S04]  /*5ec40*/  LDGSTS.E [R124+0x27000], desc[UR22][R126.64], P2 ;  /* 0x270000007e7c7fae */ /* 0x0003e800091a1016 */
[----:B------:R-:W-:Y:S01]  /*5ec50*/  STL [R1+0xb98], R19 ;  /* 0x000b981301007387 */ /* 0x000fe20000100800 */
[----:B------:R-:W-:Y:S01]  /*5ec60*/  IADD3 R14, P3, PT, R14, UR14, RZ ;  /* 0x0000000e0e0e7c10 */ /* 0x000fe2000ff7e0ff */
[----:B-1----:R-:W-:Y:S02]  /*5ec70*/  IMAD.MOV.U32 R126, RZ, RZ, R16 ;  /* 0x000000ffff7e7224 */ /* 0x002fe400078e0010 */
[----:B------:R-:W-:Y:S01]  /*5ec80*/  IMAD.MOV.U32 R127, RZ, RZ, R17 ;  /* 0x000000ffff7f7224 */ /* 0x000fe200078e0011 */
[----:B------:R-:W-:Y:S01]  /*5ec90*/  IADD3 R3, P4, PT, R3, UR14, RZ ;  /* 0x0000000e03037c10 */ /* 0x000fe2000ff9e0ff */
[----:B------:R-:W-:Y:S04]  /*5eca0*/  STL [R1+0xb94], R240 ;  /* 0x000b94f001007387 */ /* 0x000fe80000100800 */
[----:B------:R-:W-:Y:S04]  /*5ecb0*/  STL [R1+0xbd8], R16 ;  /* 0x000bd81001007387 */ /* 0x000fe80000100800 */
[----:B------:R1:W-:Y:S04]  /*5ecc0*/  LDGSTS.E [R124+0x27400], desc[UR22][R126.64], P2 ;  /* 0x274000007e7c7fae */ /* 0x0003e800091a1016 */
[----:B------:R-:W-:Y:S04]  /*5ecd0*/  STL [R1+0xbd4], R17 ;  /* 0x000bd41101007387 */ /* 0x000fe80000100800 */
[----:B------:R-:W-:Y:S01]  /*5ece0*/  STL [R1+0xc18], R14 ;  /* 0x000c180e01007387 */ /* 0x000fe20000100800 */
[----:B-1----:R-:W-:Y:S01]  /*5ecf0*/  IMAD.MOV.U32 R126, RZ, RZ, R14 ;  /* 0x000000ffff7e7224 */ /* 0x002fe200078e000e */
[----:B--2---:R-:W-:-:S05]  /*5ed00*/  IADD3.X R15, PT, PT, R15, UR15, RZ, P3, !PT ;  /* 0x0000000f0f0f7c10 */ /* 0x004fca0009ffe4ff */
[----:B------:R-:W-:Y:S01]  /*5ed10*/  IMAD.MOV.U32 R127, RZ, RZ, R15 ;  /* 0x000000ffff7f7224 */ /* 0x000fe200078e000f */
[----:B----4-:R-:W-:Y:S01]  /*5ed20*/  IADD3.X R11, PT, PT, R11, UR15, RZ, P4, !PT ;  /* 0x0000000f0b0b7c10 */ /* 0x010fe2000a7fe4ff */
[----:B------:R1:W-:Y:S01]  /*5ed30*/  STL [R1+0xc14], R15 ;  /* 0x000c140f01007387 */ /* 0x0003e20000100800 */
[----:B---3--:R-:W-:-:S03]  /*5ed40*/  IADD3 R0, P3, PT, R0, UR14, RZ ;  /* 0x0000000e00007c10 */ /* 0x008fc6000ff7e0ff */
[----:B------:R-:W-:Y:S04]  /*5ed50*/  STL [R1+0xc58], R3 ;  /* 0x000c580301007387 */ /* 0x000fe80000100800 */
[----:B------:R2:W-:Y:S04]  /*5ed60*/  STL [R1+0xc54], R11 ;  /* 0x000c540b01007387 */ /* 0x0005e80000100800 */
[----:B------:R3:W-:Y:S04]  /*5ed70*/  LDGSTS.E [R124+0x27800], desc[UR22][R126.64], P2 ;  /* 0x278000007e7c7fae */ /* 0x0007e800091a1016 */
[----:B------:R4:W-:Y:S04]  /*5ed80*/  STL [R1+0xcac], R0 ;  /* 0x000cac0001007387 */ /* 0x0009e80000100800 */
[----:B-1----:R-:W4:Y:S01]  /*5ed90*/  LDL.LU R15, [R1+0x1c] ;  /* 0x00001c00010f7983 */ /* 0x002f220000300800 */
[----:B---3--:R-:W-:-:S03]  /*5eda0*/  IMAD.MOV.U32 R127, RZ, RZ, R11 ;  /* 0x000000ffff7f7224 */ /* 0x008fc600078e000b */
[----:B--2---:R-:W2:Y:S04]  /*5edb0*/  LDL.LU R11, [R1+0x20] ;  /* 0x00002000010b7983 */ /* 0x004ea80000300800 */
[----:B------:R-:W3:Y:S04]  /*5edc0*/  LDL.LU R19, [R1+0x5c] ;  /* 0x00005c0001137983 */ /* 0x000ee80000300800 */
[----:B------:R-:W3:Y:S01]  /*5edd0*/  LDL.LU R17, [R1+0x60] ;  /* 0x0000600001117983 */ /* 0x000ee20000300800 */
[----:B------:R-:W-:Y:S01]  /*5ede0*/  IMAD.MOV.U32 R126, RZ, RZ, R3 ;  /* 0x000000ffff7e7224 */ /* 0x000fe200078e0003 */
[----:B------:R-:W-:-:S02]  /*5edf0*/  LOP3.LUT R3, R12, 0x10, RZ, 0x3c, !PT ;  /* 0x000000100c037812 */ /* 0x000fc400078e3cff */
[----:B------:R-:W3:Y:S04]  /*5ee00*/  LDL.LU R14, [R1+0x9c] ;  /* 0x00009c00010e7983 */ /* 0x000ee80000300800 */
[----:B------:R1:W-:Y:S02]  /*5ee10*/  LDGSTS.E [R124+0x27c00], desc[UR22][R126.64], P2 ;  /* 0x27c000007e7c7fae */ /* 0x0003e400091a1016 */
[----:B-1----:R-:W-:Y:S02]  /*5ee20*/  IMAD.MOV.U32 R126, RZ, RZ, R0 ;  /* 0x000000ffff7e7224 */ /* 0x002fe400078e0000 */
[----:B----4-:R-:W4:Y:S01]  /*5ee30*/  LDL.LU R0, [R1+0xa0] ;  /* 0x0000a00001007983 */ /* 0x010f220000300800 */
[----:B------:R-:W-:-:S03]  /*5ee40*/  VIADD R124, R3, UR5 ;  /* 0x00000005037c7c36 */ /* 0x000fc60008000000 */
[----:B------:R-:W4:Y:S04]  /*5ee50*/  LDL.LU R16, [R1+0xdc] ;  /* 0x0000dc0001107983 */ /* 0x000f280000300800 */
[----:B------:R-:W4:Y:S01]  /*5ee60*/  LDL.LU R3, [R1+0xe0] ;  /* 0x0000e00001037983 */ /* 0x000f220000300800 */
[----:B------:R-:W-:Y:S02]  /*5ee70*/  IADD3.X R44, PT, PT, R44, UR15, RZ, P3, !PT ;  /* 0x0000000f2c2c7c10 */ /* 0x000fe40009ffe4ff */
[----:B------:R-:W-:-:S03]  /*5ee80*/  IADD3 R59, P4, PT, R59, UR14, RZ ;  /* 0x0000000e3b3b7c10 */ /* 0x000fc6000ff9e0ff */
[----:B------:R-:W-:Y:S01]  /*5ee90*/  IMAD.MOV.U32 R127, RZ, RZ, R44 ;  /* 0x000000ffff7f7224 */ /* 0x000fe200078e002c */
[----:B------:R-:W-:Y:S02]  /*5eea0*/  IADD3.X R60, PT, PT, R60, UR15, RZ, P4, !PT ;  /* 0x0000000f3c3c7c10 */ /* 0x000fe4000a7fe4ff */
[----:B------:R-:W-:Y:S02]  /*5eeb0*/  IADD3 R10, P3, PT, R10, UR14, RZ ;  /* 0x0000000e0a0a7c10 */ /* 0x000fe4000ff7e0ff */
[----:B------:R1:W-:Y:S02]  /*5eec0*/  LDGSTS.E [R124+0x80], desc[UR22][R126.64], P2 ;  /* 0x000800007e7c7fae */ /* 0x0003e400091a1016 */
[----:B------:R-:W-:Y:S02]  /*5eed0*/  IADD3.X R8, PT, PT, R8, UR15, RZ, P3, !PT ;  /* 0x0000000f08087c10 */ /* 0x000fe40009ffe4ff */
[----:B------:R-:W-:Y:S01]  /*5eee0*/  IADD3 R9, P4, PT, R9, UR14, RZ ;  /* 0x0000000e09097c10 */ /* 0x000fe2000ff9e0ff */
[----:B-1----:R-:W-:-:S02]  /*5eef0*/  IMAD.MOV.U32 R126, RZ, RZ, R59 ;  /* 0x000000ffff7e7224 */ /* 0x002fc400078e003b */
        /* <DEDUP_REMOVED lines=59> */
[----:B--2---:R-:W-:-:S04]  /*5f2b0*/  IADD3 R11, P3, PT, R11, UR14, RZ ;  /* 0x0000000e0b0b7c10 */ /* 0x004fc8000ff7e0ff */
[----:B------:R-:W-:Y:S02]  /*5f2c0*/  IADD3.X R15, PT, PT, R15, UR15, RZ, P3, !PT ;  /* 0x0000000f0f0f7c10 */ /* 0x000fe40009ffe4ff */
[----:B---3--:R-:W-:Y:S01]  /*5f2d0*/  IADD3 R17, P4, PT, R17, UR14, RZ ;  /* 0x0000000e11117c10 */ /* 0x008fe2000ff9e0ff */
[----:B------:R2:W-:Y:S01]  /*5f2e0*/  STL [R1+0x20], R11 ;  /* 0x0000200b01007387 */ /* 0x0005e20000100800 */
[----:B-1----:R-:W-:Y:S02]  /*5f2f0*/  IMAD.MOV.U32 R126, RZ, RZ, R11 ;  /* 0x000000ffff7e7224 */ /* 0x002fe400078e000b */
[----:B------:R-:W-:Y:S01]  /*5f300*/  IADD3.X R19, PT, PT, R19, UR15, RZ, P4, !PT ;  /* 0x0000000f13137c10 */ /* 0x000fe2000a7fe4ff */
[----:B------:R-:W-:Y:S01]  /*5f310*/  IMAD.MOV.U32 R127, RZ, RZ, R15 ;  /* 0x000000ffff7f7224 */ /* 0x000fe200078e000f */
[----:B------:R1:W-:Y:S04]  /*5f320*/  STL [R1+0x1c], R15 ;  /* 0x00001c0f01007387 */ /* 0x0003e80000100800 */
[----:B------:R3:W-:Y:S04]  /*5f330*/  STL [R1+0x60], R17 ;  /* 0x0000601101007387 */ /* 0x0007e80000100800 */
[----:B--2---:R-:W2:Y:S04]  /*5f340*/  LDL.LU R11, [R1+0x120] ;  /* 0x00012000010b7983 */ /* 0x004ea80000300800 */
[----:B------:R3:W-:Y:S04]  /*5f350*/  STL [R1+0x5c], R19 ;  /* 0x00005c1301007387 */ /* 0x0007e80000100800 */
[----:B------:R3:W-:Y:S01]  /*5f360*/  LDGSTS.E [R124+0x3880], desc[UR22][R126.64], P2 ;  /* 0x038800007e7c7fae */ /* 0x0007e200091a1016 */
[----:B----4-:R-:W-:-:S03]  /*5f370*/  IADD3 R0, P3, PT, R0, UR14, RZ ;  /* 0x0000000e00007c10 */ /* 0x010fc6000ff7e0ff */
[----:B-1----:R-:W4:Y:S01]  /*5f380*/  LDL.LU R15, [R1+0x160] ;  /* 0x00016000010f7983 */ /* 0x002f220000300800 */
[----:B------:R-:W-:Y:S01]  /*5f390*/  IADD3.X R14, PT, PT, R14, UR15, RZ, P3, !PT ;  /* 0x0000000f0e0e7c10 */ /* 0x000fe20009ffe4ff */
[----:B---3--:R-:W-:Y:S02]  /*5f3a0*/  IMAD.MOV.U32 R126, RZ, RZ, R17 ;  /* 0x000000ffff7e7224 */ /* 0x008fe400078e0011 */
[----:B------:R-:W3:Y:S01]  /*5f3b0*/  LDL.LU R17, [R1+0x11c] ;  /* 0x00011c0001117983 */ /* 0x000ee20000300800 */
[----:B------:R-:W-:Y:S01]  /*5f3c0*/  IMAD.MOV.U32 R127, RZ, RZ, R19 ;  /* 0x000000ffff7f7224 */ /* 0x000fe200078e0013 */
[----:B------:R-:W-:Y:S02]  /*5f3d0*/  IADD3 R3, P4, PT, R3, UR14, RZ ;  /* 0x0000000e03037c10 */ /* 0x000fe4000ff9e0ff */
[----:B------:R-:W3:Y:S02]  /*5f3e0*/  LDL.LU R19, [R1+0x15c] ;  /* 0x00015c0001137983 */ /* 0x000ee40000300800 */
[----:B------:R-:W-:-:S02]  /*5f3f0*/  IADD3.X R16, PT, PT, R16, UR15, RZ, P4, !PT ;  /* 0x0000000f10107c10 */ /* 0x000fc4000a7fe4ff */
[----:B------:R1:W-:Y:S04]  /*5f400*/  LDGSTS.E [R124+0x3c80], desc[UR22][R126.64], P2 ;  /* 0x03c800007e7c7fae */ /* 0x0003e800091a1016 */
[----:B------:R1:W-:Y:S04]  /*5f410*/  STL [R1+0xa0], R0 ;  /* 0x0000a00001007387 */ /* 0x0003e80000100800 */
[----:B------:R1:W-:Y:S02]  /*5f420*/  STL [R1+0x9c], R14 ;  /* 0x00009c0e01007387 */ /* 0x0003e40000100800 */
[----:B-1----:R-:W-:-:S02]  /*5f430*/  IMAD.MOV.U32 R126, RZ, RZ, R0 ;  /* 0x000000ffff7e7224 */ /* 0x002fc400078e0000 */
[----:B------:R-:W-:Y:S01]  /*5f440*/  IMAD.MOV.U32 R127, RZ, RZ, R14 ;  /* 0x000000ffff7f7224 */ /* 0x000fe200078e000e */
[----:B------:R1:W-:Y:S04]  /*5f450*/  STL [R1+0xe0], R3 ;  /* 0x0000e00301007387 */ /* 0x0003e80000100800 */
[----:B------:R-:W3:Y:S04]  /*5f460*/  LDL.LU R0, [R1+0x1a0] ;  /* 0x0001a00001007983 */ /* 0x000ee80000300800 */
[----:B------:R1:W-:Y:S04]  /*5f470*/  STL [R1+0xdc], R16 ;  /* 0x0000dc1001007387 */ /* 0x0003e80000100800 */
[----:B------:R1:W-:Y:S04]  /*5f480*/  LDGSTS.E [R124+0x4080], desc[UR22][R126.64], P2 ;  /* 0x040800007e7c7fae */ /* 0x0003e800091a1016 */
[----:B------:R-:W3:Y:S01]  /*5f490*/  LDL.LU R14, [R1+0x1e0] ;  /* 0x0001e000010e7983 */ /* 0x000ee20000300800 */
[----:B-1----:R-:W-:-:S03]  /*5f4a0*/  IMAD.MOV.U32 R126, RZ, RZ, R3 ;  /* 0x000000ffff7e7224 */ /* 0x002fc600078e0003 */
[----:B------:R-:W3:Y:S01]  /*5f4b0*/  LDL.LU R3, [R1+0x19c] ;  /* 0x00019c0001037983 */ /* 0x000ee20000300800 */
[----:B------:R-:W-:-:S03]  /*5f4c0*/  IMAD.MOV.U32 R127, RZ, RZ, R16 ;  /* 0x000000ffff7f7224 */ /* 0x000fc600078e0010 */
[----:B------:R-:W3:Y:S04]  /*5f4d0*/  LDL.LU R16, [R1+0x1dc] ;  /* 0x0001dc0001107983 */ /* 0x000ee80000300800 */
[----:B------:R1:W-:Y:S01]  /*5f4e0*/  LDGSTS.E [R124+0x4480], desc[UR22][R126.64], P2 ;  /* 0x044800007e7c7fae */ /* 0x0003e200091a1016 */
[----:B--2---:R-:W-:-:S05]  /*5f4f0*/  IADD3 R11, P3, PT, R11, UR14, RZ ;  /* 0x0000000e0b0b7c10 */ /* 0x004fca000ff7e0ff */
[----:B------:R2:W-:Y:S01]  /*5f500*/  STL [R1+0x120], R11 ;  /* 0x0001200b01007387 */ /* 0x0005e20000100800 */
[----:B-1----:R-:W-:Y:S01]  /*5f510*/  IMAD.MOV.U32 R126, RZ, RZ, R11 ;  /* 0x000000ffff7e7224 */ /* 0x002fe200078e000b */
[----:B----4-:R-:W-:Y:S02]  /*5f520*/  IADD3 R15, P4, PT, R15, UR14, RZ ;  /* 0x0000000e0f0f7c10 */ /* 0x010fe4000ff9e0ff */
[----:B---3--:R-:W-:Y:S02]  /*5f530*/  IADD3.X R17, PT, PT, R17, UR15, RZ, P3, !PT ;  /* 0x0000000f11117c10 */ /* 0x008fe40009ffe4ff */
[----:B------:R-:W-:-:S03]  /*5f540*/  IADD3.X R19, PT, PT, R19, UR15, RZ, P4, !PT ;  /* 0x0000000f13137c10 */ /* 0x000fc6000a7fe4ff */
[----:B------:R-:W-:Y:S01]  /*5f550*/  IMAD.MOV.U32 R127, RZ, RZ, R17 ;  /* 0x000000ffff7f7224 */ /* 0x000fe200078e0011 */
[----:B------:R1:W-:Y:S04]  /*5f560*/  STL [R1+0x11c], R17 ;  /* 0x00011c1101007387 */ /* 0x0003e80000100800 */
[----:B------:R3:W-:Y:S04]  /*5f570*/  STL [R1+0x160], R15 ;  /* 0x0001600f01007387 */ /* 0x0007e80000100800 */
[----:B--2---:R-:W2:Y:S04]  /*5f580*/  LDL.LU R11, [R1+0x220] ;  /* 0x00022000010b7983 */ /* 0x004ea80000300800 */
[----:B------:R4:W-:Y:S04]  /*5f590*/  STL [R1+0x15c], R19 ;  /* 0x00015c1301007387 */ /* 0x0009e80000100800 */
[----:B------:R4:W-:Y:S04]  /*5f5a0*/  LDGSTS.E [R124+0x4880], desc[UR22][R126.64], P2 ;  /* 0x048800007e7c7fae */ /* 0x0009e800091a1016 */
[----:B-1----:R-:W2:Y:S01]  /*5f5b0*/  LDL.LU R17, [R1+0x260] ;  /* 0x0002600001117983 */ /* 0x002ea20000300800 */
[----:B------:R-:W-:Y:S01]  /*5f5c0*/  IADD3 R0, P3, PT, R0, UR14, RZ ;  /* 0x0000000e00007c10 */ /* 0x000fe2000ff7e0ff */
[----:B----4-:R-:W-:-:S02]  /*5f5d0*/  IMAD.MOV.U32 R126, RZ, RZ, R15 ;  /* 0x000000ffff7e7224 */ /* 0x010fc400078e000f */
[----:B---3--:R-:W3:Y:S01]  /*5f5e0*/  LDL.LU R15, [R1+0x21c] ;  /* 0x00021c00010f7983 */ /* 0x008ee20000300800 */
[----:B------:R-:W-:-:S03]  /*5f5f0*/  IMAD.MOV.U32 R127, RZ, RZ, R19 ;  /* 0x000000ffff7f7224 */ /* 0x000fc600078e0013 */
[----:B------:R-:W4:Y:S01]  /*5f600*/  LDL.LU R19, [R1+0x25c] ;  /* 0x00025c0001137983 */ /* 0x000f220000300800 */
[----:B------:R-:W-:-:S03]  /*5f610*/  IADD3 R14, P4, PT, R14, UR14, RZ ;  /* 0x0000000e0e0e7c10 */ /* 0x000fc6000ff9e0ff */
        /* <DEDUP_REMOVED lines=17> */
[----:B--2---:R-:W-:-:S05]  /*5f730*/  IADD3 R11, P3, PT, R11, UR14, RZ ;  /* 0x0000000e0b0b7c10 */ /* 0x004fca000ff7e0ff */
[----:B------:R2:W-:Y:S01]  /*5f740*/  STL [R1+0x220], R11 ;  /* 0x0002200b01007387 */ /* 0x0005e20000100800 */
[----:B-1----:R-:W-:Y:S01]  /*5f750*/  IMAD.MOV.U32 R126, RZ, RZ, R11 ;  /* 0x000000ffff7e7224 */ /* 0x002fe200078e000b */
[----:B------:R-:W-:Y:S02]  /*5f760*/  IADD3 R17, P4, PT, R17, UR14, RZ ;  /* 0x0000000e11117c10 */ /* 0x000fe4000ff9e0ff */
[----:B---3--:R-:W-:Y:S02]  /*5f770*/  IADD3.X R15, PT, PT, R15, UR15, RZ, P3, !PT ;  /* 0x0000000f0f0f7c10 */ /* 0x008fe40009ffe4ff */
[----:B----4-:R-:W-:-:S03]  /*5f780*/  IADD3.X R19, PT, PT, R19, UR15, RZ, P4, !PT ;  /* 0x0000000f13137c10 */ /* 0x010fc6000a7fe4ff */
        /* <DEDUP_REMOVED lines=8> */
[----:B---3--:R-:W-:-:S02]  /*5f810*/  IMAD.MOV.U32 R126, RZ, RZ, R17 ;  /* 0x000000ffff7e7224 */ /* 0x008fc400078e0011 */
[----:B------:R-:W3:Y:S01]  /*5f820*/  LDL.LU R17, [R1+0x31c] ;  /* 0x00031c0001117983 */ /* 0x000ee20000300800 */
[----:B------:R-:W-:-:S03]  /*5f830*/  IMAD.MOV.U32 R127, RZ, RZ, R19 ;  /* 0x000000ffff7f7224 */ /* 0x000fc600078e0013 */
[----:B----4-:R-:W4:Y:S01]  /*5f840*/  LDL.LU R19, [R1+0x35c] ;  /* 0x00035c0001137983 */ /* 0x010f220000300800 */
        /* <DEDUP_REMOVED lines=235> */
[----:B------:R-:W-:Y:S01]  /*60700*/  STL [R1+0x920], R11 ;  /* 0x0009200b01007387 */ /* 0x000fe20000100800 */
[----:B-1----:R-:W-:Y:S01]  /*60710*/  IMAD.MOV.U32 R126, RZ, RZ, R11 ;  /* 0x000000ffff7e7224 */ /* 0x002fe200078e000b */
[----:B------:R-:W-:Y:S02]  /*60720*/  IADD3 R15, P4, PT, R15, UR14, RZ ;  /* 0x0000000e0f0f7c10 */ /* 0x000fe4000ff9e0ff */
[----:B---3--:R-:W-:Y:S02]  /*60730*/  IADD3.X R17, PT, PT, R17, UR15, RZ, P3, !PT ;  /* 0x0000000f11117c10 */ /* 0x008fe40009ffe4ff */
        /* <DEDUP_REMOVED lines=8> */
[----:B--2---:R-:W-:Y:S01]  /*607c0*/  IMAD.MOV.U32 R127, RZ, RZ, R19 ;  /* 0x000000ffff7f7224 */ /* 0x004fe200078e0013 */
[----:B------:R-:W-:-:S02]  /*607d0*/  IADD3 R0, P3, PT, R0, UR14, RZ ;  /* 0x0000000e00007c10 */ /* 0x000fc4000ff7e0ff */
[----:B-1----:R-:W2:Y:S01]  /*607e0*/  LDL.LU R19, [R1+0xa1c] ;  /* 0x000a1c0001137983 */ /* 0x002ea20000300800 */
[----:B------:R-:W-:-:S03]  /*607f0*/  IMAD.MOV.U32 R126, RZ, RZ, R15 ;  /* 0x000000ffff7e7224 */ /* 0x000fc600078e000f */
[----:B------:R-:W2:Y:S01]  /*60800*/  LDL.LU R15, [R1+0xa5c] ;  /* 0x000a5c00010f7983 */ /* 0x000ea20000300800 */
[----:B------:R-:W-:-:S03]  /*60810*/  IADD3 R14, P4, PT, R14, UR14, RZ ;  /* 0x0000000e0e0e7c10 */ /* 0x000fc6000ff9e0ff */
[----:B------:R1:W-:Y:S04]  /*60820*/  LDGSTS.E [R124+0x24c80], desc[UR22][R126.64], P2 ;  /* 0x24c800007e7c7fae */ /* 0x0003e800091a1016 */
[----:B------:R1:W-:Y:S01]  /*60830*/  STL [R1+0x9a0], R0 ;  /* 0x0009a00001007387 */ /* 0x0003e20000100800 */
[----:B------:R-:W-:Y:S01]  /*60840*/  IADD3.X R3, PT, PT, R3, UR15, RZ, P3, !PT ;  /* 0x0000000f03037c10 */ /* 0x000fe20009ffe4ff */
[----:B-1----:R-:W-:Y:S01]  /*60850*/  IMAD.MOV.U32 R126, RZ, RZ, R0 ;  /* 0x000000ffff7e7224 */ /* 0x002fe200078e0000 */
[----:B------:R-:W-:-:S03]  /*60860*/  IADD3.X R16, PT, PT, R16, UR15, RZ, P4, !PT ;  /* 0x0000000f10107c10 */ /* 0x000fc6000a7fe4ff */
[----:B------:R-:W-:Y:S01]  /*60870*/  IMAD.MOV.U32 R127, RZ, RZ, R3 ;  /* 0x000000ffff7f7224 */ /* 0x000fe200078e0003 */
[----:B------:R1:W-:Y:S04]  /*60880*/  STL [R1+0x99c], R3 ;  /* 0x00099c0301007387 */ /* 0x0003e80000100800 */
[----:B------:R-:W-:Y:S04]  /*60890*/  STL [R1+0x9e0], R14 ;  /* 0x0009e00e01007387 */ /* 0x000fe80000100800 */
[----:B------:R-:W2:Y:S04]  /*608a0*/  LDL.LU R0, [R1+0xaa0] ;  /* 0x000aa00001007983 */ /* 0x000ea80000300800 */
[----:B------:R1:W-:Y:S04]  /*608b0*/  STL [R1+0x9dc], R16 ;  /* 0x0009dc1001007387 */ /* 0x0003e80000100800 */
[----:B------:R1:W-:Y:S04]  /*608c0*/  LDGSTS.E [R124+0x25080], desc[UR22][R126.64], P2 ;  /* 0x250800007e7c7fae */ /* 0x0003e800091a1016 */
[----:B-1----:R-:W2:Y:S01]  /*608d0*/  LDL.LU R3, [R1+0xae0] ;  /* 0x000ae00001037983 */ /* 0x002ea20000300800 */
[----:B------:R-:W-:-:S03]  /*608e0*/  IMAD.MOV.U32 R127, RZ, RZ, R16 ;  /* 0x000000ffff7f7224 */ /* 0x000fc600078e0010 */
[----:B------:R-:W2:Y:S01]  /*608f0*/  LDL.LU R16, [R1+0xa9c] ;  /* 0x000a9c0001107983 */ /* 0x000ea20000300800 */
[----:B------:R-:W-:-:S03]  /*60900*/  IMAD.MOV.U32 R126, RZ, RZ, R14 ;  /* 0x000000ffff7e7224 */ /* 0x000fc600078e000e */
[----:B------:R-:W2:Y:S04]  /*60910*/  LDL.LU R14, [R1+0xadc] ;  /* 0x000adc00010e7983 */ /* 0x000ea80000300800 */
[----:B------:R1:W-:Y:S01]  /*60920*/  LDGSTS.E [R124+0x25480], desc[UR22][R126.64], P2 ;  /* 0x254800007e7c7fae */ /* 0x0003e200091a1016 */
[----:B---3--:R-:W-:-:S05]  /*60930*/  IADD3 R17, P3, PT, R17, UR14, RZ ;  /* 0x0000000e11117c10 */ /* 0x008fca000ff7e0ff */
[----:B-1----:R-:W-:Y:S01]  /*60940*/  IMAD.MOV.U32 R126, RZ, RZ, R17 ;  /* 0x000000ffff7e7224 */ /* 0x002fe200078e0011 */
[----:B----4-:R-:W-:Y:S02]  /*60950*/  IADD3 R11, P4, PT, R11, UR14, RZ ;  /* 0x0000000e0b0b7c10 */ /* 0x010fe4000ff9e0ff */
[----:B--2---:R-:W-:Y:S01]  /*60960*/  IADD3.X R19, PT, PT, R19, UR15, RZ, P3, !PT ;  /* 0x0000000f13137c10 */ /* 0x004fe20009ffe4ff */
[----:B------:R-:W-:Y:S01]  /*60970*/  STL [R1+0xa20], R17 ;  /* 0x000a201101007387 */ /* 0x000fe20000100800 */
[----:B------:R-:W-:-:S03]  /*60980*/  IADD3.X R15, PT, PT, R15, UR15, RZ, P4, !PT ;  /* 0x0000000f0f0f7c10 */ /* 0x000fc6000a7fe4ff */
[----:B------:R-:W-:Y:S01]  /*60990*/  IMAD.MOV.U32 R127, RZ, RZ, R19 ;  /* 0x000000ffff7f7224 */ /* 0x000fe200078e0013 */
[----:B------:R-:W-:Y:S04]  /*609a0*/  STL [R1+0xa1c], R19 ;  /* 0x000a1c1301007387 */ /* 0x000fe80000100800 */
[----:B------:R-:W-:Y:S04]  /*609b0*/  STL [R1+0xa60], R11 ;  /* 0x000a600b01007387 */ /* 0x000fe80000100800 */
[----:B------:R1:W-:Y:S04]  /*609c0*/  LDGSTS.E [R124+0x25880], desc[UR22][R126.64], P2 ;  /* 0x258800007e7c7fae */ /* 0x0003e800091a1016 */
[----:B------:R2:W-:Y:S01]  /*609d0*/  STL [R1+0xa5c], R15 ;  /* 0x000a5c0f01007387 */ /* 0x0005e20000100800 */
[----:B-1----:R-:W-:-:S02]  /*609e0*/  IMAD.MOV.U32 R127, RZ, RZ, R15 ;  /* 0x000000ffff7f7224 */ /* 0x002fc400078e000f */
[----:B------:R-:W-:Y:S01]  /*609f0*/  IMAD.MOV.U32 R126, RZ, RZ, R11 ;  /* 0x000000ffff7e7224 */ /* 0x000fe200078e000b */
[----:B--2---:R-:W2:Y:S01]  /*60a00*/  LDL.LU R15, [R1+0xb1c] ;  /* 0x000b1c00010f7983 */ /* 0x004ea20000300800 */
[----:B------:R-:W-:-:S03]  /*60a10*/  IADD3 R0, P3, PT, R0, UR14, RZ ;  /* 0x0000000e00007c10 */ /* 0x000fc6000ff7e0ff */
[----:B------:R-:W3:Y:S04]  /*60a20*/  LDL.LU R11, [R1+0xb20] ;  /* 0x000b2000010b7983 */ /* 0x000ee80000300800 */
[----:B------:R-:W4:Y:S04]  /*60a30*/  LDL.LU R241, [R1+0xb5c] ;  /* 0x000b5c0001f17983 */ /* 0x000f280000300800 */
[----:B------:R-:W4:Y:S01]  /*60a40*/  LDL.LU R240, [R1+0xb60] ;  /* 0x000b600001f07983 */ /* 0x000f220000300800 */
[----:B------:R-:W-:-:S03]  /*60a50*/  IADD3 R3, P4, PT, R3, UR14, RZ ;  /* 0x0000000e03037c10 */ /* 0x000fc6000ff9e0ff */
[----:B------:R1:W-:Y:S04]  /*60a60*/  STL [R1+0xaa0], R0 ;  /* 0x000aa00001007387 */ /* 0x0003e80000100800 */
[----:B------:R1:W-:Y:S01]  /*60a70*/  LDGSTS.E [R124+0x25c80], desc[UR22][R126.64], P2 ;  /* 0x25c800007e7c7fae */ /* 0x0003e200091a1016 */
[----:B------:R-:W-:Y:S02]  /*60a80*/  IADD3.X R16, PT, PT, R16, UR15, RZ, P3, !PT ;  /* 0x0000000f10107c10 */ /* 0x000fe40009ffe4ff */
[----:B------:R-:W-:-:S03]  /*60a90*/  IADD3.X R14, PT, PT, R14, UR15, RZ, P4, !PT ;  /* 0x0000000f0e0e7c10 */ /* 0x000fc6000a7fe4ff */
[----:B------:R1:W-:Y:S04]  /*60aa0*/  STL [R1+0xa9c], R16 ;  /* 0x000a9c1001007387 */ /* 0x0003e80000100800 */
[----:B------:R-:W-:Y:S01]  /*60ab0*/  STL [R1+0xae0], R3 ;  /* 0x000ae00301007387 */ /* 0x000fe20000100800 */
[----:B-1----:R-:W-:-:S03]  /*60ac0*/  IMAD.MOV.U32 R126, RZ, RZ, R0 ;  /* 0x000000ffff7e7224 */ /* 0x002fc600078e0000 */
[----:B------:R-:W4:Y:S04]  /*60ad0*/  LDL.LU R17, [R1+0xba0] ;  /* 0x000ba00001117983 */ /* 0x000f280000300800 */
[----:B------:R1:W-:Y:S04]  /*60ae0*/  STL [R1+0xadc], R14 ;  /* 0x000adc0e01007387 */ /* 0x0003e80000100800 */
[----:B------:R-:W4:Y:S04]  /*60af0*/  LDL.LU R0, [R1+0xbe0] ;  /* 0x000be00001007983 */ /* 0x000f280000300800 */
[----:B------:R-:W4:Y:S01]  /*60b00*/  LDL.LU R19, [R1+0xb9c] ;  /* 0x000b9c0001137983 */ /* 0x000f220000300800 */
[----:B------:R-:W-:-:S03]  /*60b10*/  IMAD.MOV.U32 R127, RZ, RZ, R16 ;  /* 0x000000ffff7f7224 */ /* 0x000fc600078e0010 */
[----:B------:R-:W4:Y:S04]  /*60b20*/  LDL.LU R16, [R1+0xbdc] ;  /* 0x000bdc0001107983 */ /* 0x000f280000300800 */
[----:B------:R1:W-:Y:S02]  /*60b30*/  LDGSTS.E [R124+0x26080], desc[UR22][R126.64], P2 ;  /* 0x260800007e7c7fae */ /* 0x0003e400091a1016 */
[----:B-1----:R-:W-:Y:S02]  /*60b40*/  IMAD.MOV.U32 R126, RZ, RZ, R3 ;  /* 0x000000ffff7e7224 */ /* 0x002fe400078e0003 */
[----:B------:R-:W-:Y:S02]  /*60b50*/  IMAD.MOV.U32 R127, RZ, RZ, R14 ;  /* 0x000000ffff7f7224 */ /* 0x000fe400078e000e */
[----:B------:R-:W4:Y:S04]  /*60b60*/  LDL.LU R14, [R1+0xc20] ;  /* 0x000c2000010e7983 */ /* 0x000f280000300800 */
[----:B------:R1:W-:Y:S04]  /*60b70*/  LDGSTS.E [R124+0x26480], desc[UR22][R126.64], P2 ;  /* 0x264800007e7c7fae */ /* 0x0003e800091a1016 */
[----:B------:R-:W4:Y:S01]  /*60b80*/  LDL.LU R3, [R1+0xc60] ;  /* 0x000c600001037983 */ /* 0x000f220000300800 */
[----:B---3--:R-:W-:-:S04]  /*60b90*/  IADD3 R11, P3, PT, R11, UR14, RZ ;  /* 0x0000000e0b0b7c10 */ /* 0x008fc8000ff7e0ff */
[----:B--2---:R-:W-:Y:S01]  /*60ba0*/  IADD3.X R15, PT, PT, R15, UR15, RZ, P3, !PT ;  /* 0x0000000f0f0f7c10 */ /* 0x004fe20009ffe4ff */
[----:B-1----:R-:W-:Y:S01]  /*60bb0*/  IMAD.MOV.U32 R126, RZ, RZ, R11 ;  /* 0x000000ffff7e7224 */ /* 0x002fe200078e000b */
[----:B----4-:R-:W-:-:S03]  /*60bc0*/  IADD3 R240, P4, PT, R240, UR14, RZ ;  /* 0x0000000ef0f07c10 */ /* 0x010fc6000ff9e0ff */
[----:B------:R-:W-:Y:S01]  /*60bd0*/  IMAD.MOV.U32 R127, RZ, RZ, R15 ;  /* 0x000000ffff7f7224 */ /* 0x000fe200078e000f */
[----:B------:R-:W-:-:S04]  /*60be0*/  IADD3.X R241, PT, PT, R241, UR15, RZ, P4, !PT ;  /* 0x0000000ff1f17c10 */ /* 0x000fc8000a7fe4ff */
[----:B------:R1:W-:Y:S04]  /*60bf0*/  LDGSTS.E [R124+0x26880], desc[UR22][R126.64], P2 ;  /* 0x268800007e7c7fae */ /* 0x0003e800091a1016 */
[----:B------:R-:W-:Y:S04]  /*60c00*/  STL [R1+0xb20], R11 ;  /* 0x000b200b01007387 */ /* 0x000fe80000100800 */
[----:B------:R2:W-:Y:S01]  /*60c10*/  STL [R1+0xb1c], R15 ;  /* 0x000b1c0f01007387 */ /* 0x0005e20000100800 */
[----:B-1----:R-:W-:Y:S02]  /*60c20*/  IMAD.MOV.U32 R126, RZ, RZ, R240 ;  /* 0x000000ffff7e7224 */ /* 0x002fe400078e00f0 */
[----:B------:R-:W-:Y:S01]  /*60c30*/  IMAD.MOV.U32 R127, RZ, RZ, R241 ;  /* 0x000000ffff7f7224 */ /* 0x000fe200078e00f1 */
[----:B------:R-:W-:Y:S01]  /*60c40*/  IADD3 R17, P3, PT, R17, UR14, RZ ;  /* 0x0000000e11117c10 */ /* 0x000fe2000ff7e0ff */
[----:B------:R-:W-:Y:S04]  /*60c50*/  STL [R1+0xb60], R240 ;  /* 0x000b60f001007387 */ /* 0x000fe80000100800 */
[----:B--2---:R-:W2:Y:S01]  /*60c60*/  LDL.LU R15, [R1+0xc1c] ;  /* 0x000c1c00010f7983 */ /* 0x004ea20000300800 */
[----:B------:R-:W-:-:S03]  /*60c70*/  IADD3 R0, P4, PT, R0, UR14, RZ ;  /* 0x0000000e00007c10 */ /* 0x000fc6000ff9e0ff */
[----:B------:R1:W-:Y:S01]  /*60c80*/  LDGSTS.E [R124+0x26c80], desc[UR22][R126.64], P2 ;  /* 0x26c800007e7c7fae */ /* 0x0003e200091a1016 */
[----:B------:R-:W-:-:S03]  /*60c90*/  IADD3.X R19, PT, PT, R19, UR15, RZ, P3, !PT ;  /* 0x0000000f13137c10 */ /* 0x000fc60009ffe4ff */
[----:B------:R-:W-:Y:S01]  /*60ca0*/  STL [R1+0xb5c], R241 ;  /* 0x000b5cf101007387 */ /* 0x000fe20000100800 */
[----:B------:R-:W-:-:S03]  /*60cb0*/  IADD3.X R16, PT, PT, R16, UR15, RZ, P4, !PT ;  /* 0x0000000f10107c10 */ /* 0x000fc6000a7fe4ff */
[----:B------:R-:W3:Y:S01]  /*60cc0*/  LDL.LU R11, [R1+0xc5c] ;  /* 0x000c5c00010b7983 */ /* 0x000ee20000300800 */
[----:B-1----:R-:W-:Y:S02]  /*60cd0*/  IMAD.MOV.U32 R126, RZ, RZ, R17 ;  /* 0x000000ffff7e7224 */ /* 0x002fe400078e0011 */
[----:B------:R-:W-:Y:S01]  /*60ce0*/  IMAD.MOV.U32 R127, RZ, RZ, R19 ;  /* 0x000000ffff7f7224 */ /* 0x000fe200078e0013 */
[----:B------:R-:W-:Y:S04]  /*60cf0*/  STL [R1+0xba0], R17 ;  /* 0x000ba01101007387 */ /* 0x000fe80000100800 */
[----:B------:R-:W-:Y:S04]  /*60d00*/  STL [R1+0xb9c], R19 ;  /* 0x000b9c1301007387 */ /* 0x000fe80000100800 */
[----:B------:R1:W-:Y:S04]  /*60d10*/  STL [R1+0xbe0], R0 ;  /* 0x000be00001007387 */ /* 0x0003e80000100800 */
[----:B------:R4:W-:Y:S04]  /*60d20*/  LDGSTS.E [R124+0x27080], desc[UR22][R126.64], P2 ;  /* 0x270800007e7c7fae */ /* 0x0009e800091a1016 */
[----:B------:R-:W-:Y:S01]  /*60d30*/  STL [R1+0xbdc], R16 ;  /* 0x000bdc1001007387 */ /* 0x000fe20000100800 */
[----:B----4-:R-:W-:-:S03]  /*60d40*/  IMAD.MOV.U32 R126, RZ, RZ, R0 ;  /* 0x000000ffff7e7224 */ /* 0x010fc600078e0000 */
[----:B-1----:R-:W4:Y:S01]  /*60d50*/  LDL.LU R0, [R1+0xc94] ;  /* 0x000c940001007983 */ /* 0x002f220000300800 */
[----:B------:R-:W-:Y:S02]  /*60d60*/  IADD3 R3, P4, PT, R3, UR14, RZ ;  /* 0x0000000e03037c10 */ /* 0x000fe4000ff9e0ff */
[----:B------:R-:W-:Y:S01]  /*60d70*/  IADD3 R14, P3, PT, R14, UR14, RZ ;  /* 0x0000000e0e0e7c10 */ /* 0x000fe2000ff7e0ff */
[----:B------:R-:W-:-:S05]  /*60d80*/  IMAD.MOV.U32 R127, RZ, RZ, R16 ;  /* 0x000000ffff7f7224 */ /* 0x000fca00078e0010 */
[----:B------:R1:W-:Y:S04]  /*60d90*/  LDGSTS.E [R124+0x27480], desc[UR22][R126.64], P2 ;  /* 0x274800007e7c7fae */ /* 0x0003e800091a1016 */
[----:B------:R-:W-:Y:S01]  /*60da0*/  STL [R1+0xc20], R14 ;  /* 0x000c200e01007387 */ /* 0x000fe20000100800 */
[----:B-1----:R-:W-:Y:S01]  /*60db0*/  IMAD.MOV.U32 R126, RZ, RZ, R14 ;  /* 0x000000ffff7e7224 */ /* 0x002fe200078e000e */
[----:B--2---:R-:W-:-:S05]  /*60dc0*/  IADD3.X R15, PT, PT, R15, UR15, RZ, P3, !PT ;  /* 0x0000000f0f0f7c10 */ /* 0x004fca0009ffe4ff */
[----:B------:R-:W-:Y:S01]  /*60dd0*/  IMAD.MOV.U32 R127, RZ, RZ, R15 ;  /* 0x000000ffff7f7224 */ /* 0x000fe200078e000f */
[----:B---3--:R-:W-:Y:S01]  /*60de0*/  IADD3.X R11, PT, PT, R11, UR15, RZ, P4, !PT ;  /* 0x0000000f0b0b7c10 */ /* 0x008fe2000a7fe4ff */
[----:B------:R-:W-:Y:S01]  /*60df0*/  STL [R1+0xc1c], R15 ;  /* 0x000c1c0f01007387 */ /* 0x000fe20000100800 */
[----:B------:R-:W-:Y:S02]  /*60e00*/  IADD3 R45, P4, PT, R45, UR14, RZ ;  /* 0x0000000e2d2d7c10 */ /* 0x000fe4000ff9e0ff */
[----:B------:R-:W-:Y:S01]  /*60e10*/  IADD3 R123, P3, PT, R123, UR14, RZ ;  /* 0x0000000e7b7b7c10 */ /* 0x000fe2000ff7e0ff */
[----:B------:R1:W-:Y:S01]  /*60e20*/  LDGSTS.E [R124+0x27880], desc[UR22][R126.64], P2 ;  /* 0x278800007e7c7fae */ /* 0x0003e200091a1016 */
[----:B------:R-:W-:-:S03]  /*60e30*/  IADD3.X R46, PT, PT, R46, UR15, RZ, P4, !PT ;  /* 0x0000000f2e2e7c10 */ /* 0x000fc6000a7fe4ff */
[----:B------:R2:W-:Y:S04]  /*60e40*/  STL [R1+0xc60], R3 ;  /* 0x000c600301007387 */ /* 0x0005e80000100800 */
[----:B------:R3:W-:Y:S01]  /*60e50*/  STL [R1+0xc5c], R11 ;  /* 0x000c5c0b01007387 */ /* 0x0007e20000100800 */
[----:B------:R-:W-:Y:S01]  /*60e60*/  IADD3.X R61, PT, PT, R61, UR15, RZ, P3, !PT ;  /* 0x0000000f3d3d7c10 */ /* 0x000fe20009ffe4ff */
[----:B-1----:R-:W-:Y:S02]  /*60e70*/  IMAD.MOV.U32 R127, RZ, RZ, R11 ;  /* 0x000000ffff7f7224 */ /* 0x002fe400078e000b */
[----:B------:R-:W-:Y:S01]  /*60e80*/  IMAD.MOV.U32 R126, RZ, RZ, R3 ;  /* 0x000000ffff7e7224 */ /* 0x000fe200078e0003 */
[----:B--2---:R-:W-:-:S04]  /*60e90*/  LOP3.LUT R3, R12, 0x20, RZ, 0x3c, !PT ;  /* 0x000000200c037812 */ /* 0x004fc800078e3cff */
[----:B------:R1:W-:Y:S01]  /*60ea0*/  LDGSTS.E [R124+0x27c80], desc[UR22][R126.64], P2 ;  /* 0x27c800007e7c7fae */ /* 0x0003e200091a1016 */
[----:B----4-:R-:W-:-:S05]  /*60eb0*/  IADD3 R0, P4, PT, R0, UR14, RZ ;  /* 0x0000000e00007c10 */ /* 0x010fca000ff9e0ff */
[----:B------:R2:W-:Y:S04]  /*60ec0*/  STL [R1+0xc94], R0 ;  /* 0x000c940001007387 */ /* 0x0005e80000100800 */
[----:B------:R-:W4:Y:S04]  /*60ed0*/  LDL.LU R15, [R1+0x24] ;  /* 0x00002400010f7983 */ /* 0x000f280000300800 */
[----:B---3--:R-:W3:Y:S01]  /*60ee0*/  LDL.LU R11, [R1+0x28] ;  /* 0x00002800010b7983 */ /* 0x008ee20000300800 */
[----:B-1----:R-:W-:-:S03]  /*60ef0*/  VIADD R124, R3, UR5 ;  /* 0x00000005037c7c36 */ /* 0x002fc60008000000 */
[----:B------:R-:W4:Y:S01]  /*60f00*/  LDL.LU R19, [R1+0x64] ;  /* 0x0000640001137983 */ /* 0x000f220000300800 */
[----:B------:R-:W-:Y:S02]  /*60f10*/  IMAD.MOV.U32 R126, RZ, RZ, R123 ;  /* 0x000000ffff7e7224 */ /* 0x000fe400078e007b */
[----:B------:R-:W-:Y:S01]  /*60f20*/  IMAD.MOV.U32 R127, RZ, RZ, R61 ;  /* 0x000000ffff7f7224 */ /* 0x000fe200078e003d */
[----:B------:R-:W4:Y:S01]  /*60f30*/  LDL.LU R17, [R1+0x68] ;  /* 0x0000680001117983 */ /* 0x000f220000300800 */
[----:B------:R-:W-:-:S03]  /*60f40*/  IADD3 R117, P3, PT, R117, UR14, RZ ;  /* 0x0000000e75757c10 */ /* 0x000fc6000ff7e0ff */
[----:B------:R1:W-:Y:S01]  /*60f50*/  LDGSTS.E [R124+0x100], desc[UR22][R126.64], P2 ;  /* 0x001000007e7c7fae */ /* 0x0003e200091a1016 */
[----:B------:R-:W-:-:S03]  /*60f60*/  IADD3.X R86, PT, PT, R86, UR15, RZ, P3, !PT ;  /* 0x0000000f56567c10 */ /* 0x000fc60009ffe4ff */
[----:B------:R-:W4:Y:S01]  /*60f70*/  LDL.LU R14, [R1+0xa4] ;  /* 0x0000a400010e7983 */ /* 0x000f220000300800 */
[----:B-1----:R-:W-:Y:S02]  /*60f80*/  IMAD.MOV.U32 R126, RZ, RZ, R45 ;  /* 0x000000ffff7e7224 */ /* 0x002fe400078e002d */
[----:B------:R-:W-:-:S05]  /*60f90*/  IMAD.MOV.U32 R127, RZ, RZ, R46 ;  /* 0x000000ffff7f7224 */ /* 0x000fca00078e002e */
[----:B------:R1:W-:Y:S02]  /*60fa0*/  LDGSTS.E [R124+0x500], desc[UR22][R126.64], P2 ;  /* 0x005000007e7c7fae */ /* 0x0003e400091a1016 */
[----:B-1----:R-:W-:Y:S02]  /*60fb0*/  IMAD.MOV.U32 R126, RZ, RZ, R117 ;  /* 0x000000ffff7e7224 */ /* 0x002fe400078e0075 */
[----:B------:R-:W-:-:S05]  /*60fc0*/  IMAD.MOV.U32 R127, RZ, RZ, R86 ;  /* 0x000000ffff7f7224 */ /* 0x000fca00078e0056 */
[----:B------:R1:W-:Y:S02]  /*60fd0*/  LDGSTS.E [R124+0x900], desc[UR22][R126.64], P2 ;  /* 0x009000007e7c7fae */ /* 0x0003e400091a1016 */
[----:B-1----:R-:W-:Y:S02]  /*60fe0*/  IMAD.MOV.U32 R126, RZ, RZ, R0 ;  /* 0x000000ffff7e7224 */ /* 0x002fe400078e0000 */
[----:B--2---:R-:W2:Y:S04]  /*60ff0*/  LDL.LU R0, [R1+0xa8] ;  /* 0x0000a80001007983 */ /* 0x004ea80000300800 */
[----:B------:R-:W2:Y:S04]  /*61000*/  LDL.LU R16, [R1+0xe4] ;  /* 0x0000e40001107983 */ /* 0x000ea80000300800 */
[----:B------:R-:W2:Y:S01]  /*61010*/  LDL.LU R3, [R1+0xe8] ;  /* 0x0000e80001037983 */ /* 0x000ea20000300800 */
[----:B------:R-:W-:-:S02]  /*61020*/  IADD3.X R74, PT, PT, R74, UR15, RZ, P4, !PT ;  /* 0x0000000f4a4a7c10 */ /* 0x000fc4000a7fe4ff */
[----:B------:R-:W-:-:S03]  /*61030*/  IADD3 R87, P3, PT, R87, UR14, RZ ;  /* 0x0000000e57577c10 */ /* 0x000fc6000ff7e0ff */
[----:B------:R-:W-:Y:S01]  /*61040*/  IMAD.MOV.U32 R127, RZ, RZ, R74 ;  /* 0x000000ffff7f7224 */ /* 0x000fe200078e004a */
[----:B------:R-:W-:Y:S02]  /*61050*/  IADD3.X R111, PT, PT, R111, UR15, RZ, P3, !PT ;  /* 0x0000000f6f6f7c10 */ /* 0x000fe40009ffe4ff */
[----:B------:R-:W-:Y:S02]  /*61060*/  IADD3 R135, P3, PT, R135, UR14, RZ ;  /* 0x0000000e87877c10 */ /* 0x000fe4000ff7e0ff */
[----:B------:R-:W-:Y:S01]  /*61070*/  IADD3 R100, P4, PT, R100, UR14, RZ ;  /* 0x0000000e64647c10 */ /* 0x000fe2000ff9e0ff */
[----:B------:R1:W-:Y:S01]  /*61080*/  LDGSTS.E [R124+0xd00], desc[UR22][R126.64], P2 ;  /* 0x00d000007e7c7fae */ /* 0x0003e200091a1016 */
[----:B------:R-:W-:Y:S02]  /*61090*/  IADD3.X R134, PT, PT, R134, UR15, RZ, P3, !PT ;  /* 0x0000000f86867c10 */ /* 0x000fe40009ffe4ff */
[----:B------:R-:W-:Y:S02]  /*610a0*/  IADD3.X R101, PT, PT, R101, UR15, RZ, P4, !PT ;  /* 0x0000000f65657c10 */ /* 0x000fe4000a7fe4ff */
[----:B------:R-:W-:Y:S01]  /*610b0*/  IADD3 R151, P4, PT, R151, UR14, RZ ;  /* 0x0000000e97977c10 */ /* 0x000fe2000ff9e0ff */
[----:B-1----:R-:W-:-:S02]  /*610c0*/  IMAD.MOV.U32 R126, RZ, RZ, R87 ;  /* 0x000000ffff7e7224 */ /* 0x002fc400078e0057 */
[----:B------:R-:W-:Y:S01]  /*610d0*/  IMAD.MOV.U32 R127, RZ, RZ, R111 ;  /* 0x000000ffff7f7224 */ /* 0x000fe200078e006f */
[----:B------:R-:W-:-:S04]  /*610e0*/  IADD3.X R150, PT, PT, R150, UR15, RZ, P4, !PT ;  /* 0x0000000f96967c10 */ /* 0x000fc8000a7fe4ff */
[----:B------:R1:W-:Y:S01]  /*610f0*/  LDGSTS.E [R124+0x1100], desc[UR22][R126.64], P2 ;  /* 0x011000007e7c7fae */ /* 0x0003e200091a1016 */
[----:B------:R-:W-:-:S03]  /*61100*/  IADD3 R167, P3, PT, R167, UR14, RZ ;  /* 0x0000000ea7a77c10 */ /* 0x000fc6000ff7e0ff */
[----:B------:R-:W-:Y:S01]  /*61110*/  LDGSTS.E [R124+0x1500], desc[UR22][R100.64], P2 ;  /* 0x01500000647c7fae */ /* 0x000fe200091a1016 */
[----:B------:R-:W-:Y:S01]  /*61120*/  IADD3.X R166, PT, PT, R166, UR15, RZ, P3, !PT ;  /* 0x0000000fa6a67c10 */ /* 0x000fe20009ffe4ff */
[----:B-1----:R-:W-:Y:S02]  /*61130*/  IMAD.MOV.U32 R126, RZ, RZ, R135 ;  /* 0x000000ffff7e7224 */ /* 0x002fe400078e0087 */
[----:B------:R-:W-:Y:S01]  /*61140*/  IMAD.MOV.U32 R127, RZ, RZ, R134 ;  /* 0x000000ffff7f7224 */ /* 0x000fe200078e0086 */
[----:B------:R-:W-:-:S04]  /*61150*/  IADD3 R183, P4, PT, R183, UR14, RZ ;  /* 0x0000000eb7b77c10 */ /* 0x000fc8000ff9e0ff */
        /* <DEDUP_REMOVED lines=31> */
[----:B---3--:R-:W-:-:S04]  /*61350*/  IADD3 R11, P3, PT, R11, UR14, RZ ;  /* 0x0000000e0b0b7c10 */ /* 0x008fc8000ff7e0ff */
[----:B----4-:R-:W-:Y:S02]  /*61360*/  IADD3.X R15, PT, PT, R15, UR15, RZ, P3, !PT ;  /* 0x0000000f0f0f7c10 */ /* 0x010fe40009ffe4ff */
        /* <DEDUP_REMOVED lines=11> */
[----:B----4-:R-:W-:-:S03]  /*61420*/  IMAD.MOV.U32 R126, RZ, RZ, R17 ;  /* 0x000000ffff7e7224 */ /* 0x010fc600078e0011 */
[----:B------:R-:W4:Y:S01]  /*61430*/  LDL.LU R17, [R1+0x124] ;  /* 0x0001240001117983 */ /* 0x000f220000300800 */
[----:B------:R-:W-:-:S03]  /*61440*/  IMAD.MOV.U32 R127, RZ, RZ, R19 ;  /* 0x000000ffff7f7224 */ /* 0x000fc600078e0013 */
[----:B------:R-:W4:Y:S04]  /*61450*/  LDL.LU R19, [R1+0x164] ;  /* 0x0001640001137983 */ /* 0x000f280000300800 */
[----:B------:R1:W-:Y:S01]  /*61460*/  LDGSTS.E [R124+0x3d00], desc[UR22][R126.64], P2 ;  /* 0x03d000007e7c7fae */ /* 0x0003e200091a1016 */
[----:B--2---:R-:W-:-:S04]  /*61470*/  IADD3 R0, P3, PT, R0, UR14, RZ ;  /* 0x0000000e00007c10 */ /* 0x004fc8000ff7e0ff */
[----:B------:R-:W-:Y:S02]  /*61480*/  IADD3.X R14, PT, PT, R14, UR15, RZ, P3, !PT ;  /* 0x0000000f0e0e7c10 */ /* 0x000fe40009ffe4ff */
[----:B------:R-:W-:Y:S01]  /*61490*/  IADD3 R3, P4, PT, R3, UR14, RZ ;  /* 0x0000000e03037c10 */ /* 0x000fe2000ff9e0ff */
        /* <DEDUP_REMOVED lines=16> */
[----:B------:R3:W-:Y:S01]  /*615a0*/  STL [R1+0x128], R11 ;  /* 0x0001280b01007387 */ /* 0x0007e20000100800 */
[----:B-1----:R-:W-:Y:S01]  /*615b0*/  IMAD.MOV.U32 R126, RZ, RZ, R11 ;  /* 0x000000ffff7e7224 */ /* 0x002fe200078e000b */
[----:B------:R-:W-:Y:S02]  /*615c0*/  IADD3 R15, P4, PT, R15, UR14, RZ ;  /* 0x0000000e0f0f7c10 */ /* 0x000fe4000ff9e0ff */
[----:B----4-:R-:W-:Y:S02]  /*615d0*/  IADD3.X R17, PT, PT, R17, UR15, RZ, P3, !PT ;  /* 0x0000000f11117c10 */ /* 0x010fe40009ffe4ff */
[----:B------:R-:W-:-:S03]  /*615e0*/  IADD3.X R19, PT, PT, R19, UR15, RZ, P4, !PT ;  /* 0x0000000f13137c10 */ /* 0x000fc6000a7fe4ff */
        /* <DEDUP_REMOVED lines=10> */
[----:B------:R-:W4:Y:S01]  /*61690*/  LDL.LU R19, [R1+0x264] ;  /* 0x0002640001137983 */ /* 0x000f220000300800 */
[----:B--2---:R-:W-:-:S03]  /*616a0*/  IADD3 R0, P3, PT, R0, UR14, RZ ;  /* 0x0000000e00007c10 */ /* 0x004fc6000ff7e0ff */
[----:B------:R1:W-:Y:S04]  /*616b0*/  LDGSTS.E [R124+0x4d00], desc[UR22][R126.64], P2 ;  /* 0x04d000007e7c7fae */ /* 0x0003e800091a1016 */
[----:B------:R2:W-:Y:S01]  /*616c0*/  STL [R1+0x1a8], R0 ;  /* 0x0001a80001007387 */ /* 0x0005e20000100800 */
[----:B------:R-:W-:Y:S01]  /*616d0*/  IADD3 R14, P4, PT, R14, UR14, RZ ;  /* 0x0000000e0e0e7c10 */ /* 0x000fe2000ff9e0ff */
[----:B-1----:R-:W-:Y:S01]  /*616e0*/  IMAD.MOV.U32 R126, RZ, RZ, R0 ;  /* 0x000000ffff7e7224 */ /* 0x002fe200078e0000 */
[----:B------:R-:W-:Y:S02]  /*616f0*/  IADD3.X R3, PT, PT, R3, UR15, RZ, P3, !PT ;  /* 0x0000000f03037c10 */ /* 0x000fe40009ffe4ff */
        /* <DEDUP_REMOVED lines=266> */
[----:B------:R-:W-:Y:S01]  /*627a0*/  STL [R1+0x928], R11 ;  /* 0x0009280b01007387 */ /* 0x000fe20000100800 */
[----:B-1----:R-:W-:Y:S01]  /*627b0*/  IMAD.MOV.U32 R126, RZ, RZ, R11 ;  /* 0x000000ffff7e7224 */ /* 0x002fe200078e000b */
[----:B------:R-:W-:Y:S02]  /*627c0*/  IADD3 R15, P4, PT, R15, UR14, RZ ;  /* 0x0000000e0f0f7c10 */ /* 0x000fe4000ff9e0ff */
[----:B----4-:R-:W-:Y:S02]  /*627d0*/  IADD3.X R17, PT, PT, R17, UR15, RZ, P3, !PT ;  /* 0x0000000f11117c10 */ /* 0x010fe40009ffe4ff */
[----:B------:R-:W-:-:S03]  /*627e0*/  IADD3.X R19, PT, PT, R19, UR15, RZ, P4, !PT ;  /* 0x0000000f13137c10 */ /* 0x000fc6000a7fe4ff */
[----:B------:R-:W-:Y:S01]  /*627f0*/  IMAD.MOV.U32 R127, RZ, RZ, R17 ;  /* 0x000000ffff7f7224 */ /* 0x000fe200078e0011 */
[----:B------:R1:W-:Y:S04]  /*62800*/  STL [R1+0x924], R17 ;  /* 0x0009241101007387 */ /* 0x0003e80000100800 */
[----:B------:R-:W-:Y:S04]  /*62810*/  STL [R1+0x968], R15 ;  /* 0x0009680f01007387 */ /* 0x000fe80000100800 */
[----:B------:R3:W-:Y:S04]  /*62820*/  LDGSTS.E [R124+0x24900], desc[UR22][R126.64], P2 ;  /* 0x249000007e7c7fae */ /* 0x0007e800091a1016 */
[----:B-1----:R-:W4:Y:S04]  /*62830*/  LDL.LU R17, [R1+0xa28] ;  /* 0x000a280001117983 */ /* 0x002f280000300800 */
[----:B------:R1:W-:Y:S04]  /*62840*/  STL [R1+0x964], R19 ;  /* 0x0009641301007387 */ /* 0x0003e80000100800 */
[----:B------:R-:W4:Y:S01]  /*62850*/  LDL.LU R11, [R1+0xa68] ;  /* 0x000a6800010b7983 */ /* 0x000f220000300800 */
[----:B---3--:R-:W-:-:S03]  /*62860*/  IMAD.MOV.U32 R127, RZ, RZ, R19 ;  /* 0x000000ffff7f7224 */ /* 0x008fc600078e0013 */
[----:B-1----:R-:W3:Y:S01]  /*62870*/  LDL.LU R19, [R1+0xa24] ;  /* 0x000a240001137983 */ /* 0x002ee20000300800 */
[----:B------:R-:W-:-:S03]  /*62880*/  IMAD.MOV.U32 R126, RZ, RZ, R15 ;  /* 0x000000ffff7e7224 */ /* 0x000fc600078e000f */
[----:B------:R-:W3:Y:S04]  /*62890*/  LDL.LU R15, [R1+0xa64] ;  /* 0x000a6400010f7983 */ /* 0x000ee80000300800 */
[----:B------:R1:W-:Y:S01]  /*628a0*/  LDGSTS.E [R124+0x24d00], desc[UR22][R126.64], P2 ;  /* 0x24d000007e7c7fae */ /* 0x0003e200091a1016 */
[----:B--2---:R-:W-:-:S05]  /*628b0*/  IADD3 R0, P3, PT, R0, UR14, RZ ;  /* 0x0000000e00007c10 */ /* 0x004fca000ff7e0ff */
[----:B------:R2:W-:Y:S01]  /*628c0*/  STL [R1+0x9a8], R0 ;  /* 0x0009a80001007387 */ /* 0x0005e20000100800 */
[----:B------:R-:W-:Y:S01]  /*628d0*/  IADD3 R14, P4, PT, R14, UR14, RZ ;  /* 0x0000000e0e0e7c10 */ /* 0x000fe2000ff9e0ff */
[----:B-1----:R-:W-:Y:S01]  /*628e0*/  IMAD.MOV.U32 R126, RZ, RZ, R0 ;  /* 0x000000ffff7e7224 */ /* 0x002fe200078e0000 */
[----:B------:R-:W-:Y:S02]  /*628f0*/  IADD3.X R3, PT, PT, R3, UR15, RZ, P3, !PT ;  /* 0x0000000f03037c10 */ /* 0x000fe40009ffe4ff */
[----:B------:R-:W-:-:S03]  /*62900*/  IADD3.X R16, PT, PT, R16, UR15, RZ, P4, !PT ;  /* 0x0000000f10107c10 */ /* 0x000fc6000a7fe4ff */
[----:B------:R-:W-:Y:S01]  /*62910*/  IMAD.MOV.U32 R127, RZ, RZ, R3 ;  /* 0x000000ffff7f7224 */ /* 0x000fe200078e0003 */
[----:B------:R1:W-:Y:S04]  /*62920*/  STL [R1+0x9a4], R3 ;  /* 0x0009a40301007387 */ /* 0x0003e80000100800 */
[----:B------:R-:W-:Y:S04]  /*62930*/  STL [R1+0x9e8], R14 ;  /* 0x0009e80e01007387 */ /* 0x000fe80000100800 */
        /* <DEDUP_REMOVED lines=9> */
[----:B----4-:R-:W-:-:S05]  /*629d0*/  IADD3 R17, P3, PT, R17, UR14, RZ ;  /* 0x0000000e11117c10 */ /* 0x010fca000ff7e0ff */
[----:B-1----:R-:W-:Y:S01]  /*629e0*/  IMAD.MOV.U32 R126, RZ, RZ, R17 ;  /* 0x000000ffff7e7224 */ /* 0x002fe200078e0011 */
[----:B------:R-:W-:Y:S02]  /*629f0*/  IADD3 R11, P4, PT, R11, UR14, RZ ;  /* 0x0000000e0b0b7c10 */ /* 0x000fe4000ff9e0ff */
[----:B---3--:R-:W-:Y:S01]  /*62a00*/  IADD3.X R19, PT, PT, R19, UR15, RZ, P3, !PT ;  /* 0x0000000f13137c10 */ /* 0x008fe20009ffe4ff */
        /* <DEDUP_REMOVED lines=9> */
[----:B---3--:R-:W3:Y:S04]  /*62aa0*/  LDL.LU R15, [R1+0xb24] ;  /* 0x000b2400010f7983 */ /* 0x008ee80000300800 */
[----:B------:R-:W4:Y:S04]  /*62ab0*/  LDL.LU R11, [R1+0xb28] ;  /* 0x000b2800010b7983 */ /* 0x000f280000300800 */
[----:B------:R-:W3:Y:S04]  /*62ac0*/  LDL.LU R241, [R1+0xb64] ;  /* 0x000b640001f17983 */ /* 0x000ee80000300800 */
        /* <DEDUP_REMOVED lines=8> */
[----:B------:R1:W-:Y:S04]  /*62b50*/  STL [R1+0xaa4], R16 ;  /* 0x000aa41001007387 */ /* 0x0003e80000100800 */
[----:B------:R-:W-:Y:S04]  /*62b60*/  STL [R1+0xae8], R3 ;  /* 0x000ae80301007387 */ /* 0x000fe80000100800 */
[----:B------:R-:W3:Y:S04]  /*62b70*/  LDL.LU R17, [R1+0xba8] ;  /* 0x000ba80001117983 */ /* 0x000ee80000300800 */
[----:B------:R1:W-:Y:S04]  /*62b80*/  STL [R1+0xae4], R14 ;  /* 0x000ae40e01007387 */ /* 0x0003e80000100800 */
[----:B--2---:R-:W2:Y:S04]  /*62b90*/  LDL.LU R0, [R1+0xbe8] ;  /* 0x000be80001007983 */ /* 0x004ea80000300800 */
[----:B------:R-:W2:Y:S01]  /*62ba0*/  LDL.LU R19, [R1+0xba4] ;  /* 0x000ba40001137983 */ /* 0x000ea20000300800 */
[----:B------:R-:W-:-:S03]  /*62bb0*/  IMAD.MOV.U32 R127, RZ, RZ, R16 ;  /* 0x000000ffff7f7224 */ /* 0x000fc600078e0010 */
[----:B-1----:R-:W2:Y:S04]  /*62bc0*/  LDL.LU R16, [R1+0xbe4] ;  /* 0x000be40001107983 */ /* 0x002ea80000300800 */
[----:B------:R1:W-:Y:S02]  /*62bd0*/  LDGSTS.E [R124+0x26100], desc[UR22][R126.64], P2 ;  /* 0x261000007e7c7fae */ /* 0x0003e400091a1016 */
[----:B-1----:R-:W-:Y:S02]  /*62be0*/  IMAD.MOV.U32 R126, RZ, RZ, R3 ;  /* 0x000000ffff7e7224 */ /* 0x002fe400078e0003 */
[----:B------:R-:W-:Y:S02]  /*62bf0*/  IMAD.MOV.U32 R127, RZ, RZ, R14 ;  /* 0x000000ffff7f7224 */ /* 0x000fe400078e000e */
[----:B------:R-:W2:Y:S04]  /*62c00*/  LDL.LU R14, [R1+0xc28] ;  /* 0x000c2800010e7983 */ /* 0x000ea80000300800 */
[----:B------:R-:W2:Y:S04]  /*62c10*/  LDL.LU R3, [R1+0xc68] ;  /* 0x000c680001037983 */ /* 0x000ea80000300800 */
[----:B------:R1:W-:Y:S01]  /*62c20*/  LDGSTS.E [R124+0x26500], desc[UR22][R126.64], P2 ;  /* 0x265000007e7c7fae */ /* 0x0003e200091a1016 */
[----:B----4-:R-:W-:-:S04]  /*62c30*/  IADD3 R11, P3, PT, R11, UR14, RZ ;  /* 0x0000000e0b0b7c10 */ /* 0x010fc8000ff7e0ff */
[----:B---3--:R-:W-:Y:S01]  /*62c40*/  IADD3.X R15, PT, PT, R15, UR15, RZ, P3, !PT ;  /* 0x0000000f0f0f7c10 */ /* 0x008fe20009ffe4ff */
[----:B------:R-:W-:Y:S01]  /*62c50*/  STL [R1+0xb28], R11 ;  /* 0x000b280b01007387 */ /* 0x000fe20000100800 */
[----:B------:R-:W-:-:S03]  /*62c60*/  IADD3 R240, P4, PT, R240, UR14, RZ ;  /* 0x0000000ef0f07c10 */ /* 0x000fc6000ff9e0ff */
[----:B------:R3:W-:Y:S01]  /*62c70*/  STL [R1+0xb24], R15 ;  /* 0x000b240f01007387 */ /* 0x0007e20000100800 */
[----:B-1----:R-:W-:Y:S01]  /*62c80*/  IMAD.MOV.U32 R127, RZ, RZ, R15 ;  /* 0x000000ffff7f7224 */ /* 0x002fe200078e000f */
[----:B------:R-:W-:Y:S02]  /*62c90*/  IADD3.X R241, PT, PT, R241, UR15, RZ, P4, !PT ;  /* 0x0000000ff1f17c10 */ /* 0x000fe4000a7fe4ff */
[----:B------:R-:W-:Y:S01]  /*62ca0*/  STL [R1+0xb68], R240 ;  /* 0x000b68f001007387 */ /* 0x000fe20000100800 */
[----:B------:R-:W-:-:S03]  /*62cb0*/  IMAD.MOV.U32 R126, RZ, RZ, R11 ;  /* 0x000000ffff7e7224 */ /* 0x000fc600078e000b */
[----:B---3--:R-:W3:Y:S04]  /*62cc0*/  LDL.LU R15, [R1+0xc24] ;  /* 0x000c2400010f7983 */ /* 0x008ee80000300800 */
[----:B------:R-:W-:Y:S04]  /*62cd0*/  STL [R1+0xb64], R241 ;  /* 0x000b64f101007387 */ /* 0x000fe80000100800 */
[----:B------:R-:W4:Y:S04]  /*62ce0*/  LDL.LU R11, [R1+0xc64] ;  /* 0x000c6400010b7983 */ /* 0x000f280000300800 */
[----:B------:R1:W-:Y:S02]  /*62cf0*/  LDGSTS.E [R124+0x26900], desc[UR22][R126.64], P2 ;  /* 0x269000007e7c7fae */ /* 0x0003e400091a1016 */
[----:B-1----:R-:W-:-:S02]  /*62d00*/  IMAD.MOV.U32 R126, RZ, RZ, R240 ;  /* 0x000000ffff7e7224 */ /* 0x002fc400078e00f0 */
[----:B------:R-:W-:Y:S01]  /*62d10*/  IMAD.MOV.U32 R127, RZ, RZ, R241 ;  /* 0x000000ffff7f7224 */ /* 0x000fe200078e00f1 */
[----:B------:R-:W-:-:S04]  /*62d20*/  IADD3 R17, P3, PT, R17, UR14, RZ ;  /* 0x0000000e11117c10 */ /* 0x000fc8000ff7e0ff */
[----:B------:R1:W-:Y:S01]  /*62d30*/  LDGSTS.E [R124+0x26d00], desc[UR22][R126.64], P2 ;  /* 0x26d000007e7c7fae */ /* 0x0003e200091a1016 */
[----:B--2---:R-:W-:Y:S02]  /*62d40*/  IADD3 R0, P4, PT, R0, UR14, RZ ;  /* 0x0000000e00007c10 */ /* 0x004fe4000ff9e0ff */
[----:B------:R-:W-:Y:S01]  /*62d50*/  IADD3.X R19, PT, PT, R19, UR15, RZ, P3, !PT ;  /* 0x0000000f13137c10 */ /* 0x000fe20009ffe4ff */
[----:B-1----:R-:W-:Y:S01]  /*62d60*/  IMAD.MOV.U32 R126, RZ, RZ, R17 ;  /* 0x000000ffff7e7224 */ /* 0x002fe200078e0011 */
[----:B------:R-:W-:-:S03]  /*62d70*/  IADD3.X R16, PT, PT, R16, UR15, RZ, P4, !PT ;  /* 0x0000000f10107c10 */ /* 0x000fc6000a7fe4ff */
[----:B------:R-:W-:Y:S01]  /*62d80*/  IMAD.MOV.U32 R127, RZ, RZ, R19 ;  /* 0x000000ffff7f7224 */ /* 0x000fe200078e0013 */
[----:B------:R-:W-:Y:S04]  /*62d90*/  STL [R1+0xba8], R17 ;  /* 0x000ba81101007387 */ /* 0x000fe80000100800 */
[----:B------:R-:W-:Y:S04]  /*62da0*/  STL [R1+0xba4], R19 ;  /* 0x000ba41301007387 */ /* 0x000fe80000100800 */
[----:B------:R1:W-:Y:S04]  /*62db0*/  STL [R1+0xbe8], R0 ;  /* 0x000be80001007387 */ /* 0x0003e80000100800 */
[----:B------:R2:W-:Y:S04]  /*62dc0*/  LDGSTS.E [R124+0x27100], desc[UR22][R126.64], P2 ;  /* 0x271000007e7c7fae */ /* 0x0005e800091a1016 */
[----:B------:R-:W-:Y:S01]  /*62dd0*/  STL [R1+0xbe4], R16 ;  /* 0x000be41001007387 */ /* 0x000fe20000100800 */
[----:B--2---:R-:W-:-:S03]  /*62de0*/  IMAD.MOV.U32 R126, RZ, RZ, R0 ;  /* 0x000000ffff7e7224 */ /* 0x004fc600078e0000 */
[----:B-1----:R-:W2:Y:S01]  /*62df0*/  LDL.LU R0, [R1+0xc98] ;  /* 0x000c980001007983 */ /* 0x002ea20000300800 */
[----:B------:R-:W-:Y:S01]  /*62e00*/  IADD3 R14, P3, PT, R14, UR14, RZ ;  /* 0x0000000e0e0e7c10 */ /* 0x000fe2000ff7e0ff */
[----:B------:R-:W-:Y:S01]  /*62e10*/  IMAD.MOV.U32 R127, RZ, RZ, R16 ;  /* 0x000000ffff7f7224 */ /* 0x000fe200078e0010 */
[----:B------:R-:W-:-:S04]  /*62e20*/  IADD3 R3, P4, PT, R3, UR14, RZ ;  /* 0x0000000e03037c10 */ /* 0x000fc8000ff9e0ff */
[----:B------:R1:W-:Y:S04]  /*62e30*/  LDGSTS.E [R124+0x27500], desc[UR22][R126.64], P2 ;  /* 0x275000007e7c7fae */ /* 0x0003e800091a1016 */
[----:B------:R-:W-:Y:S01]  /*62e40*/  STL [R1+0xc28], R14 ;  /* 0x000c280e01007387 */ /* 0x000fe20000100800 */
[----:B-1----:R-:W-:Y:S01]  /*62e50*/  IMAD.MOV.U32 R126, RZ, RZ, R14 ;  /* 0x000000ffff7e7224 */ /* 0x002fe200078e000e */
[----:B---3--:R-:W-:-:S05]  /*62e60*/  IADD3.X R15, PT, PT, R15, UR15, RZ, P3, !PT ;  /* 0x0000000f0f0f7c10 */ /* 0x008fca0009ffe4ff */
[----:B------:R-:W-:Y:S01]  /*62e70*/  IMAD.MOV.U32 R127, RZ, RZ, R15 ;  /* 0x000000ffff7f7224 */ /* 0x000fe200078e000f */
[----:B----4-:R-:W-:Y:S01]  /*62e80*/  IADD3.X R11, PT, PT, R11, UR15, RZ, P4, !PT ;  /* 0x0000000f0b0b7c10 */ /* 0x010fe2000a7fe4ff */
[----:B------:R-:W-:Y:S01]  /*62e90*/  STL [R1+0xc24], R15 ;  /* 0x000c240f01007387 */ /* 0x000fe20000100800 */
[----:B------:R-:W-:Y:S02]  /*62ea0*/  IADD3 R47, P4, PT, R47, UR14, RZ ;  /* 0x0000000e2f2f7c10 */ /* 0x000fe4000ff9e0ff */
[----:B------:R-:W-:Y:S01]  /*62eb0*/  IADD3 R62, P3, PT, R62, UR14, RZ ;  /* 0x0000000e3e3e7c10 */ /* 0x000fe2000ff7e0ff */
[----:B------:R1:W-:Y:S01]  /*62ec0*/  LDGSTS.E [R124+0x27900], desc[UR22][R126.64], P2 ;  /* 0x279000007e7c7fae */ /* 0x0003e200091a1016 */
[----:B------:R-:W-:-:S03]  /*62ed0*/  IADD3.X R48, PT, PT, R48, UR15, RZ, P4, !PT ;  /* 0x0000000f30307c10 */ /* 0x000fc6000a7fe4ff */
[----:B------:R3:W-:Y:S01]  /*62ee0*/  STL [R1+0xc68], R3 ;  /* 0x000c680301007387 */ /* 0x0007e20000100800 */
[----:B------:R-:W-:Y:S02]  /*62ef0*/  IADD3.X R63, PT, PT, R63, UR15, RZ, P3, !PT ;  /* 0x0000000f3f3f7c10 */ /* 0x000fe40009ffe4ff */
[----:B------:R-:W-:Y:S01]  /*62f00*/  IADD3 R118, P3, PT, R118, UR14, RZ ;  /* 0x0000000e76767c10 */ /* 0x000fe2000ff7e0ff */
[----:B-1----:R-:W-:Y:S02]  /*62f10*/  IMAD.MOV.U32 R126, RZ, RZ, R3 ;  /* 0x000000ffff7e7224 */ /* 0x002fe400078e0003 */
[----:B------:R-:W-:Y:S01]  /*62f20*/  IMAD.MOV.U32 R127, RZ, RZ, R11 ;  /* 0x000000ffff7f7224 */ /* 0x000fe200078e000b */
[----:B---3--:R-:W-:-:S04]  /*62f30*/  LOP3.LUT R3, R12, 0x30, RZ, 0x3c, !PT ;  /* 0x000000300c037812 */ /* 0x008fc800078e3cff */
[----:B------:R1:W-:Y:S01]  /*62f40*/  LDGSTS.E [R124+0x27d00], desc[UR22][R126.64], P2 ;  /* 0x27d000007e7c7fae */ /* 0x0003e200091a1016 */
[----:B------:R-:W-:Y:S01]  /*62f50*/  IADD3.X R88, PT, PT, R88, UR15, RZ, P3, !PT ;  /* 0x0000000f58587c10 */ /* 0x000fe20009ffe4ff */
[----:B-1----:R-:W-:Y:S02]  /*62f60*/  VIADD R124, R3, UR5 ;  /* 0x00000005037c7c36 */ /* 0x002fe40008000000 */
[----:B------:R-:W-:Y:S02]  /*62f70*/  IMAD.MOV.U32 R126, RZ, RZ, R47 ;  /* 0x000000ffff7e7224 */ /* 0x000fe400078e002f */
[----:B------:R-:W-:Y:S01]  /*62f80*/  IMAD.MOV.U32 R127, RZ, RZ, R48 ;  /* 0x000000ffff7f7224 */ /* 0x000fe200078e0030 */
[----:B------:R-:W-:Y:S04]  /*62f90*/  LDGSTS.E [R124+0x180], desc[UR22][R62.64], P2 ;  /* 0x001800003e7c7fae */ /* 0x000fe800091a1016 */
[----:B------:R1:W-:Y:S04]  /*62fa0*/  LDGSTS.E [R124+0x580], desc[UR22][R126.64], P2 ;  /* 0x005800007e7c7fae */ /* 0x0003e800091a1016 */
[----:B------:R-:W-:Y:S01]  /*62fb0*/  STL [R1+0xc64], R11 ;  /* 0x000c640b01007387 */ /* 0x000fe20000100800 */
[----:B-1----:R-:W-:-:S02]  /*62fc0*/  IMAD.MOV.U32 R126, RZ, RZ, R118 ;  /* 0x000000ffff7e7224 */ /* 0x002fc400078e0076 */
[----:B------:R-:W-:-:S05]  /*62fd0*/  IMAD.MOV.U32 R127, RZ, RZ, R88 ;  /* 0x000000ffff7f7224 */ /* 0x000fca00078e0058 */
[----:B------:R1:W-:Y:S01]  /*62fe0*/  LDGSTS.E [R124+0x980], desc[UR22][R126.64], P2 ;  /* 0x009800007e7c7fae */ /* 0x0003e200091a1016 */
[----:B--2---:R-:W-:-:S05]  /*62ff0*/  IADD3 R0, P4, PT, R0, UR14, RZ ;  /* 0x0000000e00007c10 */ /* 0x004fca000ff9e0ff */
[----:B------:R2:W-:Y:S04]  /*63000*/  STL [R1+0xc98], R0 ;  /* 0x000c980001007387 */ /* 0x0005e80000100800 */
[----:B------:R-:W3:Y:S01]  /*63010*/  LDL.LU R15, [R1+0x2c] ;  /* 0x00002c00010f7983 */ /* 0x000ee20000300800 */
[----:B-1----:R-:W-:-:S03]  /*63020*/  IMAD.MOV.U32 R126, RZ, RZ, R0 ;  /* 0x000000ffff7e7224 */ /* 0x002fc600078e0000 */
[----:B--2---:R-:W2:Y:S04]  /*63030*/  LDL.LU R0, [R1+0x30] ;  /* 0x0000300001007983 */ /* 0x004ea80000300800 */
[----:B------:R-:W4:Y:S04]  /*63040*/  LDL.LU R16, [R1+0x6c] ;  /* 0x00006c0001107983 */ /* 0x000f280000300800 */
[----:B------:R-:W4:Y:S04]  /*63050*/  LDL.LU R11, [R1+0x70] ;  /* 0x00007000010b7983 */ /* 0x000f280000300800 */
[----:B------:R-:W4:Y:S04]  /*63060*/  LDL.LU R14, [R1+0xac] ;  /* 0x0000ac00010e7983 */ /* 0x000f280000300800 */
[----:B------:R-:W4:Y:S04]  /*63070*/  LDL.LU R3, [R1+0xb0] ;  /* 0x0000b00001037983 */ /* 0x000f280000300800 */
[----:B------:R-:W4:Y:S04]  /*63080*/  LDL.LU R19, [R1+0xec] ;  /* 0x0000ec0001137983 */ /* 0x000f280000300800 */
[----:B------:R-:W4:Y:S01]  /*63090*/  LDL.LU R17, [R1+0xf0] ;  /* 0x0000f00001117983 */ /* 0x000f220000300800 */
        /* <DEDUP_REMOVED lines=52> */
[----:B---3--:R-:W-:Y:S02]  /*633e0*/  IADD3.X R15, PT, PT, R15, UR15, RZ, P3, !PT ;  /* 0x0000000f0f0f7c10 */ /* 0x008fe40009ffe4ff */
[----:B----4-:R-:W-:Y:S01]  /*633f0*/  IADD3 R11, P4, PT, R11, UR14, RZ ;  /* 0x0000000e0b0b7c10 */ /* 0x010fe2000ff9e0ff */
[----:B------:R2:W-:Y:S01]  /*63400*/  STL [R1+0x30], R0 ;  /* 0x0000300001007387 */ /* 0x0005e20000100800 */
[----:B-1----:R-:W-:Y:S02]  /*63410*/  IMAD.MOV.U32 R126, RZ, RZ, R0 ;  /* 0x000000ffff7e7224 */ /* 0x002fe400078e0000 */
[----:B------:R-:W-:Y:S01]  /*63420*/  IADD3.X R16, PT, PT, R16, UR15, RZ, P4, !PT ;  /* 0x0000000f10107c10 */ /* 0x000fe2000a7fe4ff */
[----:B------:R-:W-:Y:S01]  /*63430*/  IMAD.MOV.U32 R127, RZ, RZ, R15 ;  /* 0x000000ffff7f7224 */ /* 0x000fe200078e000f */
[----:B------:R1:W-:Y:S01]  /*63440*/  STL [R1+0x2c], R15 ;  /* 0x00002c0f01007387 */ /* 0x0003e20000100800 */
[----:B------:R-:W-:-:S03]  /*63450*/  IADD3 R3, P3, PT, R3, UR14, RZ ;  /* 0x0000000e03037c10 */ /* 0x000fc6000ff7e0ff */
[----:B------:R3:W-:Y:S04]  /*63460*/  STL [R1+0x70], R11 ;  /* 0x0000700b01007387 */ /* 0x0007e80000100800 */
[----:B--2---:R-:W2:Y:S01]  /*63470*/  LDL.LU R0, [R1+0x130] ;  /* 0x0001300001007983 */ /* 0x004ea20000300800 */
[----:B------:R-:W-:-:S03]  /*63480*/  IADD3.X R14, PT, PT, R14, UR15, RZ, P3, !PT ;  /* 0x0000000f0e0e7c10 */ /* 0x000fc60009ffe4ff */
[----:B------:R4:W-:Y:S01]  /*63490*/  STL [R1+0x6c], R16 ;  /* 0x00006c1001007387 */ /* 0x0009e20000100800 */
[----:B------:R-:W-:-:S03]  /*634a0*/  IADD3 R17, P4, PT, R17, UR14, RZ ;  /* 0x0000000e11117c10 */ /* 0x000fc6000ff9e0ff */
[----:B------:R3:W-:Y:S04]  /*634b0*/  LDGSTS.E [R124+0x3980], desc[UR22][R126.64], P2 ;  /* 0x039800007e7c7fae */ /* 0x0007e800091a1016 */
[----:B-1----:R-:W2:Y:S01]  /*634c0*/  LDL.LU R15, [R1+0x170] ;  /* 0x00017000010f7983 */ /* 0x002ea20000300800 */
[----:B------:R-:W-:Y:S01]  /*634d0*/  IADD3.X R19, PT, PT, R19, UR15, RZ, P4, !PT ;  /* 0x0000000f13137c10 */ /* 0x000fe2000a7fe4ff */
[----:B---3--:R-:W-:Y:S02]  /*634e0*/  IMAD.MOV.U32 R126, RZ, RZ, R11 ;  /* 0x000000ffff7e7224 */ /* 0x008fe400078e000b */
[----:B------:R-:W-:Y:S01]  /*634f0*/  IMAD.MOV.U32 R127, RZ, RZ, R16 ;  /* 0x000000ffff7f7224 */ /* 0x000fe200078e0010 */
[----:B------:R-:W3:Y:S04]  /*63500*/  LDL.LU R11, [R1+0x12c] ;  /* 0x00012c00010b7983 */ /* 0x000ee80000300800 */
[----:B----4-:R-:W4:Y:S04]  /*63510*/  LDL.LU R16, [R1+0x16c] ;  /* 0x00016c0001107983 */ /* 0x010f280000300800 */
[----:B------:R1:W-:Y:S04]  /*63520*/  LDGSTS.E [R124+0x3d80], desc[UR22][R126.64], P2 ;  /* 0x03d800007e7c7fae */ /* 0x0003e800091a1016 */
        /* <DEDUP_REMOVED lines=29> */
[----:B------:R-:W-:Y:S01]  /*63700*/  IMAD.MOV.U32 R127, RZ, RZ, R16 ;  /* 0x000000ffff7f7224 */ /* 0x000fe200078e0010 */
[----:B------:R-:W3:Y:S01]  /*63710*/  LDL.LU R15, [R1+0x22c] ;  /* 0x00022c00010f7983 */ /* 0x000ee20000300800 */
[----:B------:R-:W-:-:S03]  /*63720*/  IADD3 R14, P4, PT, R14, UR14, RZ ;  /* 0x0000000e0e0e7c10 */ /* 0x000fc6000ff9e0ff */
[----:B----4-:R-:W4:Y:S04]  /*63730*/  LDL.LU R16, [R1+0x26c] ;  /* 0x00026c0001107983 */ /* 0x010f280000300800 */
        /* <DEDUP_REMOVED lines=218> */
[----:B------:R-:W-:Y:S01]  /*644e0*/  STL [R1+0x7b0], R3 ;  /* 0x0007b00301007387 */ /* 0x000fe20000100800 */
[----:B------:R-:W-:-:S03]  /*644f0*/  IADD3.X R19, PT, PT, R19, UR15, RZ, P4, !PT ;  /* 0x0000000f13137c10 */ /* 0x000fc6000a7fe4ff */
[----:B------:R1:W-:Y:S02]  /*64500*/  STL [R1+0x7ac], R17 ;  /* 0x0007ac1101007387 */ /* 0x0003e40000100800 */
[----:B-1----:R-:W-:Y:S02]  /*64510*/  IMAD.MOV.U32 R126, RZ, RZ, R3 ;  /* 0x000000ffff7e7224 */ /* 0x002fe400078e0003 */
[----:B------:R-:W-:Y:S01]  /*64520*/  IMAD.MOV.U32 R127, RZ, RZ, R17 ;  /* 0x000000ffff7f7224 */ /* 0x000fe200078e0011 */
[----:B------:R-:W-:Y:S04]  /*64530*/  STL [R1+0x7f0], R14 ;  /* 0x0007f00e01007387 */ /* 0x000fe80000100800 */
        /* <DEDUP_REMOVED lines=10> */
[----:B-1----:R-:W-:Y:S01]  /*645e0*/  IMAD.MOV.U32 R126, RZ, RZ, R0 ;  /* 0x000000ffff7e7224 */ /* 0x002fe200078e0000 */
[----:B------:R-:W-:Y:S01]  /*645f0*/  STL [R1+0x830], R0 ;  /* 0x0008300001007387 */ /* 0x000fe20000100800 */
        /* <DEDUP_REMOVED lines=8> */
[----:B------:R1:W-:Y:S01]  /*64680*/  STL [R1+0x86c], R16 ;  /* 0x00086c1001007387 */ /* 0x0003e20000100800 */
[----:B------:R-:W-:Y:S01]  /*64690*/  IADD3 R17, P3, PT, R17, UR14, RZ ;  /* 0x0000000e11117c10 */ /* 0x000fe2000ff7e0ff */
[----:B--2---:R-:W-:-:S02]  /*646a0*/  IMAD.MOV.U32 R126, RZ, RZ, R11 ;  /* 0x000000ffff7e7224 */ /* 0x004fc400078e000b */
[----:B------:R-:W2:Y:S01]  /*646b0*/  LDL.LU R0, [R1+0x970] ;  /* 0x0009700001007983 */ /* 0x000ea20000300800 */
[----:B------:R-:W-:-:S03]  /*646c0*/  IMAD.MOV.U32 R127, RZ, RZ, R16 ;  /* 0x000000ffff7f7224 */ /* 0x000fc600078e0010 */
[----:B-1----:R-:W4:Y:S04]  /*646d0*/  LDL.LU R16, [R1+0x92c] ;  /* 0x00092c0001107983 */ /* 0x002f280000300800 */
[----:B------:R1:W-:Y:S01]  /*646e0*/  LDGSTS.E [R124+0x23d80], desc[UR22][R126.64], P2 ;  /* 0x23d800007e7c7fae */ /* 0x0003e200091a1016 */
[----:B------:R-:W-:-:S03]  /*646f0*/  IADD3 R3, P4, PT, R3, UR14, RZ ;  /* 0x0000000e03037c10 */ /* 0x000fc6000ff9e0ff */
[----:B------:R-:W4:Y:S01]  /*64700*/  LDL.LU R11, [R1+0x96c] ;  /* 0x00096c00010b7983 */ /* 0x000f220000300800 */
[----:B------:R-:W-:Y:S01]  /*64710*/  IADD3.X R19, PT, PT, R19, UR15, RZ, P3, !PT ;  /* 0x0000000f13137c10 */ /* 0x000fe20009ffe4ff */
[----:B-1----:R-:W-:Y:S02]  /*64720*/  IMAD.MOV.U32 R126, RZ, RZ, R17 ;  /* 0x000000ffff7e7224 */ /* 0x002fe400078e0011 */
[----:B------:R-:W-:Y:S01]  /*64730*/  STL [R1+0x8b0], R17 ;  /* 0x0008b01101007387 */ /* 0x000fe20000100800 */
[----:B------:R-:W-:Y:S01]  /*64740*/  IADD3.X R14, PT, PT, R14, UR15, RZ, P4, !PT ;  /* 0x0000000f0e0e7c10 */ /* 0x000fe2000a7fe4ff */
[----:B------:R-:W-:Y:S02]  /*64750*/  IMAD.MOV.U32 R127, RZ, RZ, R19 ;  /* 0x000000ffff7f7224 */ /* 0x000fe400078e0013 */
[----:B------:R-:W-:Y:S04]  /*64760*/  STL [R1+0x8ac], R19 ;  /* 0x0008ac1301007387 */ /* 0x000fe80000100800 */
[----:B------:R-:W-:Y:S04]  /*64770*/  STL [R1+0x8f0], R3 ;  /* 0x0008f00301007387 */ /* 0x000fe80000100800 */
[----:B------:R1:W-:Y:S04]  /*64780*/  LDGSTS.E [R124+0x24180], desc[UR22][R126.64], P2 ;  /* 0x241800007e7c7fae */ /* 0x0003e800091a1016 */
[----:B------:R1:W-:Y:S02]  /*64790*/  STL [R1+0x8ec], R14 ;  /* 0x0008ec0e01007387 */ /* 0x0003e40000100800 */
[----:B-1----:R-:W-:-:S02]  /*647a0*/  IMAD.MOV.U32 R127, RZ, RZ, R14 ;  /* 0x000000ffff7f7224 */ /* 0x002fc400078e000e */
[----:B------:R-:W-:Y:S01]  /*647b0*/  IMAD.MOV.U32 R126, RZ, RZ, R3 ;  /* 0x000000ffff7e7224 */ /* 0x000fe200078e0003 */
[----:B------:R-:W4:Y:S04]  /*647c0*/  LDL.LU R14, [R1+0x9ac] ;  /* 0x0009ac00010e7983 */ /* 0x000f280000300800 */
[----:B------:R-:W4:Y:S04]  /*647d0*/  LDL.LU R3, [R1+0x9b0] ;  /* 0x0009b00001037983 */ /* 0x000f280000300800 */
[----:B------:R-:W4:Y:S04]  /*647e0*/  LDL.LU R241, [R1+0x9ec] ;  /* 0x0009ec0001f17983 */ /* 0x000f280000300800 */
[----:B------:R-:W4:Y:S04]  /*647f0*/  LDL.LU R240, [R1+0x9f0] ;  /* 0x0009f00001f07983 */ /* 0x000f280000300800 */
[----:B------:R1:W-:Y:S01]  /*64800*/  LDGSTS.E [R124+0x24580], desc[UR22][R126.64], P2 ;  /* 0x245800007e7c7fae */ /* 0x0003e200091a1016 */
[----:B---3--:R-:W-:-:S05]  /*64810*/  IADD3 R15, P3, PT, R15, UR14, RZ ;  /* 0x0000000e0f0f7c10 */ /* 0x008fca000ff7e0ff */
[----:B------:R3:W-:Y:S01]  /*64820*/  STL [R1+0x930], R15 ;  /* 0x0009300f01007387 */ /* 0x0007e20000100800 */
[----:B--2---:R-:W-:Y:S02]  /*64830*/  IADD3 R0, P4, PT, R0, UR14, RZ ;  /* 0x0000000e00007c10 */ /* 0x004fe4000ff9e0ff */
[----:B----4-:R-:W-:Y:S01]  /*64840*/  IADD3.X R16, PT, PT, R16, UR15, RZ, P3, !PT ;  /* 0x0000000f10107c10 */ /* 0x010fe20009ffe4ff */
[----:B-1----:R-:W-:-:S04]  /*64850*/  IMAD.MOV.U32 R126, RZ, RZ, R15 ;  /* 0x000000ffff7e7224 */ /* 0x002fc800078e000f */
[----:B------:R1:W-:Y:S01]  /*64860*/  STL [R1+0x92c], R16 ;  /* 0x00092c1001007387 */ /* 0x0003e20000100800 */
[----:B------:R-:W-:-:S03]  /*64870*/  IADD3.X R11, PT, PT, R11, UR15, RZ, P4, !PT ;  /* 0x0000000f0b0b7c10 */ /* 0x000fc6000a7fe4ff */
[----:B------:R-:W-:Y:S01]  /*64880*/  STL [R1+0x970], R0 ;  /* 0x0009700001007387 */ /* 0x000fe20000100800 */
[----:B------:R-:W-:-:S03]  /*64890*/  IMAD.MOV.U32 R127, RZ, RZ, R16 ;  /* 0x000000ffff7f7224 */ /* 0x000fc600078e0010 */
[----:B------:R-:W2:Y:S04]  /*648a0*/  LDL.LU R17, [R1+0xa30] ;  /* 0x000a300001117983 */ /* 0x000ea80000300800 */
[----:B------:R4:W-:Y:S04]  /*648b0*/  STL [R1+0x96c], R11 ;  /* 0x00096c0b01007387 */ /* 0x0009e80000100800 */
[----:B---3--:R-:W3:Y:S04]  /*648c0*/  LDL.LU R15, [R1+0xa70] ;  /* 0x000a7000010f7983 */ /* 0x008ee80000300800 */
[----:B------:R-:W3:Y:S04]  /*648d0*/  LDL.LU R19, [R1+0xa2c] ;  /* 0x000a2c0001137983 */ /* 0x000ee80000300800 */
[----:B------:R4:W-:Y:S04]  /*648e0*/  LDGSTS.E [R124+0x24980], desc[UR22][R126.64], P2 ;  /* 0x249800007e7c7fae */ /* 0x0009e800091a1016 */
[----:B-1----:R-:W3:Y:S01]  /*648f0*/  LDL.LU R16, [R1+0xa6c] ;  /* 0x000a6c0001107983 */ /* 0x002ee20000300800 */
[----:B----4-:R-:W-:-:S02]  /*64900*/  IMAD.MOV.U32 R126, RZ, RZ, R0 ;  /* 0x000000ffff7e7224 */ /* 0x010fc400078e0000 */
[----:B------:R-:W-:Y:S02]  /*64910*/  IMAD.MOV.U32 R127, RZ, RZ, R11 ;  /* 0x000000ffff7f7224 */ /* 0x000fe400078e000b */
[----:B------:R-:W4:Y:S01]  /*64920*/  LDL.LU R11, [R1+0xab0] ;  /* 0x000ab000010b7983 */ /* 0x000f220000300800 */
[----:B------:R-:W-:-:S03]  /*64930*/  IADD3 R3, P3, PT, R3, UR14, RZ ;  /* 0x0000000e03037c10 */ /* 0x000fc6000ff7e0ff */
[----:B------:R-:W4:Y:S01]  /*64940*/  LDL.LU R0, [R1+0xaf0] ;  /* 0x000af00001007983 */ /* 0x000f220000300800 */
[----:B------:R-:W-:-:S03]  /*64950*/  IADD3.X R14, PT, PT, R14, UR15, RZ, P3, !PT ;  /* 0x0000000f0e0e7c10 */ /* 0x000fc60009ffe4ff */
[----:B------:R-:W-:Y:S01]  /*64960*/  STL [R1+0x9b0], R3 ;  /* 0x0009b00301007387 */ /* 0x000fe20000100800 */
[----:B------:R-:W-:-:S03]  /*64970*/  IADD3 R240, P4, PT, R240, UR14, RZ ;  /* 0x0000000ef0f07c10 */ /* 0x000fc6000ff9e0ff */
[----:B------:R1:W-:Y:S01]  /*64980*/  LDGSTS.E [R124+0x24d80], desc[UR22][R126.64], P2 ;  /* 0x24d800007e7c7fae */ /* 0x0003e200091a1016 */
[----:B------:R-:W-:-:S03]  /*64990*/  IADD3.X R241, PT, PT, R241, UR15, RZ, P4, !PT ;  /* 0x0000000ff1f17c10 */ /* 0x000fc6000a7fe4ff */
[----:B------:R1:W-:Y:S04]  /*649a0*/  STL [R1+0x9ac], R14 ;  /* 0x0009ac0e01007387 */ /* 0x0003e80000100800 */
[----:B------:R-:W-:Y:S01]  /*649b0*/  STL [R1+0x9f0], R240 ;  /* 0x0009f0f001007387 */ /* 0x000fe20000100800 */
[----:B-1----:R-:W-:-:S03]  /*649c0*/  IMAD.MOV.U32 R127, RZ, RZ, R14 ;  /* 0x000000ffff7f7224 */ /* 0x002fc600078e000e */
[----:B------:R-:W4:Y:S01]  /*649d0*/  LDL.LU R14, [R1+0xaac] ;  /* 0x000aac00010e7983 */ /* 0x000f220000300800 */
[----:B------:R-:W-:-:S03]  /*649e0*/  IMAD.MOV.U32 R126, RZ, RZ, R3 ;  /* 0x000000ffff7e7224 */ /* 0x000fc600078e0003 */
[----:B------:R1:W-:Y:S04]  /*649f0*/  STL [R1+0x9ec], R241 ;  /* 0x0009ecf101007387 */ /* 0x0003e80000100800 */
[----:B------:R-:W4:Y:S04]  /*64a00*/  LDL.LU R3, [R1+0xaec] ;  /* 0x000aec0001037983 */ /* 0x000f280000300800 */
[----:B------:R1:W-:Y:S02]  /*64a10*/  LDGSTS.E [R124+0x25180], desc[UR22][R126.64], P2 ;  /* 0x251800007e7c7fae */ /* 0x0003e400091a1016 */
[----:B-1----:R-:W-:-:S02]  /*64a20*/  IMAD.MOV.U32 R126, RZ, RZ, R240 ;  /* 0x000000ffff7e7224 */ /* 0x002fc400078e00f0 */
[----:B------:R-:W-:-:S05]  /*64a30*/  IMAD.MOV.U32 R127, RZ, RZ, R241 ;  /* 0x000000ffff7f7224 */ /* 0x000fca00078e00f1 */
[----:B------:R1:W-:Y:S01]  /*64a40*/  LDGSTS.E [R124+0x25580], desc[UR22][R126.64], P2 ;  /* 0x255800007e7c7fae */ /* 0x0003e200091a1016 */
[----:B--2---:R-:W-:-:S05]  /*64a50*/  IADD3 R17, P3, PT, R17, UR14, RZ ;  /* 0x0000000e11117c10 */ /* 0x004fca000ff7e0ff */
[----:B-1----:R-:W-:Y:S01]  /*64a60*/  IMAD.MOV.U32 R126, RZ, RZ, R17 ;  /* 0x000000ffff7e7224 */ /* 0x002fe200078e0011 */
[----:B---3--:R-:W-:Y:S02]  /*64a70*/  IADD3 R15, P4, PT, R15, UR14, RZ ;  /* 0x0000000e0f0f7c10 */ /* 0x008fe4000ff9e0ff */
[----:B------:R-:W-:-:S05]  /*64a80*/  IADD3.X R19, PT, PT, R19, UR15, RZ, P3, !PT ;  /* 0x0000000f13137c10 */ /* 0x000fca0009ffe4ff */
[----:B------:R-:W-:Y:S01]  /*64a90*/  IMAD.MOV.U32 R127, RZ, RZ, R19 ;  /* 0x000000ffff7f7224 */ /* 0x000fe200078e0013 */
[----:B------:R-:W-:Y:S01]  /*64aa0*/  IADD3.X R16, PT, PT, R16, UR15, RZ, P4, !PT ;  /* 0x0000000f10107c10 */ /* 0x000fe2000a7fe4ff */
[----:B------:R1:W-:Y:S04]  /*64ab0*/  STL [R1+0xa30], R17 ;  /* 0x000a301101007387 */ /* 0x0003e80000100800 */
[----:B------:R2:W-:Y:S01]  /*64ac0*/  LDGSTS.E [R124+0x25980], desc[UR22][R126.64], P2 ;  /* 0x259800007e7c7fae */ /* 0x0005e200091a1016 */
[----:B----4-:R-:W-:-:S03]  /*64ad0*/  IADD3 R11, P3, PT, R11, UR14, RZ ;  /* 0x0000000e0b0b7c10 */ /* 0x010fc6000ff7e0ff */
[----:B------:R-:W-:Y:S01]  /*64ae0*/  STL [R1+0xa2c], R19 ;  /* 0x000a2c1301007387 */ /* 0x000fe20000100800 */
[----:B--2---:R-:W-:Y:S01]  /*64af0*/  IMAD.MOV.U32 R126, RZ, RZ, R15 ;  /* 0x000000ffff7e7224 */ /* 0x004fe200078e000f */
[----:B------:R-:W-:Y:S01]  /*64b00*/  IADD3 R0, P4, PT, R0, UR14, RZ ;  /* 0x0000000e00007c10 */ /* 0x000fe2000ff9e0ff */
[----:B------:R-:W-:Y:S01]  /*64b10*/  IMAD.MOV.U32 R127, RZ, RZ, R16 ;  /* 0x000000ffff7f7224 */ /* 0x000fe200078e0010 */
[----:B------:R2:W-:Y:S04]  /*64b20*/  STL [R1+0xa70], R15 ;  /* 0x000a700f01007387 */ /* 0x0005e80000100800 */
[----:B------:R3:W-:Y:S04]  /*64b30*/  STL [R1+0xa6c], R16 ;  /* 0x000a6c1001007387 */ /* 0x0007e80000100800 */
[----:B------:R-:W4:Y:S04]  /*64b40*/  LDL.LU R241, [R1+0xb6c] ;  /* 0x000b6c0001f17983 */ /* 0x000f280000300800 */
[----:B------:R-:W4:Y:S04]  /*64b50*/  LDL.LU R240, [R1+0xb70] ;  /* 0x000b700001f07983 */ /* 0x000f280000300800 */
[----:B------:R1:W-:Y:S01]  /*64b60*/  LDGSTS.E [R124+0x25d80], desc[UR22][R126.64], P2 ;  /* 0x25d800007e7c7fae */ /* 0x0003e200091a1016 */
[----:B------:R-:W-:-:S03]  /*64b70*/  IADD3.X R14, PT, PT, R14, UR15, RZ, P3, !PT ;  /* 0x0000000f0e0e7c10 */ /* 0x000fc60009ffe4ff */
[----:B------:R-:W-:Y:S04]  /*64b80*/  STL [R1+0xab0], R11 ;  /* 0x000ab00b01007387 */ /* 0x000fe80000100800 */
[----:B------:R2:W-:Y:S01]  /*64b90*/  STL [R1+0xaac], R14 ;  /* 0x000aac0e01007387 */ /* 0x0005e20000100800 */
[----:B------:R-:W-:Y:S01]  /*64ba0*/  IADD3.X R3, PT, PT, R3, UR15, RZ, P4, !PT ;  /* 0x0000000f03037c10 */ /* 0x000fe2000a7fe4ff */
[----:B-1----:R-:W-:Y:S02]  /*64bb0*/  IMAD.MOV.U32 R126, RZ, RZ, R11 ;  /* 0x000000ffff7e7224 */ /* 0x002fe400078e000b */
[----:B------:R-:W-:Y:S01]  /*64bc0*/  IMAD.MOV.U32 R127, RZ, RZ, R14 ;  /* 0x000000ffff7f7224 */ /* 0x000fe200078e000e */
[----:B------:R-:W-:Y:S04]  /*64bd0*/  STL [R1+0xaf0], R0 ;  /* 0x000af00001007387 */ /* 0x000fe80000100800 */
[----:B------:R-:W4:Y:S04]  /*64be0*/  LDL.LU R17, [R1+0xbb0] ;  /* 0x000bb00001117983 */ /* 0x000f280000300800 */
[----:B------:R1:W-:Y:S04]  /*64bf0*/  STL [R1+0xaec], R3 ;  /* 0x000aec0301007387 */ /* 0x0003e80000100800 */
[----:B--2---:R-:W2:Y:S04]  /*64c00*/  LDL.LU R15, [R1+0xbf0] ;  /* 0x000bf000010f7983 */ /* 0x004ea80000300800 */
[----:B------:R1:W-:Y:S04]  /*64c10*/  LDGSTS.E [R124+0x26180], desc[UR22][R126.64], P2 ;  /* 0x261800007e7c7fae */ /* 0x0003e800091a1016 */
[----:B------:R-:W2:Y:S04]  /*64c20*/  LDL.LU R19, [R1+0xbac] ;  /* 0x000bac0001137983 */ /* 0x000ea80000300800 */
[----:B---3--:R-:W3:Y:S01]  /*64c30*/  LDL.LU R16, [R1+0xbec] ;  /* 0x000bec0001107983 */ /* 0x008ee20000300800 */
[----:B-1----:R-:W-:-:S03]  /*64c40*/  IMAD.MOV.U32 R126, RZ, RZ, R0 ;  /* 0x000000ffff7e7224 */ /* 0x002fc600078e0000 */
[----:B------:R-:W3:Y:S01]  /*64c50*/  LDL.LU R14, [R1+0xc2c] ;  /* 0x000c2c00010e7983 */ /* 0x000ee20000300800 */
[----:B------:R-:W-:-:S03]  /*64c60*/  IMAD.MOV.U32 R127, RZ, RZ, R3 ;  /* 0x000000ffff7f7224 */ /* 0x000fc600078e0003 */
[----:B------:R-:W3:Y:S04]  /*64c70*/  LDL.LU R11, [R1+0xc30] ;  /* 0x000c3000010b7983 */ /* 0x000ee80000300800 */
[----:B------:R-:W3:Y:S04]  /*64c80*/  LDL.LU R3, [R1+0xc6c] ;  /* 0x000c6c0001037983 */ /* 0x000ee80000300800 */
[----:B------:R-:W3:Y:S04]  /*64c90*/  LDL.LU R0, [R1+0xc70] ;  /* 0x000c700001007983 */ /* 0x000ee80000300800 */
[----:B------:R1:W-:Y:S04]  /*64ca0*/  LDGSTS.E [R124+0x26580], desc[UR22][R126.64], P2 ;  /* 0x265800007e7c7fae */ /* 0x0003e800091a1016 */
[----:B------:R-:W3:Y:S04]  /*64cb0*/  LDL.LU R126, [R1+0xb2c] ;  /* 0x000b2c00017e7983 */ /* 0x000ee80000300800 */
[----:B------:R-:W1:Y:S01]  /*64cc0*/  LDL.LU R127, [R1+0xb30] ;  /* 0x000b3000017f7983 */ /* 0x000e620000300800 */
[----:B----4-:R-:W-:-:S04]  /*64cd0*/  IADD3 R240, P4, PT, R240, UR14, RZ ;  /* 0x0000000ef0f07c10 */ /* 0x010fc8000ff9e0ff */
[----:B------:R-:W-:Y:S02]  /*64ce0*/  IADD3.X R241, PT, PT, R241, UR15, RZ, P4, !PT ;  /* 0x0000000ff1f17c10 */ /* 0x000fe4000a7fe4ff */
[----:B--2---:R-:W-:-:S04]  /*64cf0*/  IADD3 R15, P4, PT, R15, UR14, RZ ;  /* 0x0000000e0f0f7c10 */ /* 0x004fc8000ff9e0ff */
[----:B---3--:R-:W-:Y:S02]  /*64d00*/  IADD3.X R16, PT, PT, R16, UR15, RZ, P4, !PT ;  /* 0x0000000f10107c10 */ /* 0x008fe4000a7fe4ff */
[----:B-1----:R-:W-:-:S04]  /*64d10*/  IADD3 R127, P3, PT, R127, UR14, RZ ;  /* 0x0000000e7f7f7c10 */ /* 0x002fc8000ff7e0ff */
[----:B------:R-:W-:Y:S01]  /*64d20*/  IADD3.X R126, PT, PT, R126, UR15, RZ, P3, !PT ;  /* 0x0000000f7e7e7c10 */ /* 0x000fe20009ffe4ff */
[----:B------:R1:W-:Y:S04]  /*64d30*/  STL [R1+0xb30], R127 ;  /* 0x000b307f01007387 */ /* 0x0003e80000100800 */
[----:B------:R2:W-:Y:S01]  /*64d40*/  STL [R1+0xb2c], R126 ;  /* 0x000b2c7e01007387 */ /* 0x0005e20000100800 */
[----:B-1----:R-:W-:-:S04]  /*64d50*/  LOP3.LUT R127, R127, R126, RZ, 0x3c, !PT ;  /* 0x0000007e7f7f7212 */ /* 0x002fc800078e3cff */
[----:B--2---:R-:W-:-:S04]  /*64d60*/  LOP3.LUT R126, R127, R126, RZ, 0x3c, !PT ;  /* 0x0000007e7f7e7212 */ /* 0x004fc800078e3cff */
[----:B------:R-:W-:Y:S02]  /*64d70*/  LOP3.LUT R127, R127, R126, RZ, 0x3c, !PT ;  /* 0x0000007e7f7f7212 */ /* 0x000fe400078e3cff */
[----:B------:R-:W-:-:S03]  /*64d80*/  IADD3 R17, P3, PT, R17, UR14, RZ ;  /* 0x0000000e11117c10 */ /* 0x000fc6000ff7e0ff */
        /* <DEDUP_REMOVED lines=11> */
[----:B------:R-:W-:-:S03]  /*64e40*/  IADD3.X R3, PT, PT, R3, UR15, RZ, P4, !PT ;  /* 0x0000000f03037c10 */ /* 0x000fc6000a7fe4ff */
[----:B------:R-:W-:Y:S01]  /*64e50*/  STL [R1+0xb70], R240 ;  /* 0x000b70f001007387 */ /* 0x000fe20000100800 */
[----:B-1----:R-:W-:Y:S02]  /*64e60*/  IMAD.MOV.U32 R126, RZ, RZ, R15 ;  /* 0x000000ffff7e7224 */ /* 0x002fe400078e000f */
[----:B------:R-:W-:Y:S01]  /*64e70*/  IMAD.MOV.U32 R127, RZ, RZ, R16 ;  /* 0x000000ffff7f7224 */ /* 0x000fe200078e0010 */
[----:B------:R-:W-:Y:S04]  /*64e80*/  STL [R1+0xb6c], R241 ;  /* 0x000b6cf101007387 */ /* 0x000fe80000100800 */
[----:B------:R1:W-:Y:S04]  /*64e90*/  LDGSTS.E [R124+0x27580], desc[UR22][R126.64], P2 ;  /* 0x275800007e7c7fae */ /* 0x0003e800091a1016 */
[----:B------:R-:W-:Y:S04]  /*64ea0*/  STL [R1+0xbb0], R17 ;  /* 0x000bb01101007387 */ /* 0x000fe80000100800 */
[----:B------:R-:W-:Y:S01]  /*64eb0*/  STL [R1+0xbac], R19 ;  /* 0x000bac1301007387 */ /* 0x000fe20000100800 */
[----:B-1----:R-:W-:-:S02]  /*64ec0*/  IMAD.MOV.U32 R126, RZ, RZ, R11 ;  /* 0x000000ffff7e7224 */ /* 0x002fc400078e000b */
[----:B------:R-:W-:Y:S01]  /*64ed0*/  IMAD.MOV.U32 R127, RZ, RZ, R14 ;  /* 0x000000ffff7f7224 */ /* 0x000fe200078e000e */
[----:B------:R-:W-:Y:S04]  /*64ee0*/  STL [R1+0xbf0], R15 ;  /* 0x000bf00f01007387 */ /* 0x000fe80000100800 */
[----:B------:R-:W-:Y:S04]  /*64ef0*/  STL [R1+0xbec], R16 ;  /* 0x000bec1001007387 */ /* 0x000fe80000100800 */
[----:B------:R-:W-:Y:S04]  /*64f00*/  STL [R1+0xc30], R11 ;  /* 0x000c300b01007387 */ /* 0x000fe80000100800 */
[----:B------:R-:W-:Y:S04]  /*64f10*/  STL [R1+0xc2c], R14 ;  /* 0x000c2c0e01007387 */ /* 0x000fe80000100800 */
[----:B------:R1:W-:Y:S04]  /*64f20*/  LDGSTS.E [R124+0x27980], desc[UR22][R126.64], P2 ;  /* 0x279800007e7c7fae */ /* 0x0003e800091a1016 */
[----:B------:R2:W-:Y:S01]  /*64f30*/  STL [R1+0xc70], R0 ;  /* 0x000c700001007387 */ /* 0x0005e20000100800 */
[----:B-1----:R-:W-:-:S02]  /*64f40*/  IMAD.MOV.U32 R126, RZ, RZ, R0 ;  /* 0x000000ffff7e7224 */ /* 0x002fc400078e0000 */
[----:B------:R-:W-:Y:S01]  /*64f50*/  IMAD.MOV.U32 R127, RZ, RZ, R3 ;  /* 0x000000ffff7f7224 */ /* 0x000fe200078e0003 */
[----:B--2---:R-:W-:Y:S01]  /*64f60*/  LOP3.LUT R0, R12, 0x40, RZ, 0x3c, !PT ;  /* 0x000000400c007812 */ /* 0x004fe200078e3cff */
[----:B------:R1:W-:Y:S04]  /*64f70*/  STL [R1+0xc6c], R3 ;  /* 0x000c6c0301007387 */ /* 0x0003e80000100800 */
[----:B------:R2:W-:Y:S04]  /*64f80*/  LDGSTS.E [R124+0x27d80], desc[UR22][R126.64], P2 ;  /* 0x27d800007e7c7fae */ /* 0x0005e800091a1016 */
[----:B------:R-:W3:Y:S01]  /*64f90*/  LDL.LU R15, [R1+0x34] ;  /* 0x00003400010f7983 */ /* 0x000ee20000300800 */
[----:B--2---:R-:W-:-:S03]  /*64fa0*/  VIADD R124, R0, UR5 ;  /* 0x00000005007c7c36 */ /* 0x004fc60008000000 */
[----:B------:R-:W2:Y:S04]  /*64fb0*/  LDL.LU R0, [R1+0x38] ;  /* 0x0000380001007983 */ /* 0x000ea80000300800 */
[----:B------:R-:W4:Y:S04]  /*64fc0*/  LDL.LU R16, [R1+0x74] ;  /* 0x0000740001107983 */ /* 0x000f280000300800 */
[----:B------:R-:W4:Y:S04]  /*64fd0*/  LDL.LU R11, [R1+0x78] ;  /* 0x00007800010b7983 */ /* 0x000f280000300800 */
[----:B------:R-:W4:Y:S04]  /*64fe0*/  LDL.LU R14, [R1+0xb4] ;  /* 0x0000b400010e7983 */ /* 0x000f280000300800 */
[----:B-1----:R-:W4:Y:S04]  /*64ff0*/  LDL.LU R3, [R1+0xb8] ;  /* 0x0000b80001037983 */ /* 0x002f280000300800 */
[----:B------:R-:W4:Y:S04]  /*65000*/  LDL.LU R19, [R1+0xf4] ;  /* 0x0000f40001137983 */ /* 0x000f280000300800 */
[----:B------:R-:W4:Y:S01]  /*65010*/  LDL.LU R17, [R1+0xf8] ;  /* 0x0000f80001117983 */ /* 0x000f220000300800 */
[----:B------:R-:W-:-:S02]  /*65020*/  IADD3 R49, P4, PT, R49, UR14, RZ ;  /* 0x0000000e31317c10 */ /* 0x000fc4000ff9e0ff */
[----:B------:R-:W-:Y:S02]  /*65030*/  IADD3 R64, P3, PT, R64, UR14, RZ ;  /* 0x0000000e40407c10 */ /* 0x000fe4000ff7e0ff */
[----:B------:R-:W-:Y:S02]  /*65040*/  IADD3.X R50, PT, PT, R50, UR15, RZ, P4, !PT ;  /* 0x0000000f32327c10 */ /* 0x000fe4000a7fe4ff */
[----:B------:R-:W-:Y:S02]  /*65050*/  IADD3.X R65, PT, PT, R65, UR15, RZ, P3, !PT ;  /* 0x0000000f41417c10 */ /* 0x000fe40009ffe4ff */
[----:B------:R-:W-:Y:S01]  /*65060*/  IADD3 R119, P3, PT, R119, UR14, RZ ;  /* 0x0000000e77777c10 */ /* 0x000fe2000ff7e0ff */
[----:B------:R-:W-:Y:S02]  /*65070*/  IMAD.MOV.U32 R126, RZ, RZ, R49 ;  /* 0x000000ffff7e7224 */ /* 0x000fe400078e0031 */
[----:B------:R-:W-:Y:S01]  /*65080*/  IMAD.MOV.U32 R127, RZ, RZ, R50 ;  /* 0x000000ffff7f7224 */ /* 0x000fe200078e0032 */
[----:B------:R-:W-:Y:S01]  /*65090*/  IADD3.X R90, PT, PT, R90, UR15, RZ, P3, !PT ;  /* 0x0000000f5a5a7c10 */ /* 0x000fe20009ffe4ff */
[----:B------:R-:W-:Y:S01]  /*650a0*/  LDGSTS.E [R124+0x200], desc[UR22][R64.64], P2 ;  /* 0x00200000407c7fae */ /* 0x000fe200091a1016 */
[----:B------:R-:W-:-:S02]  /*650b0*/  IADD3 R91, P3, PT, R91, UR14, RZ ;  /* 0x0000000e5b5b7c10 */ /* 0x000fc4000ff7e0ff */
[----:B------:R-:W-:Y:S01]  /*650c0*/  IADD3 R76, P4, PT, R76, UR14, RZ ;  /* 0x0000000e4c4c7c10 */ /* 0x000fe2000ff9e0ff */
[----:B------:R1:W-:Y:S01]  /*650d0*/  LDGSTS.E [R124+0x600], desc[UR22][R126.64], P2 ;  /* 0x006000007e7c7fae */ /* 0x0003e200091a1016 */
[----:B------:R-:W-:Y:S02]  /*650e0*/  IADD3.X R113, PT, PT, R113, UR15, RZ, P3, !PT ;  /* 0x0000000f71717c10 */ /* 0x000fe40009ffe4ff */
[----:B------:R-:W-:Y:S02]  /*650f0*/  IADD3.X R77, PT, PT, R77, UR15, RZ, P4, !PT ;  /* 0x0000000f4d4d7c10 */ /* 0x000fe4000a7fe4ff */
[----:B------:R-:W-:Y:S02]  /*65100*/  IADD3 R139, P3, PT, R139, UR14, RZ ;  /* 0x0000000e8b8b7c10 */ /* 0x000fe4000ff7e0ff */
[----:B------:R-:W-:Y:S01]  /*65110*/  IADD3 R104, P4, PT, R104, UR14, RZ ;  /* 0x0000000e68687c10 */ /* 0x000fe2000ff9e0ff */
[----:B-1----:R-:W-:Y:S02]  /*65120*/  IMAD.MOV.U32 R126, RZ, RZ, R119 ;  /* 0x000000ffff7e7224 */ /* 0x002fe400078e0077 */
[----:B------:R-:W-:Y:S01]  /*65130*/  IMAD.MOV.U32 R127, RZ, RZ, R90 ;  /* 0x000000ffff7f7224 */ /* 0x000fe200078e005a */
[----:B------:R-:W-:-:S04]  /*65140*/  IADD3.X R138, PT, PT, R138, UR15, RZ, P3, !PT ;  /* 0x0000000f8a8a7c10 */ /* 0x000fc80009ffe4ff */
[----:B------:R1:W-:Y:S01]  /*65150*/  LDGSTS.E [R124+0xa00], desc[UR22][R126.64], P2 ;  /* 0x00a000007e7c7fae */ /* 0x0003e200091a1016 */
[----:B------:R-:W-:Y:S02]  /*65160*/  IADD3.X R105, PT, PT, R105, UR15, RZ, P4, !PT ;  /* 0x0000000f69697c10 */ /* 0x000fe4000a7fe4ff */
[----:B------:R-:W-:Y:S01]  /*65170*/  IADD3 R155, P4, PT, R155, UR14, RZ ;  /* 0x0000000e9b9b7c10 */ /* 0x000fe2000ff9e0ff */
[----:B------:R-:W-:Y:S01]  /*65180*/  LDGSTS.E [R124+0xe00], desc[UR22][R76.64], P2 ;  /* 0x00e000004c7c7fae */ /* 0x000fe200091a1016 */
[----:B-1----:R-:W-:Y:S02]  /*65190*/  IMAD.MOV.U32 R126, RZ, RZ, R91 ;  /* 0x000000ffff7e7224 */ /* 0x002fe400078e005b */
        /* <DEDUP_REMOVED lines=456> */
[----:B------:R-:W-:Y:S01]  /*66e20*/  IMAD.MOV.U32 R127, RZ, RZ, R241 ;  /* 0x000000ffff7f7224 */ /* 0x000fe200078e00f1 */
[----:B------:R-:W-:Y:S04]  /*66e30*/  STL [R1+0xb78], R240 ;  /* 0x000b78f001007387 */ /* 0x000fe80000100800 */
[----:B------:R1:W-:Y:S01]  /*66e40*/  LDGSTS.E [R124+0x26e00], desc[UR22][R126.64], P2 ;  /* 0x26e000007e7c7fae */ /* 0x0003e200091a1016 */
[----:B------:R-:W-:-:S02]  /*66e50*/  IADD3 R0, P4, PT, R0, UR14, RZ ;  /* 0x0000000e00007c10 */ /* 0x000fc4000ff9e0ff */
[----:B------:R-:W-:Y:S01]  /*66e60*/  IADD3.X R14, PT, PT, R14, UR15, RZ, P3, !PT ;  /* 0x0000000f0e0e7c10 */ /* 0x000fe20009ffe4ff */
[----:B------:R-:W-:Y:S01]  /*66e70*/  STL [R1+0xb74], R241 ;  /* 0x000b74f101007387 */ /* 0x000fe20000100800 */
[----:B------:R-:W-:Y:S01]  /*66e80*/  IADD3.X R3, PT, PT, R3, UR15, RZ, P4, !PT ;  /* 0x0000000f03037c10 */ /* 0x000fe2000a7fe4ff */
        /* <DEDUP_REMOVED lines=10> */
[----:B------:R1:W-:Y:S04]  /*66f30*/  STL [R1+0xc34], R14 ;  /* 0x000c340e01007387 */ /* 0x0003e80000100800 */
[----:B------:R2:W-:Y:S04]  /*66f40*/  LDGSTS.E [R124+0x27600], desc[UR22][R126.64], P2 ;  /* 0x276000007e7c7fae */ /* 0x0005e800091a1016 */
[----:B------:R3:W-:Y:S04]  /*66f50*/  STL [R1+0xc78], R0 ;  /* 0x000c780001007387 */ /* 0x0007e80000100800 */
[----:B------:R4:W-:Y:S01]  /*66f60*/  STL [R1+0xc74], R3 ;  /* 0x000c740301007387 */ /* 0x0009e20000100800 */
[----:B--2---:R-:W-:-:S03]  /*66f70*/  IMAD.MOV.U32 R127, RZ, RZ, R14 ;  /* 0x000000ffff7f7224 */ /* 0x004fc600078e000e */
[----:B-1----:R-:W2:Y:S01]  /*66f80*/  LDL.LU R14, [R1] ;  /* 0x00000000010e7983 */ /* 0x002ea20000300800 */
[----:B------:R-:W-:Y:S01]  /*66f90*/  IMAD.MOV.U32 R126, RZ, RZ, R11 ;  /* 0x000000ffff7e7224 */ /* 0x000fe200078e000b */
[----:B------:R-:W-:Y:S02]  /*66fa0*/  IADD3 R51, P4, PT, R51, UR14, RZ ;  /* 0x0000000e33337c10 */ /* 0x000fe4000ff9e0ff */
[----:B------:R-:W-:Y:S01]  /*66fb0*/  IADD3 R66, P3, PT, R66, UR14, RZ ;  /* 0x0000000e42427c10 */ /* 0x000fe2000ff7e0ff */
[----:B------:R-:W2:Y:S01]  /*66fc0*/  LDL.LU R15, [R1+0x3c] ;  /* 0x00003c00010f7983 */ /* 0x000ea20000300800 */
[----:B------:R-:W-:-:S03]  /*66fd0*/  IADD3.X R52, PT, PT, R52, UR15, RZ, P4, !PT ;  /* 0x0000000f34347c10 */ /* 0x000fc6000a7fe4ff */
[----:B------:R1:W-:Y:S01]  /*66fe0*/  LDGSTS.E [R124+0x27a00], desc[UR22][R126.64], P2 ;  /* 0x27a000007e7c7fae */ /* 0x0003e200091a1016 */
[----:B------:R-:W-:Y:S02]  /*66ff0*/  IADD3.X R67, PT, PT, R67, UR15, RZ, P3, !PT ;  /* 0x0000000f43437c10 */ /* 0x000fe40009ffe4ff */
[----:B------:R-:W-:Y:S01]  /*67000*/  IADD3 R120, P3, PT, R120, UR14, RZ ;  /* 0x0000000e78787c10 */ /* 0x000fe2000ff7e0ff */
[----:B-1----:R-:W-:Y:S01]  /*67010*/  IMAD.MOV.U32 R126, RZ, RZ, R0 ;  /* 0x000000ffff7e7224 */ /* 0x002fe200078e0000 */
[----:B---3--:R-:W-:Y:S01]  /*67020*/  LOP3.LUT R0, R12, 0x50, RZ, 0x3c, !PT ;  /* 0x000000500c007812 */ /* 0x008fe200078e3cff */
[----:B------:R-:W-:Y:S01]  /*67030*/  IMAD.MOV.U32 R127, RZ, RZ, R3 ;  /* 0x000000ffff7f7224 */ /* 0x000fe200078e0003 */
[----:B------:R-:W-:-:S04]  /*67040*/  IADD3.X R92, PT, PT, R92, UR15, RZ, P3, !PT ;  /* 0x0000000f5c5c7c10 */ /* 0x000fc80009ffe4ff */
[----:B------:R1:W-:Y:S01]  /*67050*/  LDGSTS.E [R124+0x27e00], desc[UR22][R126.64], P2 ;  /* 0x27e000007e7c7fae */ /* 0x0003e200091a1016 */
[----:B------:R-:W-:Y:S02]  /*67060*/  IADD3 R93, P3, PT, R93, UR14, RZ ;  /* 0x0000000e5d5d7c10 */ /* 0x000fe4000ff7e0ff */
[----:B------:R-:W-:Y:S01]  /*67070*/  IADD3 R78, P4, PT, R78, UR14, RZ ;  /* 0x0000000e4e4e7c10 */ /* 0x000fe2000ff9e0ff */
[----:B-1----:R-:W-:Y:S02]  /*67080*/  VIADD R124, R0, UR5 ;  /* 0x00000005007c7c36 */ /* 0x002fe40008000000 */
[----:B------:R-:W-:Y:S02]  /*67090*/  IMAD.MOV.U32 R126, RZ, RZ, R51 ;  /* 0x000000ffff7e7224 */ /* 0x000fe400078e0033 */
[----:B------:R-:W-:Y:S01]  /*670a0*/  IMAD.MOV.U32 R127, RZ, RZ, R52 ;  /* 0x000000ffff7f7224 */ /* 0x000fe200078e0034 */
[----:B------:R-:W-:Y:S01]  /*670b0*/  LDGSTS.E [R124+0x280], desc[UR22][R66.64], P2 ;  /* 0x00280000427c7fae */ /* 0x000fe200091a1016 */
[----:B------:R-:W-:-:S03]  /*670c0*/  IADD3.X R114, PT, PT, R114, UR15, RZ, P3, !PT ;  /* 0x0000000f72727c10 */ /* 0x000fc60009ffe4ff */
[----:B------:R1:W-:Y:S01]  /*670d0*/  LDGSTS.E [R124+0x680], desc[UR22][R126.64], P2 ;  /* 0x006800007e7c7fae */ /* 0x0003e200091a1016 */
[----:B------:R-:W-:Y:S02]  /*670e0*/  IADD3.X R79, PT, PT, R79, UR15, RZ, P4, !PT ;  /* 0x0000000f4f4f7c10 */ /* 0x000fe4000a7fe4ff */
[----:B------:R-:W-:Y:S01]  /*670f0*/  IADD3 R141, P3, PT, R141, UR14, RZ ;  /* 0x0000000e8d8d7c10 */ /* 0x000fe2000ff7e0ff */
[----:B------:R-:W3:Y:S01]  /*67100*/  LDL.LU R0, [R1+0x40] ;  /* 0x0000400001007983 */ /* 0x000ee20000300800 */
[----:B------:R-:W-:Y:S01]  /*67110*/  IADD3 R106, P4, PT, R106, UR14, RZ ;  /* 0x0000000e6a6a7c10 */ /* 0x000fe2000ff9e0ff */
[----:B-1----:R-:W-:Y:S02]  /*67120*/  IMAD.MOV.U32 R126, RZ, RZ, R120 ;  /* 0x000000ffff7e7224 */ /* 0x002fe400078e0078 */
[----:B------:R-:W-:Y:S01]  /*67130*/  IMAD.MOV.U32 R127, RZ, RZ, R92 ;  /* 0x000000ffff7f7224 */ /* 0x000fe200078e005c */
[----:B------:R-:W-:Y:S01]  /*67140*/  IADD3.X R140, PT, PT, R140, UR15, RZ, P3, !PT ;  /* 0x0000000f8c8c7c10 */ /* 0x000fe20009ffe4ff */
[----:B------:R-:W3:Y:S01]  /*67150*/  LDL.LU R16, [R1+0x7c] ;  /* 0x00007c0001107983 */ /* 0x000ee20000300800 */
[----:B------:R-:W-:-:S03]  /*67160*/  IADD3.X R107, PT, PT, R107, UR15, RZ, P4, !PT ;  /* 0x0000000f6b6b7c10 */ /* 0x000fc6000a7fe4ff */
[----:B------:R1:W-:Y:S01]  /*67170*/  LDGSTS.E [R124+0xa80], desc[UR22][R126.64], P2 ;  /* 0x00a800007e7c7fae */ /* 0x0003e200091a1016 */
[----:B------:R-:W-:-:S03]  /*67180*/  IADD3 R157, P4, PT, R157, UR14, RZ ;  /* 0x0000000e9d9d7c10 */ /* 0x000fc6000ff9e0ff */
[----:B------:R-:W-:Y:S01]  /*67190*/  LDGSTS.E [R124+0xe80], desc[UR22][R78.64], P2 ;  /* 0x00e800004e7c7fae */ /* 0x000fe200091a1016 */
[----:B------:R-:W-:Y:S02]  /*671a0*/  IADD3.X R156, PT, PT, R156, UR15, RZ, P4, !PT ;  /* 0x0000000f9c9c7c10 */ /* 0x000fe4000a7fe4ff */
[----:B------:R-:W-:Y:S01]  /*671b0*/  IADD3 R173, P3, PT, R173, UR14, RZ ;  /* 0x0000000eadad7c10 */ /* 0x000fe2000ff7e0ff */
[----:B------:R-:W3:Y:S01]  /*671c0*/  LDL.LU R11, [R1+0x80] ;  /* 0x00008000010b7983 */ /* 0x000ee20000300800 */
[----:B-1----:R-:W-:Y:S02]  /*671d0*/  IMAD.MOV.U32 R126, RZ, RZ, R93 ;  /* 0x000000ffff7e7224 */ /* 0x002fe400078e005d */
[----:B------:R-:W-:Y:S01]  /*671e0*/  IMAD.MOV.U32 R127, RZ, RZ, R114 ;  /* 0x000000ffff7f7224 */ /* 0x000fe200078e0072 */
[----:B------:R-:W-:Y:S01]  /*671f0*/  IADD3.X R172, PT, PT, R172, UR15, RZ, P3, !PT ;  /* 0x0000000facac7c10 */ /* 0x000fe20009ffe4ff */
[----:B----4-:R-:W4:Y:S04]  /*67200*/  LDL.LU R3, [R1+0xc0] ;  /* 0x0000c00001037983 */ /* 0x010f280000300800 */
[----:B------:R1:W-:Y:S04]  /*67210*/  LDGSTS.E [R124+0x1280], desc[UR22][R126.64], P2 ;  /* 0x012800007e7c7fae */ /* 0x0003e800091a1016 */
[----:B------:R-:W-:Y:S01]  /*67220*/  LDGSTS.E [R124+0x1680], desc[UR22][R106.64], P2 ;  /* 0x016800006a7c7fae */ /* 0x000fe200091a1016 */
[----:B------:R-:W-:-:S02]  /*67230*/  IADD3 R189, P4, PT, R189, UR14, RZ ;  /* 0x0000000ebdbd7c10 */ /* 0x000fc4000ff9e0ff */
[----:B------:R-:W-:Y:S01]  /*67240*/  IADD3 R205, P3, PT, R205, UR14, RZ ;  /* 0x0000000ecdcd7c10 */ /* 0x000fe2000ff7e0ff */
[----:B------:R-:W4:Y:S01]  /*67250*/  LDL.LU R17, [R1+0x100] ;  /* 0x0001000001117983 */ /* 0x000f220000300800 */
[----:B-1----:R-:W-:Y:S02]  /*67260*/  IMAD.MOV.U32 R126, RZ, RZ, R141 ;  /* 0x000000ffff7e7224 */ /* 0x002fe400078e008d */
[----:B------:R-:W-:-:S05]  /*67270*/  IMAD.MOV.U32 R127, RZ, RZ, R140 ;  /* 0x000000ffff7f7224 */ /* 0x000fca00078e008c */
[----:B------:R1:W-:Y:S01]  /*67280*/  LDGSTS.E [R124+0x1a80], desc[UR22][R126.64], P2 ;  /* 0x01a800007e7c7fae */ /* 0x0003e200091a1016 */
        /* <DEDUP_REMOVED lines=24> */
[----:B--2---:R-:W-:-:S05]  /*67410*/  IADD3 R14, P4, PT, R14, UR14, RZ ;  /* 0x0000000e0e0e7c10 */ /* 0x004fca000ff9e0ff */
[----:B------:R2:W-:Y:S01]  /*67420*/  STL [R1], R14 ;  /* 0x0000000e01007387 */ /* 0x0005e20000100800 */
[----:B-1----:R-:W-:-:S03]  /*67430*/  IMAD.MOV.U32 R126, RZ, RZ, R14 ;  /* 0x000000ffff7e7224 */ /* 0x002fc600078e000e */
[----:B--2---:R-:W2:Y:S04]  /*67440*/  LDL.LU R14, [R1+0xbc] ;  /* 0x0000bc00010e7983 */ /* 0x004ea80000300800 */
[----:B------:R-:W2:Y:S01]  /*67450*/  LDL.LU R19, [R1+0xfc] ;  /* 0x0000fc0001137983 */ /* 0x000ea20000300800 */
[----:B------:R-:W-:-:S05]  /*67460*/  IADD3.X R252, PT, PT, R252, UR15, RZ, P4, !PT ;  /* 0x0000000ffcfc7c10 */ /* 0x000fca000a7fe4ff */
[----:B------:R-:W-:-:S05]  /*67470*/  IMAD.MOV.U32 R127, RZ, RZ, R252 ;  /* 0x000000ffff7f7224 */ /* 0x000fca00078e00fc */
[----:B------:R1:W-:Y:S01]  /*67480*/  LDGSTS.E [R124+0x3680], desc[UR22][R126.64], P2 ;  /* 0x036800007e7c7fae */ /* 0x0003e200091a1016 */
[----:B---3--:R-:W-:-:S04]  /*67490*/  IADD3 R0, P3, PT, R0, UR14, RZ ;  /* 0x0000000e00007c10 */ /* 0x008fc8000ff7e0ff */
[----:B------:R-:W-:Y:S01]  /*674a0*/  IADD3.X R15, PT, PT, R15, UR15, RZ, P3, !PT ;  /* 0x0000000f0f0f7c10 */ /* 0x000fe20009ffe4ff */
[----:B------:R3:W-:Y:S01]  /*674b0*/  STL [R1+0x40], R0 ;  /* 0x0000400001007387 */ /* 0x0007e20000100800 */
[----:B-1----:R-:W-:-:S03]  /*674c0*/  IMAD.MOV.U32 R126, RZ, RZ, R0 ;  /* 0x000000ffff7e7224 */ /* 0x002fc600078e0000 */
[----:B------:R-:W-:Y:S01]  /*674d0*/  IMAD.MOV.U32 R127, RZ, RZ, R15 ;  /* 0x000000ffff7f7224 */ /* 0x000fe200078e000f */
[----:B------:R1:W-:Y:S04]  /*674e0*/  STL [R1+0x3c], R15 ;  /* 0x00003c0f01007387 */ /* 0x0003e80000100800 */
[----:B------:R1:W-:Y:S01]  /*674f0*/  LDGSTS.E [R124+0x3a80], desc[UR22][R126.64], P2 ;  /* 0x03a800007e7c7fae */ /* 0x0003e200091a1016 */
[----:B------:R-:W-:-:S04]  /*67500*/  IADD3 R11, P4, PT, R11, UR14, RZ ;  /* 0x0000000e0b0b7c10 */ /* 0x000fc8000ff9e0ff */
[----:B------:R-:W-:Y:S01]  /*67510*/  IADD3.X R16, PT, PT, R16, UR15, RZ, P4, !PT ;  /* 0x0000000f10107c10 */ /* 0x000fe2000a7fe4ff */
[----:B------:R4:W-:Y:S02]  /*67520*/  STL [R1+0x80], R11 ;  /* 0x0000800b01007387 */ /* 0x0009e40000100800 */
[----:B----4-:R-:W-:Y:S02]  /*67530*/  IADD3 R3, P3, PT, R3, UR14, RZ ;  /* 0x0000000e03037c10 */ /* 0x010fe4000ff7e0ff */
[----:B---3--:R-:W3:Y:S01]  /*67540*/  LDL.LU R0, [R1+0x140] ;  /* 0x0001400001007983 */ /* 0x008ee20000300800 */
[----:B-1----:R-:W-:Y:S02]  /*67550*/  IMAD.MOV.U32 R126, RZ, RZ, R11 ;  /* 0x000000ffff7e7224 */ /* 0x002fe400078e000b */
[----:B------:R-:W-:Y:S01]  /*67560*/  IMAD.MOV.U32 R127, RZ, RZ, R16 ;  /* 0x000000ffff7f7224 */ /* 0x000fe200078e0010 */
[----:B------:R1:W-:Y:S04]  /*67570*/  STL [R1+0x7c], R16 ;  /* 0x00007c1001007387 */ /* 0x0003e80000100800 */
[----:B------:R-:W4:Y:S01]  /*67580*/  LDL.LU R15, [R1+0x180] ;  /* 0x00018000010f7983 */ /* 0x000f220000300800 */
[----:B------:R-:W-:-:S03]  /*67590*/  IADD3 R17, P4, PT, R17, UR14, RZ ;  /* 0x0000000e11117c10 */ /* 0x000fc6000ff9e0ff */
[----:B------:R-:W4:Y:S04]  /*675a0*/  LDL.LU R11, [R1+0x13c] ;  /* 0x00013c00010b7983 */ /* 0x000f280000300800 */
[----:B-1----:R-:W4:Y:S04]  /*675b0*/  LDL.LU R16, [R1+0x17c] ;  /* 0x00017c0001107983 */ /* 0x002f280000300800 */
[----:B------:R1:W-:Y:S04]  /*675c0*/  LDGSTS.E [R124+0x3e80], desc[UR22][R126.64], P2 ;  /* 0x03e800007e7c7fae */ /* 0x0003e800091a1016 */
[----:B------:R2:W-:Y:S01]  /*675d0*/  STL [R1+0xc0], R3 ;  /* 0x0000c00301007387 */ /* 0x0005e20000100800 */
[----:B-1----:R-:W-:Y:S01]  /*675e0*/  IMAD.MOV.U32 R126, RZ, RZ, R3 ;  /* 0x000000ffff7e7224 */ /* 0x002fe200078e0003 */
[----:B--2---:R-:W-:-:S02]  /*675f0*/  IADD3.X R14, PT, PT, R14, UR15, RZ, P3, !PT ;  /* 0x0000000f0e0e7c10 */ /* 0x004fc40009ffe4ff */
[----:B------:R-:W-:-:S03]  /*67600*/  IADD3.X R19, PT, PT, R19, UR15, RZ, P4, !PT ;  /* 0x0000000f13137c10 */ /* 0x000fc6000a7fe4ff */
[----:B------:R-:W-:Y:S01]  /*67610*/  IMAD.MOV.U32 R127, RZ, RZ, R14 ;  /* 0x000000ffff7f7224 */ /* 0x000fe200078e000e */
[----:B------:R1:W-:Y:S04]  /*67620*/  STL [R1+0xbc], R14 ;  /* 0x0000bc0e01007387 */ /* 0x0003e80000100800 */
[----:B------:R2:W-:Y:S04]  /*67630*/  STL [R1+0x100], R17 ;  /* 0x0001001101007387 */ /* 0x0005e80000100800 */
[----:B------:R-:W4:Y:S04]  /*67640*/  LDL.LU R3, [R1+0x1c0] ;  /* 0x0001c00001037983 */ /* 0x000f280000300800 */
[----:B------:R2:W-:Y:S04]  /*67650*/  STL [R1+0xfc], R19 ;  /* 0x0000fc1301007387 */ /* 0x0005e80000100800 */
[----:B------:R2:W-:Y:S04]  /*67660*/  LDGSTS.E [R124+0x4280], desc[UR22][R126.64], P2 ;  /* 0x042800007e7c7fae */ /* 0x0005e800091a1016 */
[----:B-1----:R-:W4:Y:S01]  /*67670*/  LDL.LU R14, [R1+0x200] ;  /* 0x00020000010e7983 */ /* 0x002f220000300800 */
[----:B--2---:R-:W-:-:S03]  /*67680*/  IMAD.MOV.U32 R126, RZ, RZ, R17 ;  /* 0x000000ffff7e7224 */ /* 0x004fc600078e0011 */
[----:B------:R-:W2:Y:S01]  /*67690*/  LDL.LU R17, [R1+0x1bc] ;  /* 0x0001bc0001117983 */ /* 0x000ea20000300800 */
[----:B------:R-:W-:-:S03]  /*676a0*/  IMAD.MOV.U32 R127, RZ, RZ, R19 ;  /* 0x000000ffff7f7224 */ /* 0x000fc600078e0013 */
[----:B------:R-:W2:Y:S04]  /*676b0*/  LDL.LU R19, [R1+0x1fc] ;  /* 0x0001fc0001137983 */ /* 0x000ea80000300800 */
[----:B------:R1:W-:Y:S01]  /*676c0*/  LDGSTS.E [R124+0x4680], desc[UR22][R126.64], P2 ;  /* 0x046800007e7c7fae */ /* 0x0003e200091a1016 */
[----:B---3--:R-:W-:Y:S02]  /*676d0*/  IADD3 R0, P3, PT, R0, UR14, RZ ;  /* 0x0000000e00007c10 */ /* 0x008fe4000ff7e0ff */
[----:B----4-:R-:W-:Y:S02]  /*676e0*/  IADD3 R15, P4, PT, R15, UR14, RZ ;  /* 0x0000000e0f0f7c10 */ /* 0x010fe4000ff9e0ff */
[----:B------:R-:W-:Y:S01]  /*676f0*/  IADD3.X R11, PT, PT, R11, UR15, RZ, P3, !PT ;  /* 0x0000000f0b0b7c10 */ /* 0x000fe20009ffe4ff */
[----:B------:R3:W-:Y:S01]  /*67700*/  STL [R1+0x140], R0 ;  /* 0x0001400001007387 */ /* 0x0007e20000100800 */
[----:B-1----:R-:W-:Y:S01]  /*67710*/  IMAD.MOV.U32 R126, RZ, RZ, R0 ;  /* 0x000000ffff7e7224 */ /* 0x002fe200078e0000 */
[----:B------:R-:W-:-:S02]  /*67720*/  IADD3.X R16, PT, PT, R16, UR15, RZ, P4, !PT ;  /* 0x0000000f10107c10 */ /* 0x000fc4000a7fe4ff */
[----:B------:R-:W-:Y:S01]  /*67730*/  IMAD.MOV.U32 R127, RZ, RZ, R11 ;  /* 0x000000ffff7f7224 */ /* 0x000fe200078e000b */
[----:B------:R1:W-:Y:S04]  /*67740*/  STL [R1+0x13c], R11 ;  /* 0x00013c0b01007387 */ /* 0x0003e80000100800 */
[----:B------:R4:W-:Y:S04]  /*67750*/  STL [R1+0x180], R15 ;  /* 0x0001800f01007387 */ /* 0x0009e80000100800 */
[----:B---3--:R-:W3:Y:S04]  /*67760*/  LDL.LU R0, [R1+0x240] ;  /* 0x0002400001007983 */ /* 0x008ee80000300800 */
[----:B------:R4:W-:Y:S04]  /*67770*/  STL [R1+0x17c], R16 ;  /* 0x00017c1001007387 */ /* 0x0009e80000100800 */
[----:B------:R4:W-:Y:S04]  /*67780*/  LDGSTS.E [R124+0x4a80], desc[UR22][R126.64], P2 ;  /* 0x04a800007e7c7fae */ /* 0x0009e800091a1016 */
[----:B-1----:R-:W3:Y:S01]  /*67790*/  LDL.LU R11, [R1+0x280] ;  /* 0x00028000010b7983 */ /* 0x002ee20000300800 */
[----:B----4-:R-:W-:-:S02]  /*677a0*/  IMAD.MOV.U32 R126, RZ, RZ, R15 ;  /* 0x000000ffff7e7224 */ /* 0x010fc400078e000f */
[----:B------:R-:W-:Y:S01]  /*677b0*/  IMAD.MOV.U32 R127, RZ, RZ, R16 ;  /* 0x000000ffff7f7224 */ /* 0x000fe200078e0010 */
[----:B------:R-:W4:Y:S04]  /*677c0*/  LDL.LU R15, [R1+0x23c] ;  /* 0x00023c00010f7983 */ /* 0x000f280000300800 */
[----:B------:R-:W4:Y:S04]  /*677d0*/  LDL.LU R16, [R1+0x27c] ;  /* 0x00027c0001107983 */ /* 0x000f280000300800 */
[----:B------:R1:W-:Y:S01]  /*677e0*/  LDGSTS.E [R124+0x4e80], desc[UR22][R126.64], P2 ;  /* 0x04e800007e7c7fae */ /* 0x0003e200091a1016 */
[----:B------:R-:W-:-:S05]  /*677f0*/  IADD3 R3, P3, PT, R3, UR14, RZ ;  /* 0x0000000e03037c10 */ /* 0x000fca000ff7e0ff */
[----:B------:R2:W-:Y:S01]  /*67800*/  STL [R1+0x1c0], R3 ;  /* 0x0001c00301007387 */ /* 0x0005e20000100800 */
[----:B-1----:R-:W-:Y:S01]  /*67810*/  IMAD.MOV.U32 R126, RZ, RZ, R3 ;  /* 0x000000ffff7e7224 */ /* 0x002fe200078e0003 */
[----:B------:R-:W-:Y:S02]  /*67820*/  IADD3 R14, P4, PT, R14, UR14, RZ ;  /* 0x0000000e0e0e7c10 */ /* 0x000fe4000ff9e0ff */
[----:B--2---:R-:W-:Y:S02]  /*67830*/  IADD3.X R17, PT, PT, R17, UR15, RZ, P3, !PT ;  /* 0x0000000f11117c10 */ /* 0x004fe40009ffe4ff */
        /* <DEDUP_REMOVED lines=212> */
[----:B------:R-:W-:Y:S01]  /*68580*/  STL [R1+0x7c0], R3 ;  /* 0x0007c00301007387 */ /* 0x000fe20000100800 */
[----:B-1----:R-:W-:Y:S01]  /*68590*/  IMAD.MOV.U32 R126, RZ, RZ, R3 ;  /* 0x000000ffff7e7224 */ /* 0x002fe200078e0003 */
[----:B------:R-:W-:Y:S02]  /*685a0*/  IADD3 R14, P4, PT, R14, UR14, RZ ;  /* 0x0000000e0e0e7c10 */ /* 0x000fe4000ff9e0ff */
[----:B--2---:R-:W-:Y:S02]  /*685b0*/  IADD3.X R17, PT, PT, R17, UR15, RZ, P3, !PT ;  /* 0x0000000f11117c10 */ /* 0x004fe40009ffe4ff */
        /* <DEDUP_REMOVED lines=8> */
[----:B--2---:R-:W-:-:S03]  /*68640*/  IMAD.MOV.U32 R127, RZ, RZ, R19 ;  /* 0x000000ffff7f7224 */ /* 0x004fc600078e0013 */
[----:B-1----:R-:W2:Y:S01]  /*68650*/  LDL.LU R19, [R1+0x8bc] ;  /* 0x0008bc0001137983 */ /* 0x002ea20000300800 */
[----:B------:R-:W-:-:S03]  /*68660*/  IMAD.MOV.U32 R126, RZ, RZ, R14 ;  /* 0x000000ffff7e7224 */ /* 0x000fc600078e000e */
[----:B------:R-:W2:Y:S04]  /*68670*/  LDL.LU R14, [R1+0x8fc] ;  /* 0x0008fc00010e7983 */ /* 0x000ea80000300800 */
[----:B------:R1:W-:Y:S01]  /*68680*/  LDGSTS.E [R124+0x23680], desc[UR22][R126.64], P2 ;  /* 0x236800007e7c7fae */ /* 0x0003e200091a1016 */
[----:B---3--:R-:W-:-:S05]  /*68690*/  IADD3 R0, P3, PT, R0, UR14, RZ ;  /* 0x0000000e00007c10 */ /* 0x008fca000ff7e0ff */
[----:B-1----:R-:W-:Y:S01]  /*686a0*/  IMAD.MOV.U32 R126, RZ, RZ, R0 ;  /* 0x000000ffff7e7224 */ /* 0x002fe200078e0000 */
[----:B------:R-:W-:Y:S01]  /*686b0*/  STL [R1+0x840], R0 ;  /* 0x0008400001007387 */ /* 0x000fe20000100800 */
        /* <DEDUP_REMOVED lines=8> */
[----:B------:R1:W-:Y:S01]  /*68740*/  STL [R1+0x87c], R16 ;  /* 0x00087c1001007387 */ /* 0x0003e20000100800 */
[----:B---3--:R-:W-:-:S03]  /*68750*/  IMAD.MOV.U32 R126, RZ, RZ, R11 ;  /* 0x000000ffff7e7224 */ /* 0x008fc600078e000b */
[----:B------:R-:W3:Y:S01]  /*68760*/  LDL.LU R0, [R1+0x980] ;  /* 0x0009800001007983 */ /* 0x000ee20000300800 */
[----:B------:R-:W-:-:S03]  /*68770*/  IMAD.MOV.U32 R127, RZ, RZ, R16 ;  /* 0x000000ffff7f7224 */ /* 0x000fc600078e0010 */
[----:B-1----:R-:W3:Y:S04]  /*68780*/  LDL.LU R16, [R1+0x93c] ;  /* 0x00093c0001107983 */ /* 0x002ee80000300800 */
[----:B------:R1:W-:Y:S04]  /*68790*/  LDGSTS.E [R124+0x23e80], desc[UR22][R126.64], P2 ;  /* 0x23e800007e7c7fae */ /* 0x0003e800091a1016 */
[----:B------:R-:W3:Y:S01]  /*687a0*/  LDL.LU R11, [R1+0x97c] ;  /* 0x00097c00010b7983 */ /* 0x000ee20000300800 */
[----:B------:R-:W-:-:S05]  /*687b0*/  IADD3 R17, P3, PT, R17, UR14, RZ ;  /* 0x0000000e11117c10 */ /* 0x000fca000ff7e0ff */
[----:B-1----:R-:W-:Y:S01]  /*687c0*/  IMAD.MOV.U32 R126, RZ, RZ, R17 ;  /* 0x000000ffff7e7224 */ /* 0x002fe200078e0011 */
[----:B------:R-:W-:Y:S02]  /*687d0*/  IADD3 R3, P4, PT, R3, UR14, RZ ;  /* 0x0000000e03037c10 */ /* 0x000fe4000ff9e0ff */
        /* <DEDUP_REMOVED lines=10> */
[----:B--2---:R-:W2:Y:S04]  /*68880*/  LDL.LU R14, [R1+0x9bc] ;  /* 0x0009bc00010e7983 */ /* 0x004ea80000300800 */
[----:B------:R-:W2:Y:S04]  /*68890*/  LDL.LU R3, [R1+0x9c0] ;  /* 0x0009c00001037983 */ /* 0x000ea80000300800 */
[----:B------:R-:W2:Y:S04]  /*688a0*/  LDL.LU R241, [R1+0x9fc] ;  /* 0x0009fc0001f17983 */ /* 0x000ea80000300800 */
[----:B------:R-:W2:Y:S04]  /*688b0*/  LDL.LU R240, [R1+0xa00] ;  /* 0x000a000001f07983 */ /* 0x000ea80000300800 */
[----:B------:R1:W-:Y:S01]  /*688c0*/  LDGSTS.E [R124+0x24680], desc[UR22][R126.64], P2 ;  /* 0x246800007e7c7fae */ /* 0x0003e200091a1016 */
[----:B----4-:R-:W-:-:S05]  /*688d0*/  IADD3 R15, P3, PT, R15, UR14, RZ ;  /* 0x0000000e0f0f7c10 */ /* 0x010fca000ff7e0ff */
[----:B------:R4:W-:Y:S01]  /*688e0*/  STL [R1+0x940], R15 ;  /* 0x0009400f01007387 */ /* 0x0009e20000100800 */
[----:B---3--:R-:W-:Y:S02]  /*688f0*/  IADD3 R0, P4, PT, R0, UR14, RZ ;  /* 0x0000000e00007c10 */ /* 0x008fe4000ff9e0ff */
[----:B------:R-:W-:Y:S01]  /*68900*/  IADD3.X R16, PT, PT, R16, UR15, RZ, P3, !PT ;  /* 0x0000000f10107c10 */ /* 0x000fe20009ffe4ff */
[----:B-1----:R-:W-:-:S04]  /*68910*/  IMAD.MOV.U32 R126, RZ, RZ, R15 ;  /* 0x000000ffff7e7224 */ /* 0x002fc800078e000f */
[----:B------:R1:W-:Y:S01]  /*68920*/  STL [R1+0x93c], R16 ;  /* 0x00093c1001007387 */ /* 0x0003e20000100800 */
[----:B------:R-:W-:-:S03]  /*68930*/  IADD3.X R11, PT, PT, R11, UR15, RZ, P4, !PT ;  /* 0x0000000f0b0b7c10 */ /* 0x000fc6000a7fe4ff */
[----:B------:R-:W-:Y:S01]  /*68940*/  STL [R1+0x980], R0 ;  /* 0x0009800001007387 */ /* 0x000fe20000100800 */
[----:B------:R-:W-:-:S03]  /*68950*/  IMAD.MOV.U32 R127, RZ, RZ, R16 ;  /* 0x000000ffff7f7224 */ /* 0x000fc600078e0010 */
[----:B------:R-:W3:Y:S04]  /*68960*/  LDL.LU R17, [R1+0xa40] ;  /* 0x000a400001117983 */ /* 0x000ee80000300800 */
[----:B------:R1:W-:Y:S04]  /*68970*/  STL [R1+0x97c], R11 ;  /* 0x00097c0b01007387 */ /* 0x0003e80000100800 */
[----:B----4-:R-:W4:Y:S04]  /*68980*/  LDL.LU R15, [R1+0xa80] ;  /* 0x000a8000010f7983 */ /* 0x010f280000300800 */
[----:B------:R-:W4:Y:S04]  /*68990*/  LDL.LU R19, [R1+0xa3c] ;  /* 0x000a3c0001137983 */ /* 0x000f280000300800 */
[----:B------:R1:W-:Y:S04]  /*689a0*/  LDGSTS.E [R124+0x24a80], desc[UR22][R126.64], P2 ;  /* 0x24a800007e7c7fae */ /* 0x0003e800091a1016 */
[----:B-1----:R-:W4:Y:S01]  /*689b0*/  LDL.LU R16, [R1+0xa7c] ;  /* 0x000a7c0001107983 */ /* 0x002f220000300800 */
[----:B------:R-:W-:-:S02]  /*689c0*/  IMAD.MOV.U32 R126, RZ, RZ, R0 ;  /* 0x000000ffff7e7224 */ /* 0x000fc400078e0000 */
[----:B------:R-:W-:Y:S02]  /*689d0*/  IMAD.MOV.U32 R127, RZ, RZ, R11 ;  /* 0x000000ffff7f7224 */ /* 0x000fe400078e000b */
[----:B------:R-:W4:Y:S04]  /*689e0*/  LDL.LU R11, [R1+0xac0] ;  /* 0x000ac000010b7983 */ /* 0x000f280000300800 */
[----:B------:R-:W4:Y:S04]  /*689f0*/  LDL.LU R0, [R1+0xb00] ;  /* 0x000b000001007983 */ /* 0x000f280000300800 */
[----:B------:R1:W-:Y:S01]  /*68a00*/  LDGSTS.E [R124+0x24e80], desc[UR22][R126.64], P2 ;  /* 0x24e800007e7c7fae */ /* 0x0003e200091a1016 */
[----:B--2---:R-:W-:-:S04]  /*68a10*/  IADD3 R3, P3, PT, R3, UR14, RZ ;  /* 0x0000000e03037c10 */ /* 0x004fc8000ff7e0ff */
[----:B------:R-:W-:Y:S01]  /*68a20*/  IADD3.X R14, PT, PT, R14, UR15, RZ, P3, !PT ;  /* 0x0000000f0e0e7c10 */ /* 0x000fe20009ffe4ff */
[----:B------:R-:W-:Y:S01]  /*68a30*/  STL [R1+0x9c0], R3 ;  /* 0x0009c00301007387 */ /* 0x000fe20000100800 */
[----:B------:R-:W-:-:S03]  /*68a40*/  IADD3 R240, P4, PT, R240, UR14, RZ ;  /* 0x0000000ef0f07c10 */ /* 0x000fc6000ff9e0ff */
[----:B------:R2:W-:Y:S01]  /*68a50*/  STL [R1+0x9bc], R14 ;  /* 0x0009bc0e01007387 */ /* 0x0005e20000100800 */
[----:B-1----:R-:W-:Y:S01]  /*68a60*/  IMAD.MOV.U32 R127, RZ, RZ, R14 ;  /* 0x000000ffff7f7224 */ /* 0x002fe200078e000e */
[----:B------:R-:W-:Y:S02]  /*68a70*/  IADD3.X R241, PT, PT, R241, UR15, RZ, P4, !PT ;  /* 0x0000000ff1f17c10 */ /* 0x000fe4000a7fe4ff */
[----:B------:R-:W-:Y:S01]  /*68a80*/  STL [R1+0xa00], R240 ;  /* 0x000a00f001007387 */ /* 0x000fe20000100800 */
[----:B------:R-:W-:-:S03]  /*68a90*/  IMAD.MOV.U32 R126, RZ, RZ, R3 ;  /* 0x000000ffff7e7224 */ /* 0x000fc600078e0003 */
[----:B--2---:R-:W2:Y:S04]  /*68aa0*/  LDL.LU R14, [R1+0xabc] ;  /* 0x000abc00010e7983 */ /* 0x004ea80000300800 */
[----:B------:R1:W-:Y:S04]  /*68ab0*/  STL [R1+0x9fc], R241 ;  /* 0x0009fcf101007387 */ /* 0x0003e80000100800 */
[----:B------:R-:W2:Y:S04]  /*68ac0*/  LDL.LU R3, [R1+0xafc] ;  /* 0x000afc0001037983 */ /* 0x000ea80000300800 */
[----:B------:R1:W-:Y:S02]  /*68ad0*/  LDGSTS.E [R124+0x25280], desc[UR22][R126.64], P2 ;  /* 0x252800007e7c7fae */ /* 0x0003e400091a1016 */
[----:B-1----:R-:W-:-:S02]  /*68ae0*/  IMAD.MOV.U32 R126, RZ, RZ, R240 ;  /* 0x000000ffff7e7224 */ /* 0x002fc400078e00f0 */
[----:B------:R-:W-:-:S05]  /*68af0*/  IMAD.MOV.U32 R127, RZ, RZ, R241 ;  /* 0x000000ffff7f7224 */ /* 0x000fca00078e00f1 */
[----:B------:R1:W-:Y:S01]  /*68b00*/  LDGSTS.E [R124+0x25680], desc[UR22][R126.64], P2 ;  /* 0x256800007e7c7fae */ /* 0x0003e200091a1016 */
[----:B---3--:R-:W-:-:S05]  /*68b10*/  IADD3 R17, P3, PT, R17, UR14, RZ ;  /* 0x0000000e11117c10 */ /* 0x008fca000ff7e0ff */
[----:B-1----:R-:W-:Y:S01]  /*68b20*/  IMAD.MOV.U32 R126, RZ, RZ, R17 ;  /* 0x000000ffff7e7224 */ /* 0x002fe200078e0011 */
[----:B----4-:R-:W-:Y:S02]  /*68b30*/  IADD3 R15, P4, PT, R15, UR14, RZ ;  /* 0x0000000e0f0f7c10 */ /* 0x010fe4000ff9e0ff */
[----:B------:R-:W-:-:S05]  /*68b40*/  IADD3.X R19, PT, PT, R19, UR15, RZ, P3, !PT ;  /* 0x0000000f13137c10 */ /* 0x000fca0009ffe4ff */
[----:B------:R-:W-:Y:S01]  /*68b50*/  IMAD.MOV.U32 R127, RZ, RZ, R19 ;  /* 0x000000ffff7f7224 */ /* 0x000fe200078e0013 */
[----:B------:R-:W-:Y:S01]  /*68b60*/  IADD3.X R16, PT, PT, R16, UR15, RZ, P4, !PT ;  /* 0x0000000f10107c10 */ /* 0x000fe2000a7fe4ff */
[----:B------:R1:W-:Y:S04]  /*68b70*/  STL [R1+0xa40], R17 ;  /* 0x000a401101007387 */ /* 0x0003e80000100800 */
[----:B------:R3:W-:Y:S01]  /*68b80*/  LDGSTS.E [R124+0x25a80], desc[UR22][R126.64], P2 ;  /* 0x25a800007e7c7fae */ /* 0x0007e200091a1016 */
[----:B------:R-:W-:-:S03]  /*68b90*/  IADD3 R11, P3, PT, R11, UR14, RZ ;  /* 0x0000000e0b0b7c10 */ /* 0x000fc6000ff7e0ff */
[----:B------:R-:W-:Y:S01]  /*68ba0*/  STL [R1+0xa3c], R19 ;  /* 0x000a3c1301007387 */ /* 0x000fe20000100800 */
[----:B------:R-:W-:Y:S01]  /*68bb0*/  IADD3 R0, P4, PT, R0, UR14, RZ ;  /* 0x0000000e00007c10 */ /* 0x000fe2000ff9e0ff */
[----:B---3--:R-:W-:Y:S02]  /*68bc0*/  IMAD.MOV.U32 R126, RZ, RZ, R15 ;  /* 0x000000ffff7e7224 */ /* 0x008fe400078e000f */
[----:B------:R-:W-:Y:S01]  /*68bd0*/  IMAD.MOV.U32 R127, RZ, RZ, R16 ;  /* 0x000000ffff7f7224 */ /* 0x000fe200078e0010 */
[----:B------:R3:W-:Y:S04]  /*68be0*/  STL [R1+0xa80], R15 ;  /* 0x000a800f01007387 */ /* 0x0007e80000100800 */
[----:B------:R4:W-:Y:S04]  /*68bf0*/  STL [R1+0xa7c], R16 ;  /* 0x000a7c1001007387 */ /* 0x0009e80000100800 */
[----:B------:R-:W4:Y:S04]  /*68c00*/  LDL.LU R241, [R1+0xb7c] ;  /* 0x000b7c0001f17983 */ /* 0x000f280000300800 */
[----:B------:R-:W4:Y:S04]  /*68c10*/  LDL.LU R240, [R1+0xb80] ;  /* 0x000b800001f07983 */ /* 0x000f280000300800 */
[----:B------:R1:W-:Y:S04]  /*68c20*/  LDGSTS.E [R124+0x25e80], desc[UR22][R126.64], P2 ;  /* 0x25e800007e7c7fae */ /* 0x0003e800091a1016 */
[----:B------:R-:W-:Y:S01]  /*68c30*/  STL [R1+0xac0], R11 ;  /* 0x000ac00b01007387 */ /* 0x000fe20000100800 */
[----:B-1----:R-:W-:Y:S01]  /*68c40*/  IMAD.MOV.U32 R126, RZ, RZ, R11 ;  /* 0x000000ffff7e7224 */ /* 0x002fe200078e000b */
[----:B--2---:R-:W-:-:S05]  /*68c50*/  IADD3.X R14, PT, PT, R14, UR15, RZ, P3, !PT ;  /* 0x0000000f0e0e7c10 */ /* 0x004fca0009ffe4ff */
[----:B------:R-:W-:Y:S01]  /*68c60*/  IMAD.MOV.U32 R127, RZ, RZ, R14 ;  /* 0x000000ffff7f7224 */ /* 0x000fe200078e000e */
[----:B------:R1:W-:Y:S01]  /*68c70*/  STL [R1+0xabc], R14 ;  /* 0x000abc0e01007387 */ /* 0x0003e20000100800 */
[----:B------:R-:W-:-:S03]  /*68c80*/  IADD3.X R3, PT, PT, R3, UR15, RZ, P4, !PT ;  /* 0x0000000f03037c10 */ /* 0x000fc6000a7fe4ff */
[----:B------:R-:W-:Y:S04]  /*68c90*/  STL [R1+0xb00], R0 ;  /* 0x000b000001007387 */ /* 0x000fe80000100800 */
[----:B------:R-:W2:Y:S04]  /*68ca0*/  LDL.LU R17, [R1+0xbc0] ;  /* 0x000bc00001117983 */ /* 0x000ea80000300800 */
[----:B------:R1:W-:Y:S04]  /*68cb0*/  STL [R1+0xafc], R3 ;  /* 0x000afc0301007387 */ /* 0x0003e80000100800 */
[----:B---3--:R-:W3:Y:S04]  /*68cc0*/  LDL.LU R15, [R1+0xc00] ;  /* 0x000c0000010f7983 */ /* 0x008ee80000300800 */
[----:B------:R1:W-:Y:S04]  /*68cd0*/  LDGSTS.E [R124+0x26280], desc[UR22][R126.64], P2 ;  /* 0x262800007e7c7fae */ /* 0x0003e800091a1016 */
[----:B------:R-:W2:Y:S04]  /*68ce0*/  LDL.LU R19, [R1+0xbbc] ;  /* 0x000bbc0001137983 */ /* 0x000ea80000300800 */
[----:B----4-:R-:W4:Y:S01]  /*68cf0*/  LDL.LU R16, [R1+0xbfc] ;  /* 0x000bfc0001107983 */ /* 0x010f220000300800 */
[----:B-1----:R-:W-:-:S03]  /*68d00*/  IMAD.MOV.U32 R126, RZ, RZ, R0 ;  /* 0x000000ffff7e7224 */ /* 0x002fc600078e0000 */
[----:B------:R-:W2:Y:S01]  /*68d10*/  LDL.LU R14, [R1+0xc3c] ;  /* 0x000c3c00010e7983 */ /* 0x000ea20000300800 */
[----:B------:R-:W-:-:S03]  /*68d20*/  IMAD.MOV.U32 R127, RZ, RZ, R3 ;  /* 0x000000ffff7f7224 */ /* 0x000fc600078e0003 */
[----:B------:R-:W2:Y:S04]  /*68d30*/  LDL.LU R11, [R1+0xc40] ;  /* 0x000c4000010b7983 */ /* 0x000ea80000300800 */
[----:B------:R-:W2:Y:S04]  /*68d40*/  LDL.LU R3, [R1+0xc7c] ;  /* 0x000c7c0001037983 */ /* 0x000ea80000300800 */
[----:B------:R-:W2:Y:S04]  /*68d50*/  LDL.LU R0, [R1+0xc80] ;  /* 0x000c800001007983 */ /* 0x000ea80000300800 */
[----:B------:R1:W-:Y:S04]  /*68d60*/  LDGSTS.E [R124+0x26680], desc[UR22][R126.64], P2 ;  /* 0x266800007e7c7fae */ /* 0x0003e800091a1016 */
[----:B------:R-:W2:Y:S04]  /*68d70*/  LDL.LU R126, [R1+0xb3c] ;  /* 0x000b3c00017e7983 */ /* 0x000ea80000300800 */
[----:B------:R-:W1:Y:S01]  /*68d80*/  LDL.LU R127, [R1+0xb40] ;  /* 0x000b4000017f7983 */ /* 0x000e620000300800 */
[----:B------:R-:W-:-:S04]  /*68d90*/  IADD3 R240, P4, PT, R240, UR14, RZ ;  /* 0x0000000ef0f07c10 */ /* 0x000fc8000ff9e0ff */
[----:B------:R-:W-:Y:S02]  /*68da0*/  IADD3.X R241, PT, PT, R241, UR15, RZ, P4, !PT ;  /* 0x0000000ff1f17c10 */ /* 0x000fe4000a7fe4ff */
[----:B---3--:R-:W-:-:S04]  /*68db0*/  IADD3 R15, P4, PT, R15, UR14, RZ ;  /* 0x0000000e0f0f7c10 */ /* 0x008fc8000ff9e0ff */
[----:B----4-:R-:W-:Y:S02]  /*68dc0*/  IADD3.X R16, PT, PT, R16, UR15, RZ, P4, !PT ;  /* 0x0000000f10107c10 */ /* 0x010fe4000a7fe4ff */
[----:B-1----:R-:W-:-:S04]  /*68dd0*/  IADD3 R127, P3, PT, R127, UR14, RZ ;  /* 0x0000000e7f7f7c10 */ /* 0x002fc8000ff7e0ff */
[----:B--2---:R-:W-:Y:S01]  /*68de0*/  IADD3.X R126, PT, PT, R126, UR15, RZ, P3, !PT ;  /* 0x0000000f7e7e7c10 */ /* 0x004fe20009ffe4ff */
        /* <DEDUP_REMOVED lines=9> */
[----:B------:R-:W-:Y:S01]  /*68e80*/  STL [R1+0xb80], R240 ;  /* 0x000b80f001007387 */ /* 0x000fe20000100800 */
[----:B-1----:R-:W-:Y:S02]  /*68e90*/  IMAD.MOV.U32 R126, RZ, RZ, R240 ;  /* 0x000000ffff7e7224 */ /* 0x002fe400078e00f0 */
[----:B------:R-:W-:Y:S01]  /*68ea0*/  IMAD.MOV.U32 R127, RZ, RZ, R241 ;  /* 0x000000ffff7f7224 */ /* 0x000fe200078e00f1 */
[----:B------:R-:W-:-:S04]  /*68eb0*/  IADD3 R0, P4, PT, R0, UR14, RZ ;  /* 0x0000000e00007c10 */ /* 0x000fc8000ff9e0ff */
[----:B------:R1:W-:Y:S01]  /*68ec0*/  LDGSTS.E [R124+0x26e80], desc[UR22][R126.64], P2 ;  /* 0x26e800007e7c7fae */ /* 0x0003e200091a1016 */
[----:B------:R-:W-:-:S03]  /*68ed0*/  IADD3.X R14, PT, PT, R14, UR15, RZ, P3, !PT ;  /* 0x0000000f0e0e7c10 */ /* 0x000fc60009ffe4ff */
[----:B------:R-:W-:Y:S01]  /*68ee0*/  STL [R1+0xb7c], R241 ;  /* 0x000b7cf101007387 */ /* 0x000fe20000100800 */
[----:B------:R-:W-:-:S03]  /*68ef0*/  IADD3.X R3, PT, PT, R3, UR15, RZ, P4, !PT ;  /* 0x0000000f03037c10 */ /* 0x000fc6000a7fe4ff */
[----:B------:R-:W-:Y:S01]  /*68f00*/  STL [R1+0xbc0], R17 ;  /* 0x000bc01101007387 */ /* 0x000fe20000100800 */
[----:B-1----:R-:W-:Y:S02]  /*68f10*/  IMAD.MOV.U32 R126, RZ, RZ, R17 ;  /* 0x000000ffff7e7224 */ /* 0x002fe400078e0011 */
[----:B------:R-:W-:Y:S01]  /*68f20*/  IMAD.MOV.U32 R127, RZ, RZ, R19 ;  /* 0x000000ffff7f7224 */ /* 0x000fe200078e0013 */
[----:B------:R1:W-:Y:S04]  /*68f30*/  STL [R1+0xbbc], R19 ;  /* 0x000bbc1301007387 */ /* 0x0003e80000100800 */
[----:B------:R2:W-:Y:S04]  /*68f40*/  LDGSTS.E [R124+0x27280], desc[UR22][R126.64], P2 ;  /* 0x272800007e7c7fae */ /* 0x0005e800091a1016 */
[----:B------:R-:W-:Y:S04]  /*68f50*/  STL [R1+0xc00], R15 ;  /* 0x000c000f01007387 */ /* 0x000fe80000100800 */
[----:B------:R-:W-:Y:S01]  /*68f60*/  STL [R1+0xbfc], R16 ;  /* 0x000bfc1001007387 */ /* 0x000fe20000100800 */
[----:B--2---:R-:W-:-:S02]  /*68f70*/  IMAD.MOV.U32 R126, RZ, RZ, R15 ;  /* 0x000000ffff7e7224 */ /* 0x004fc400078e000f */
[----:B------:R-:W-:Y:S01]  /*68f80*/  IMAD.MOV.U32 R127, RZ, RZ, R16 ;  /* 0x000000ffff7f7224 */ /* 0x000fe200078e0010 */
[----:B------:R-:W-:Y:S04]  /*68f90*/  STL [R1+0xc40], R11 ;  /* 0x000c400b01007387 */ /* 0x000fe80000100800 */
[----:B------:R2:W-:Y:S04]  /*68fa0*/  STL [R1+0xc3c], R14 ;  /* 0x000c3c0e01007387 */ /* 0x0005e80000100800 */
[----:B------:R3:W-:Y:S04]  /*68fb0*/  STL [R1+0xc80], R0 ;  /* 0x000c800001007387 */ /* 0x0007e80000100800 */
[----:B------:R4:W-:Y:S04]  /*68fc0*/  LDGSTS.E [R124+0x27680], desc[UR22][R126.64], P2 ;  /* 0x276800007e7c7fae */ /* 0x0009e800091a1016 */
[----:B------:R2:W-:Y:S04]  /*68fd0*/  STL [R1+0xc7c], R3 ;  /* 0x000c7c0301007387 */ /* 0x0005e80000100800 */
[----:B-1----:R-:W3:Y:S01]  /*68fe0*/  LDL.LU R19, [R1+0x4] ;  /* 0x0000040001137983 */ /* 0x002ee20000300800 */
[----:B----4-:R-:W-:-:S03]  /*68ff0*/  IMAD.MOV.U32 R127, RZ, RZ, R14 ;  /* 0x000000ffff7f7224 */ /* 0x010fc600078e000e */
[----:B--2---:R-:W2:Y:S01]  /*69000*/  LDL.LU R14, [R1+0x8] ;  /* 0x00000800010e7983 */ /* 0x004ea20000300800 */
[----:B------:R-:W-:Y:S01]  /*69010*/  IMAD.MOV.U32 R126, RZ, RZ, R11 ;  /* 0x000000ffff7e7224 */ /* 0x000fe200078e000b */
[----:B------:R-:W-:Y:S02]  /*69020*/  IADD3 R53, P4, PT, R53, UR14, RZ ;  /* 0x0000000e35357c10 */ /* 0x000fe4000ff9e0ff */
[----:B------:R-:W-:Y:S01]  /*69030*/  IADD3 R68, P3, PT, R68, UR14, RZ ;  /* 0x0000000e44447c10 */ /* 0x000fe2000ff7e0ff */
[----:B------:R-:W4:Y:S01]  /*69040*/  LDL.LU R15, [R1+0x44] ;  /* 0x00004400010f7983 */ /* 0x000f220000300800 */
        /* <DEDUP_REMOVED lines=20> */
[----:B-1----:R-:W-:Y:S02]  /*69190*/  IMAD.MOV.U32 R126, RZ, RZ, R121 ;  /* 0x000000ffff7e7224 */ /* 0x002fe400078e0079 */
[----:B------:R-:W-:Y:S01]  /*691a0*/  IMAD.MOV.U32 R127, RZ, RZ, R94 ;  /* 0x000000ffff7f7224 */ /* 0x000fe200078e005e */
[----:B------:R-:W-:Y:S01]  /*691b0*/  IADD3.X R108, PT, PT, R108, UR15, RZ, P4, !PT ;  /* 0x0000000f6c6c7c10 */ /* 0x000fe2000a7fe4ff */
[----:B------:R-:W4:Y:S04]  /*691c0*/  LDL.LU R16, [R1+0x84] ;  /* 0x0000840001107983 */ /* 0x000f280000300800 */
[----:B------:R1:W-:Y:S01]  /*691d0*/  LDGSTS.E [R124+0xb00], desc[UR22][R126.64], P2 ;  /* 0x00b000007e7c7fae */ /* 0x0003e200091a1016 */
[----:B------:R-:W-:-:S03]  /*691e0*/  IADD3 R143, P3, PT, R143, UR14, RZ ;  /* 0x0000000e8f8f7c10 */ /* 0x000fc6000ff7e0ff */
[----:B------:R-:W-:Y:S01]  /*691f0*/  LDGSTS.E [R124+0xf00], desc[UR22][R80.64], P2 ;  /* 0x00f00000507c7fae */ /* 0x000fe200091a1016 */
[----:B------:R-:W-:Y:S02]  /*69200*/  IADD3.X R142, PT, PT, R142, UR15, RZ, P3, !PT ;  /* 0x0000000f8e8e7c10 */ /* 0x000fe40009ffe4ff */
[----:B------:R-:W-:Y:S01]  /*69210*/  IADD3 R159, P4, PT, R159, UR14, RZ ;  /* 0x0000000e9f9f7c10 */ /* 0x000fe2000ff9e0ff */
[----:B------:R-:W4:Y:S01]  /*69220*/  LDL.LU R11, [R1+0x88] ;  /* 0x00008800010b7983 */ /* 0x000f220000300800 */
[----:B-1----:R-:W-:Y:S02]  /*69230*/  IMAD.MOV.U32 R126, RZ, RZ, R95 ;  /* 0x000000ffff7e7224 */ /* 0x002fe400078e005f */
[----:B------:R-:W-:Y:S01]  /*69240*/  IMAD.MOV.U32 R127, RZ, RZ, R115 ;  /* 0x000000ffff7f7224 */ /* 0x000fe200078e0073 */
[----:B------:R-:W-:Y:S01]  /*69250*/  IADD3.X R158, PT, PT, R158, UR15, RZ, P4, !PT ;  /* 0x0000000f9e9e7c10 */ /* 0x000fe2000a7fe4ff */
[----:B------:R-:W4:Y:S04]  /*69260*/  LDL.LU R3, [R1+0xc8] ;  /* 0x0000c80001037983 */ /* 0x000f280000300800 */
[----:B------:R1:W-:Y:S01]  /*69270*/  LDGSTS.E [R124+0x1300], desc[UR22][R126.64], P2 ;  /* 0x013000007e7c7fae */ /* 0x0003e200091a1016 */
        /* <DEDUP_REMOVED lines=36> */
[----:B------:R-:W-:Y:S01]  /*694c0*/  IADD3.X R19, PT, PT, R19, UR15, RZ, P4, !PT ;  /* 0x0000000f13137c10 */ /* 0x000fe2000a7fe4ff */
[----:B------:R2:W-:Y:S01]  /*694d0*/  STL [R1+0x8], R14 ;  /* 0x0000080e01007387 */ /* 0x0005e20000100800 */
[----:B-1----:R-:W-:-:S03]  /*694e0*/  IMAD.MOV.U32 R126, RZ, RZ, R14 ;  /* 0x000000ffff7e7224 */ /* 0x002fc600078e000e */
[----:B------:R1:W-:Y:S01]  /*694f0*/  STL [R1+0x4], R19 ;  /* 0x0000041301007387 */ /* 0x0003e20000100800 */
[----:B------:R-:W-:-:S03]  /*69500*/  IMAD.MOV.U32 R127, RZ, RZ, R19 ;  /* 0x000000ffff7f7224 */ /* 0x000fc600078e0013 */
[----:B--2---:R-:W2:Y:S04]  /*69510*/  LDL.LU R14, [R1+0xc4] ;  /* 0x0000c400010e7983 */ /* 0x004ea80000300800 */
[----:B-1----:R-:W2:Y:S04]  /*69520*/  LDL.LU R19, [R1+0x104] ;  /* 0x0001040001137983 */ /* 0x002ea80000300800 */
[----:B------:R1:W-:Y:S01]  /*69530*/  LDGSTS.E [R124+0x3700], desc[UR22][R126.64], P2 ;  /* 0x037000007e7c7fae */ /* 0x0003e200091a1016 */
[----:B---3--:R-:W-:-:S04]  /*69540*/  IADD3 R0, P3, PT, R0, UR14, RZ ;  /* 0x0000000e00007c10 */ /* 0x008fc8000ff7e0ff */
[----:B----4-:R-:W-:Y:S01]  /*69550*/  IADD3.X R15, PT, PT, R15, UR15, RZ, P3, !PT ;  /* 0x0000000f0f0f7c10 */ /* 0x010fe20009ffe4ff */
[----:B------:R3:W-:Y:S01]  /*69560*/  STL [R1+0x48], R0 ;  /* 0x0000480001007387 */ /* 0x0007e20000100800 */
[----:B-1----:R-:W-:-:S03]  /*69570*/  IMAD.MOV.U32 R126, RZ, RZ, R0 ;  /* 0x000000ffff7e7224 */ /* 0x002fc600078e0000 */
[----:B------:R-:W-:Y:S01]  /*69580*/  IMAD.MOV.U32 R127, RZ, RZ, R15 ;  /* 0x000000ffff7f7224 */ /* 0x000fe200078e000f */
[----:B------:R1:W-:Y:S04]  /*69590*/  STL [R1+0x44], R15 ;  /* 0x0000440f01007387 */ /* 0x0003e80000100800 */
[----:B------:R4:W-:Y:S01]  /*695a0*/  LDGSTS.E [R124+0x3b00], desc[UR22][R126.64], P2 ;  /* 0x03b000007e7c7fae */ /* 0x0009e200091a1016 */
[----:B------:R-:W-:-:S04]  /*695b0*/  IADD3 R11, P4, PT, R11, UR14, RZ ;  /* 0x0000000e0b0b7c10 */ /* 0x000fc8000ff9e0ff */
[----:B------:R-:W-:Y:S01]  /*695c0*/  IADD3.X R16, PT, PT, R16, UR15, RZ, P4, !PT ;  /* 0x0000000f10107c10 */ /* 0x000fe2000a7fe4ff */
[----:B------:R1:W-:Y:S01]  /*695d0*/  STL [R1+0x88], R11 ;  /* 0x0000880b01007387 */ /* 0x0003e20000100800 */
[----:B------:R-:W-:-:S03]  /*695e0*/  IADD3 R3, P3, PT, R3, UR14, RZ ;  /* 0x0000000e03037c10 */ /* 0x000fc6000ff7e0ff */
[----:B---3--:R-:W3:Y:S01]  /*695f0*/  LDL.LU R0, [R1+0x148] ;  /* 0x0001480001007983 */ /* 0x008ee20000300800 */
[----:B----4-:R-:W-:Y:S02]  /*69600*/  IMAD.MOV.U32 R126, RZ, RZ, R11 ;  /* 0x000000ffff7e7224 */ /* 0x010fe400078e000b */
[----:B------:R-:W-:Y:S01]  /*69610*/  IMAD.MOV.U32 R127, RZ, RZ, R16 ;  /* 0x000000ffff7f7224 */ /* 0x000fe200078e0010 */
[----:B------:R4:W-:Y:S04]  /*69620*/  STL [R1+0x84], R16 ;  /* 0x0000841001007387 */ /* 0x0009e80000100800 */
[----:B-1----:R-:W3:Y:S01]  /*69630*/  LDL.LU R15, [R1+0x188] ;  /* 0x00018800010f7983 */ /* 0x002ee20000300800 */
[----:B------:R-:W-:-:S03]  /*69640*/  IADD3 R17, P4, PT, R17, UR14, RZ ;  /* 0x0000000e11117c10 */ /* 0x000fc6000ff9e0ff */
[----:B------:R-:W3:Y:S04]  /*69650*/  LDL.LU R11, [R1+0x144] ;  /* 0x00014400010b7983 */ /* 0x000ee80000300800 */
[----:B----4-:R-:W4:Y:S04]  /*69660*/  LDL.LU R16, [R1+0x184] ;  /* 0x0001840001107983 */ /* 0x010f280000300800 */
        /* <DEDUP_REMOVED lines=18> */
[----:B------:R-:W-:Y:S02]  /*69790*/  IADD3 R15, P4, PT, R15, UR14, RZ ;  /* 0x0000000e0f0f7c10 */ /* 0x000fe4000ff9e0ff */
[----:B------:R-:W-:Y:S01]  /*697a0*/  IADD3.X R11, PT, PT, R11, UR15, RZ, P3, !PT ;  /* 0x0000000f0b0b7c10 */ /* 0x000fe20009ffe4ff */
[----:B------:R3:W-:Y:S01]  /*697b0*/  STL [R1+0x148], R0 ;  /* 0x0001480001007387 */ /* 0x0007e20000100800 */
[----:B-1----:R-:W-:Y:S01]  /*697c0*/  IMAD.MOV.U32 R126, RZ, RZ, R0 ;  /* 0x000000ffff7e7224 */ /* 0x002fe200078e0000 */
[----:B----4-:R-:W-:-:S02]  /*697d0*/  IADD3.X R16, PT, PT, R16, UR15, RZ, P4, !PT ;  /* 0x0000000f10107c10 */ /* 0x010fc4000a7fe4ff */
        /* <DEDUP_REMOVED lines=380> */
[----:B------:R1:W-:Y:S01]  /*6afa0*/  STL [R1+0xb84], R241 ;  /* 0x000b84f101007387 */ /* 0x0003e20000100800 */
[----:B------:R-:W-:-:S03]  /*6afb0*/  IADD3 R0, P4, PT, R0, UR14, RZ ;  /* 0x0000000e00007c10 */ /* 0x000fc6000ff9e0ff */
[----:B------:R2:W-:Y:S01]  /*6afc0*/  LDGSTS.E [R124+0x27300], desc[UR22][R126.64], P2 ;  /* 0x273000007e7c7fae */ /* 0x0005e200091a1016 */
[----:B------:R-:W-:-:S03]  /*6afd0*/  IADD3.X R3, PT, PT, R3, UR15, RZ, P4, !PT ;  /* 0x0000000f03037c10 */ /* 0x000fc6000a7fe4ff */
[----:B-1----:R-:W3:Y:S04]  /*6afe0*/  LDL.LU R241, [R1+0x1938] ;  /* 0x0019380001f17983 */ /* 0x002ee80000300800 */
[----:B------:R-:W4:Y:S01]  /*6aff0*/  LDL.LU R240, [R1+0x1934] ;  /* 0x0019340001f07983 */ /* 0x000f220000300800 */
[----:B--2---:R-:W-:Y:S02]  /*6b000*/  IMAD.MOV.U32 R126, RZ, RZ, R15 ;  /* 0x000000ffff7e7224 */ /* 0x004fe400078e000f */
[----:B------:R-:W-:Y:S01]  /*6b010*/  IMAD.MOV.U32 R127, RZ, RZ, R16 ;  /* 0x000000ffff7f7224 */ /* 0x000fe200078e0010 */
[----:B------:R-:W-:Y:S04]  /*6b020*/  STL [R1+0xbc8], R17 ;  /* 0x000bc81101007387 */ /* 0x000fe80000100800 */
[----:B------:R-:W-:Y:S04]  /*6b030*/  STL [R1+0xbc4], R19 ;  /* 0x000bc41301007387 */ /* 0x000fe80000100800 */
[----:B------:R1:W-:Y:S04]  /*6b040*/  LDGSTS.E [R124+0x27700], desc[UR22][R126.64], P2 ;  /* 0x277000007e7c7fae */ /* 0x0003e800091a1016 */
[----:B------:R-:W-:Y:S04]  /*6b050*/  STL [R1+0xc08], R15 ;  /* 0x000c080f01007387 */ /* 0x000fe80000100800 */
[----:B------:R2:W-:Y:S01]  /*6b060*/  STL [R1+0xc04], R16 ;  /* 0x000c041001007387 */ /* 0x0005e20000100800 */
[----:B-1----:R-:W-:-:S02]  /*6b070*/  IMAD.MOV.U32 R126, RZ, RZ, R11 ;  /* 0x000000ffff7e7224 */ /* 0x002fc400078e000b */
[----:B------:R-:W-:Y:S01]  /*6b080*/  IMAD.MOV.U32 R127, RZ, RZ, R14 ;  /* 0x000000ffff7f7224 */ /* 0x000fe200078e000e */
[----:B------:R-:W-:Y:S04]  /*6b090*/  STL [R1+0xc48], R11 ;  /* 0x000c480b01007387 */ /* 0x000fe80000100800 */
[----:B------:R-:W-:Y:S04]  /*6b0a0*/  STL [R1+0xc44], R14 ;  /* 0x000c440e01007387 */ /* 0x000fe80000100800 */
[----:B------:R-:W-:Y:S04]  /*6b0b0*/  STL [R1+0xc88], R0 ;  /* 0x000c880001007387 */ /* 0x000fe80000100800 */
[----:B------:R1:W-:Y:S04]  /*6b0c0*/  LDGSTS.E [R124+0x27b00], desc[UR22][R126.64], P2 ;  /* 0x27b000007e7c7fae */ /* 0x0003e800091a1016 */
[----:B------:R1:W-:Y:S04]  /*6b0d0*/  STL [R1+0xc84], R3 ;  /* 0x000c840301007387 */ /* 0x0003e80000100800 */
[----:B--2---:R-:W2:Y:S01]  /*6b0e0*/  LDL.LU R16, [R1+0xc] ;  /* 0x00000c0001107983 */ /* 0x004ea20000300800 */
[----:B-1----:R-:W-:-:S03]  /*6b0f0*/  IMAD.MOV.U32 R127, RZ, RZ, R3 ;  /* 0x000000ffff7f7224 */ /* 0x002fc600078e0003 */
[----:B------:R-:W2:Y:S01]  /*6b100*/  LDL.LU R3, [R1+0x10] ;  /* 0x0000100001037983 */ /* 0x000ea20000300800 */
[----:B------:R-:W-:Y:S01]  /*6b110*/  IADD3 R55, P4, PT, R55, UR14, RZ ;  /* 0x0000000e37377c10 */ /* 0x000fe2000ff9e0ff */
[----:B------:R-:W-:Y:S01]  /*6b120*/  IMAD.MOV.U32 R126, RZ, RZ, R0 ;  /* 0x000000ffff7e7224 */ /* 0x000fe200078e0000 */
[----:B------:R-:W-:Y:S01]  /*6b130*/  IADD3 R70, P3, PT, R70, UR14, RZ ;  /* 0x0000000e46467c10 */ /* 0x000fe2000ff7e0ff */
[----:B------:R-:W2:Y:S01]  /*6b140*/  LDL.LU R17, [R1+0x4c] ;  /* 0x00004c0001117983 */ /* 0x000ea20000300800 */
[----:B------:R-:W-:Y:S02]  /*6b150*/  LOP3.LUT R0, R12, 0x70, RZ, 0x3c, !PT ;  /* 0x000000700c007812 */ /* 0x000fe400078e3cff */
[----:B------:R-:W-:Y:S01]  /*6b160*/  IADD3.X R56, PT, PT, R56, UR15, RZ, P4, !PT ;  /* 0x0000000f38387c10 */ /* 0x000fe2000a7fe4ff */
[----:B------:R1:W-:Y:S01]  /*6b170*/  LDGSTS.E [R124+0x27f00], desc[UR22][R126.64], P2 ;  /* 0x27f000007e7c7fae */ /* 0x0003e200091a1016 */
[----:B------:R-:W-:Y:S02]  /*6b180*/  IADD3.X R71, PT, PT, R71, UR15, RZ, P3, !PT ;  /* 0x0000000f47477c10 */ /* 0x000fe40009ffe4ff */
[----:B------:R-:W-:Y:S01]  /*6b190*/  IADD3 R122, P3, PT, R122, UR14, RZ ;  /* 0x0000000e7a7a7c10 */ /* 0x000fe2000ff7e0ff */
[----:B------:R-:W2:Y:S03]  /*6b1a0*/  LDL.LU R11, [R1+0x50] ;  /* 0x00005000010b7983 */ /* 0x000ea60000300800 */
[----:B------:R-:W-:Y:S01]  /*6b1b0*/  IADD3.X R96, PT, PT, R96, UR15, RZ, P3, !PT ;  /* 0x0000000f60607c10 */ /* 0x000fe20009ffe4ff */
[----:B------:R-:W2:Y:S01]  /*6b1c0*/  LDL.LU R19, [R1+0x8c] ;  /* 0x00008c0001137983 */ /* 0x000ea20000300800 */
[----:B-1----:R-:W-:-:S02]  /*6b1d0*/  VIADD R124, R0, UR5 ;  /* 0x00000005007c7c36 */ /* 0x002fc40008000000 */
[----:B------:R-:W-:Y:S02]  /*6b1e0*/  IMAD.MOV.U32 R126, RZ, RZ, R55 ;  /* 0x000000ffff7e7224 */ /* 0x000fe400078e0037 */
[----:B------:R-:W-:Y:S01]  /*6b1f0*/  IMAD.MOV.U32 R127, RZ, RZ, R56 ;  /* 0x000000ffff7f7224 */ /* 0x000fe200078e0038 */
[----:B------:R-:W-:Y:S01]  /*6b200*/  IADD3 R97, P3, PT, R97, UR14, RZ ;  /* 0x0000000e61617c10 */ /* 0x000fe2000ff7e0ff */
[----:B------:R-:W-:Y:S01]  /*6b210*/  LDGSTS.E [R124+0x380], desc[UR22][R70.64], P2 ;  /* 0x00380000467c7fae */ /* 0x000fe200091a1016 */
[----:B------:R-:W-:-:S03]  /*6b220*/  IADD3 R82, P4, PT, R82, UR14, RZ ;  /* 0x0000000e52527c10 */ /* 0x000fc6000ff9e0ff */
[----:B------:R1:W-:Y:S01]  /*6b230*/  LDGSTS.E [R124+0x780], desc[UR22][R126.64], P2 ;  /* 0x007800007e7c7fae */ /* 0x0003e200091a1016 */
[----:B------:R-:W-:Y:S02]  /*6b240*/  IADD3.X R116, PT, PT, R116, UR15, RZ, P3, !PT ;  /* 0x0000000f74747c10 */ /* 0x000fe40009ffe4ff */
[----:B------:R-:W-:Y:S01]  /*6b250*/  IADD3.X R83, PT, PT, R83, UR15, RZ, P4, !PT ;  /* 0x0000000f53537c10 */ /* 0x000fe2000a7fe4ff */
[----:B------:R-:W2:Y:S01]  /*6b260*/  LDL.LU R14, [R1+0x90] ;  /* 0x00009000010e7983 */ /* 0x000ea20000300800 */
[----:B------:R-:W-:Y:S01]  /*6b270*/  IADD3 R129, P4, PT, R129, UR14, RZ ;  /* 0x0000000e81817c10 */ /* 0x000fe2000ff9e0ff */
[----:B-1----:R-:W-:Y:S02]  /*6b280*/  IMAD.MOV.U32 R126, RZ, RZ, R122 ;  /* 0x000000ffff7e7224 */ /* 0x002fe400078e007a */
[----:B------:R-:W-:Y:S01]  /*6b290*/  IMAD.MOV.U32 R127, RZ, RZ, R96 ;  /* 0x000000ffff7f7224 */ /* 0x000fe200078e0060 */
[----:B------:R-:W-:Y:S01]  /*6b2a0*/  IADD3.X R128, PT, PT, R128, UR15, RZ, P4, !PT ;  /* 0x0000000f80807c10 */ /* 0x000fe2000a7fe4ff */
[----:B------:R-:W2:Y:S04]  /*6b2b0*/  LDL.LU R0, [R1+0xd0] ;  /* 0x0000d00001007983 */ /* 0x000ea80000300800 */
[----:B------:R1:W-:Y:S01]  /*6b2c0*/  LDGSTS.E [R124+0xb80], desc[UR22][R126.64], P2 ;  /* 0x00b800007e7c7fae */ /* 0x0003e200091a1016 */
[----:B------:R-:W-:-:S03]  /*6b2d0*/  IADD3 R145, P3, PT, R145, UR14, RZ ;  /* 0x0000000e91917c10 */ /* 0x000fc6000ff7e0ff */
[----:B------:R-:W-:Y:S01]  /*6b2e0*/  LDGSTS.E [R124+0xf80], desc[UR22][R82.64], P2 ;  /* 0x00f80000527c7fae */ /* 0x000fe200091a1016 */
[----:B------:R-:W-:Y:S02]  /*6b2f0*/  IADD3.X R144, PT, PT, R144, UR15, RZ, P3, !PT ;  /* 0x0000000f90907c10 */ /* 0x000fe40009ffe4ff */
[----:B------:R-:W-:Y:S01]  /*6b300*/  IADD3 R161, P4, PT, R161, UR14, RZ ;  /* 0x0000000ea1a17c10 */ /* 0x000fe2000ff9e0ff */
[----:B------:R-:W2:Y:S01]  /*6b310*/  LDL.LU R15, [R1+0x110] ;  /* 0x00011000010f7983 */ /* 0x000ea20000300800 */
        /* <DEDUP_REMOVED lines=34> */
[----:B----4-:R-:W-:Y:S01]  /*6b540*/  IADD3.X R240, PT, PT, R240, UR15, RZ, P3, !PT ;  /* 0x0000000ff0f07c10 */ /* 0x010fe20009ffe4ff */
[----:B-1----:R-:W-:-:S04]  /*6b550*/  IMAD.MOV.U32 R126, RZ, RZ, R241 ;  /* 0x000000ffff7e7224 */ /* 0x002fc800078e00f1 */
        /* <DEDUP_REMOVED lines=9> */
[----:B-1----:R-:W3:Y:S01]  /*6b5f0*/  LDL.LU R16, [R1+0x10c] ;  /* 0x00010c0001107983 */ /* 0x002ee20000300800 */
[----:B------:R-:W-:-:S03]  /*6b600*/  IADD3 R11, P3, PT, R11, UR14, RZ ;  /* 0x0000000e0b0b7c10 */ /* 0x000fc6000ff7e0ff */
[----:B------:R1:W-:Y:S01]  /*6b610*/  LDGSTS.E [R124+0x3780], desc[UR22][R126.64], P2 ;  /* 0x037800007e7c7fae */ /* 0x0003e200091a1016 */
[----:B------:R-:W-:-:S03]  /*6b620*/  IADD3.X R17, PT, PT, R17, UR15, RZ, P3, !PT ;  /* 0x0000000f11117c10 */ /* 0x000fc60009ffe4ff */
[----:B------:R4:W-:Y:S01]  /*6b630*/  STL [R1+0x50], R11 ;  /* 0x0000500b01007387 */ /* 0x0009e20000100800 */
[----:B------:R-:W-:Y:S01]  /*6b640*/  IADD3 R14, P4, PT, R14, UR14, RZ ;  /* 0x0000000e0e0e7c10 */ /* 0x000fe2000ff9e0ff */
[----:B-1----:R-:W-:Y:S02]  /*6b650*/  IMAD.MOV.U32 R126, RZ, RZ, R11 ;  /* 0x000000ffff7e7224 */ /* 0x002fe400078e000b */
[----:B------:R1:W-:Y:S01]  /*6b660*/  STL [R1+0x4c], R17 ;  /* 0x00004c1101007387 */ /* 0x0003e20000100800 */
[----:B------:R-:W-:Y:S01]  /*6b670*/  IMAD.MOV.U32 R127, RZ, RZ, R17 ;  /* 0x000000ffff7f7224 */ /* 0x000fe200078e0011 */
[----:B------:R-:W-:Y:S02]  /*6b680*/  IADD3.X R19, PT, PT, R19, UR15, RZ, P4, !PT ;  /* 0x0000000f13137c10 */ /* 0x000fe4000a7fe4ff */
[----:B------:R1:W-:Y:S04]  /*6b690*/  STL [R1+0x90], R14 ;  /* 0x0000900e01007387 */ /* 0x0003e80000100800 */
[----:B----4-:R-:W4:Y:S01]  /*6b6a0*/  LDL.LU R11, [R1+0x150] ;  /* 0x00015000010b7983 */ /* 0x010f220000300800 */
[----:B------:R-:W-:-:S03]  /*6b6b0*/  IADD3 R0, P3, PT, R0, UR14, RZ ;  /* 0x0000000e00007c10 */ /* 0x000fc6000ff7e0ff */
[----:B------:R1:W-:Y:S04]  /*6b6c0*/  STL [R1+0x8c], R19 ;  /* 0x00008c1301007387 */ /* 0x0003e80000100800 */
[----:B------:R1:W-:Y:S04]  /*6b6d0*/  LDGSTS.E [R124+0x3b80], desc[UR22][R126.64], P2 ;  /* 0x03b800007e7c7fae */ /* 0x0003e800091a1016 */
[----:B-1----:R-:W4:Y:S01]  /*6b6e0*/  LDL.LU R17, [R1+0x190] ;  /* 0x0001900001117983 */ /* 0x002f220000300800 */
[----:B------:R-:W-:Y:S01]  /*6b6f0*/  IADD3 R15, P4, PT, R15, UR14, RZ ;  /* 0x0000000e0f0f7c10 */ /* 0x000fe2000ff9e0ff */
[----:B------:R-:W-:-:S02]  /*6b700*/  IMAD.MOV.U32 R126, RZ, RZ, R14 ;  /* 0x000000ffff7e7224 */ /* 0x000fc400078e000e */
[----:B------:R-:W-:Y:S01]  /*6b710*/  IMAD.MOV.U32 R127, RZ, RZ, R19 ;  /* 0x000000ffff7f7224 */ /* 0x000fe200078e0013 */
[----:B------:R-:W4:Y:S04]  /*6b720*/  LDL.LU R14, [R1+0x14c] ;  /* 0x00014c00010e7983 */ /* 0x000f280000300800 */
[----:B------:R-:W4:Y:S04]  /*6b730*/  LDL.LU R19, [R1+0x18c] ;  /* 0x00018c0001137983 */ /* 0x000f280000300800 */
[----:B------:R1:W-:Y:S04]  /*6b740*/  LDGSTS.E [R124+0x3f80], desc[UR22][R126.64], P2 ;  /* 0x03f800007e7c7fae */ /* 0x0003e800091a1016 */
[----:B------:R2:W-:Y:S01]  /*6b750*/  STL [R1+0xd0], R0 ;  /* 0x0000d00001007387 */ /* 0x0005e20000100800 */
[----:B-1----:R-:W-:Y:S01]  /*6b760*/  IMAD.MOV.U32 R126, RZ, RZ, R0 ;  /* 0x000000ffff7e7224 */ /* 0x002fe200078e0000 */
[----:B--2---:R-:W-:-:S02]  /*6b770*/  IADD3.X R3, PT, PT, R3, UR15, RZ, P3, !PT ;  /* 0x0000000f03037c10 */ /* 0x004fc40009ffe4ff */
[----:B---3--:R-:W-:-:S03]  /*6b780*/  IADD3.X R16, PT, PT, R16, UR15, RZ, P4, !PT ;  /* 0x0000000f10107c10 */ /* 0x008fc6000a7fe4ff */
[----:B------:R-:W-:Y:S01]  /*6b790*/  IMAD.MOV.U32 R127, RZ, RZ, R3 ;  /* 0x000000ffff7f7224 */ /* 0x000fe200078e0003 */
[----:B------:R1:W-:Y:S04]  /*6b7a0*/  STL [R1+0xcc], R3 ;  /* 0x0000cc0301007387 */ /* 0x0003e80000100800 */
[----:B------:R2:W-:Y:S04]  /*6b7b0*/  STL [R1+0x110], R15 ;  /* 0x0001100f01007387 */ /* 0x0005e80000100800 */
[----:B------:R-:W3:Y:S04]  /*6b7c0*/  LDL.LU R0, [R1+0x1d0] ;  /* 0x0001d00001007983 */ /* 0x000ee80000300800 */
[----:B------:R2:W-:Y:S04]  /*6b7d0*/  STL [R1+0x10c], R16 ;  /* 0x00010c1001007387 */ /* 0x0005e80000100800 */
[----:B------:R2:W-:Y:S04]  /*6b7e0*/  LDGSTS.E [R124+0x4380], desc[UR22][R126.64], P2 ;  /* 0x043800007e7c7fae */ /* 0x0005e800091a1016 */
[----:B-1----:R-:W3:Y:S01]  /*6b7f0*/  LDL.LU R3, [R1+0x210] ;  /* 0x0002100001037983 */ /* 0x002ee20000300800 */
[----:B--2---:R-:W-:-:S03]  /*6b800*/  IMAD.MOV.U32 R126, RZ, RZ, R15 ;  /* 0x000000ffff7e7224 */ /* 0x004fc600078e000f */
[----:B------:R-:W2:Y:S01]  /*6b810*/  LDL.LU R15, [R1+0x1cc] ;  /* 0x0001cc00010f7983 */ /* 0x000ea20000300800 */
[----:B------:R-:W-:-:S03]  /*6b820*/  IMAD.MOV.U32 R127, RZ, RZ, R16 ;  /* 0x000000ffff7f7224 */ /* 0x000fc600078e0010 */
[----:B------:R-:W2:Y:S01]  /*6b830*/  LDL.LU R16, [R1+0x20c] ;  /* 0x00020c0001107983 */ /* 0x000ea20000300800 */
[----:B----4-:R-:W-:Y:S02]  /*6b840*/  IADD3 R11, P3, PT, R11, UR14, RZ ;  /* 0x0000000e0b0b7c10 */ /* 0x010fe4000ff7e0ff */
[----:B------:R-:W-:Y:S01]  /*6b850*/  IADD3 R17, P4, PT, R17, UR14, RZ ;  /* 0x0000000e11117c10 */ /* 0x000fe2000ff9e0ff */
[----:B------:R1:W-:Y:S01]  /*6b860*/  LDGSTS.E [R124+0x4780], desc[UR22][R126.64], P2 ;  /* 0x047800007e7c7fae */ /* 0x0003e200091a1016 */
[----:B------:R-:W-:-:S03]  /*6b870*/  IADD3.X R14, PT, PT, R14, UR15, RZ, P3, !PT ;  /* 0x0000000f0e0e7c10 */ /* 0x000fc60009ffe4ff */
[----:B------:R4:W-:Y:S01]  /*6b880*/  STL [R1+0x150], R11 ;  /* 0x0001500b01007387 */ /* 0x0009e20000100800 */
[----:B------:R-:W-:Y:S01]  /*6b890*/  IADD3.X R19, PT, PT, R19, UR15, RZ, P4, !PT ;  /* 0x0000000f13137c10 */ /* 0x000fe2000a7fe4ff */
[----:B-1----:R-:W-:Y:S02]  /*6b8a0*/  IMAD.MOV.U32 R126, RZ, RZ, R11 ;  /* 0x000000ffff7e7224 */ /* 0x002fe400078e000b */
[----:B------:R1:W-:Y:S01]  /*6b8b0*/  STL [R1+0x14c], R14 ;  /* 0x00014c0e01007387 */ /* 0x0003e20000100800 */
[----:B------:R-:W-:-:S03]  /*6b8c0*/  IMAD.MOV.U32 R127, RZ, RZ, R14 ;  /* 0x000000ffff7f7224 */ /* 0x000fc600078e000e */
[----:B------:R1:W-:Y:S04]  /*6b8d0*/  STL [R1+0x190], R17 ;  /* 0x0001901101007387 */ /* 0x0003e80000100800 */
[----:B----4-:R-:W4:Y:S04]  /*6b8e0*/  LDL.LU R11, [R1+0x250] ;  /* 0x00025000010b7983 */ /* 0x010f280000300800 */
[----:B------:R1:W-:Y:S04]  /*6b8f0*/  STL [R1+0x18c], R19 ;  /* 0x00018c1301007387 */ /* 0x0003e80000100800 */
[----:B------:R1:W-:Y:S04]  /*6b900*/  LDGSTS.E [R124+0x4b80], desc[UR22][R126.64], P2 ;  /* 0x04b800007e7c7fae */ /* 0x0003e800091a1016 */
[----:B-1----:R-:W4:Y:S01]  /*6b910*/  LDL.LU R14, [R1+0x290] ;  /* 0x00029000010e7983 */ /* 0x002f220000300800 */
[----:B------:R-:W-:-:S02]  /*6b920*/  IMAD.MOV.U32 R126, RZ, RZ, R17 ;  /* 0x000000ffff7e7224 */ /* 0x000fc400078e0011 */
[----:B------:R-:W-:Y:S01]  /*6b930*/  IMAD.MOV.U32 R127, RZ, RZ, R19 ;  /* 0x000000ffff7f7224 */ /* 0x000fe200078e0013 */
[----:B------:R-:W4:Y:S04]  /*6b940*/  LDL.LU R17, [R1+0x24c] ;  /* 0x00024c0001117983 */ /* 0x000f280000300800 */
[----:B------:R-:W4:Y:S04]  /*6b950*/  LDL.LU R19, [R1+0x28c] ;  /* 0x00028c0001137983 */ /* 0x000f280000300800 */
[----:B------:R1:W-:Y:S01]  /*6b960*/  LDGSTS.E [R124+0x4f80], desc[UR22][R126.64], P2 ;  /* 0x04f800007e7c7fae */ /* 0x0003e200091a1016 */
[----:B---3--:R-:W-:-:S05]  /*6b970*/  IADD3 R0, P3, PT, R0, UR14, RZ ;  /* 0x0000000e00007c10 */ /* 0x008fca000ff7e0ff */
        /* <DEDUP_REMOVED lines=18> */
[----:B------:R1:W-:Y:S04]  /*6baa0*/  LDGSTS.E [R124+0x5780], desc[UR22][R126.64], P2 ;  /* 0x057800007e7c7fae */ /* 0x0003e800091a1016 */
[----:B------:R4:W-:Y:S01]  /*6bab0*/  STL [R1+0x250], R11 ;  /* 0x0002500b01007387 */ /* 0x0009e20000100800 */
[----:B------:R-:W-:Y:S01]  /*6bac0*/  IADD3.X R17, PT, PT, R17, UR15, RZ, P3, !PT ;  /* 0x0000000f11117c10 */ /* 0x000fe20009ffe4ff */
[----:B-1----:R-:W-:Y:S01]  /*6bad0*/  IMAD.MOV.U32 R126, RZ, RZ, R11 ;  /* 0x000000ffff7e7224 */ /* 0x002fe200078e000b */
[----:B------:R-:W-:-:S03]  /*6bae0*/  IADD3.X R19, PT, PT, R19, UR15, RZ, P4, !PT ;  /* 0x0000000f13137c10 */ /* 0x000fc6000a7fe4ff */
[----:B------:R-:W-:Y:S01]  /*6baf0*/  IMAD.MOV.U32 R127, RZ, RZ, R17 ;  /* 0x000000ffff7f7224 */ /* 0x000fe200078e0011 */
[----:B------:R1:W-:Y:S04]  /*6bb00*/  STL [R1+0x24c], R17 ;  /* 0x00024c1101007387 */ /* 0x0003e80000100800 */
        /* <DEDUP_REMOVED lines=99> */
[----:B----4-:R-:W-:-:S03]  /*6c140*/  IADD3 R11, P3, PT, R11, UR14, RZ ;  /* 0x0000000e0b0b7c10 */ /* 0x010fc6000ff7e0ff */
[----:B------:R1:W-:Y:S01]  /*6c150*/  LDGSTS.E [R124+0x20780], desc[UR22][R126.64], P2 ;  /* 0x207800007e7c7fae */ /* 0x0003e200091a1016 */
[----:B------:R-:W-:-:S03]  /*6c160*/  IADD3 R17, P4, PT, R17, UR14, RZ ;  /* 0x0000000e11117c10 */ /* 0x000fc6000ff9e0ff */
        /* <DEDUP_REMOVED lines=143> */
[----:B------:R-:W-:Y:S02]  /*6ca60*/  IADD3 R17, P4, PT, R17, UR14, RZ ;  /* 0x0000000e11117c10 */ /* 0x000fe4000ff9e0ff */
[----:B------:R-:W-:Y:S01]  /*6ca70*/  IADD3.X R14, PT, PT, R14, UR15, RZ, P3, !PT ;  /* 0x0000000f0e0e7c10 */ /* 0x000fe20009ffe4ff */
[----:B-1----:R-:W-:Y:S01]  /*6ca80*/  IMAD.MOV.U32 R126, RZ, RZ, R11 ;  /* 0x000000ffff7e7224 */ /* 0x002fe200078e000b */
[----:B------:R-:W-:-:S03]  /*6ca90*/  IADD3.X R19, PT, PT, R19, UR15, RZ, P4, !PT ;  /* 0x0000000f13137c10 */ /* 0x000fc6000a7fe4ff */
[----:B------:R-:W-:Y:S01]  /*6caa0*/  IMAD.MOV.U32 R127, RZ, RZ, R14 ;  /* 0x000000ffff7f7224 */ /* 0x000fe200078e000e */
[----:B------:R-:W-:Y:S04]  /*6cab0*/  STL [R1+0x950], R11 ;  /* 0x0009500b01007387 */ /* 0x000fe80000100800 */
[----:B------:R1:W-:Y:S04]  /*6cac0*/  LDGSTS.E [R124+0x24b80], desc[UR22][R126.64], P2 ;  /* 0x24b800007e7c7fae */ /* 0x0003e800091a1016 */
[----:B------:R4:W-:Y:S04]  /*6cad0*/  STL [R1+0x94c], R14 ;  /* 0x00094c0e01007387 */ /* 0x0009e80000100800 */
[----:B------:R-:W-:Y:S01]  /*6cae0*/  STL [R1+0x990], R17 ;  /* 0x0009901101007387 */ /* 0x000fe20000100800 */
[----:B-1----:R-:W-:-:S02]  /*6caf0*/  IMAD.MOV.U32 R126, RZ, RZ, R17 ;  /* 0x000000ffff7e7224 */ /* 0x002fc400078e0011 */
[----:B------:R-:W-:Y:S01]  /*6cb00*/  IMAD.MOV.U32 R127, RZ, RZ, R19 ;  /* 0x000000ffff7f7224 */ /* 0x000fe200078e0013 */
[----:B----4-:R-:W4:Y:S04]  /*6cb10*/  LDL.LU R14, [R1+0xa50] ;  /* 0x000a5000010e7983 */ /* 0x010f280000300800 */
[----:B------:R1:W-:Y:S04]  /*6cb20*/  LDGSTS.E [R124+0x24f80], desc[UR22][R126.64], P2 ;  /* 0x24f800007e7c7fae */ /* 0x0003e800091a1016 */
[----:B------:R1:W-:Y:S04]  /*6cb30*/  STL [R1+0x98c], R19 ;  /* 0x00098c1301007387 */ /* 0x0003e80000100800 */
[----:B------:R-:W4:Y:S04]  /*6cb40*/  LDL.LU R11, [R1+0xa90] ;  /* 0x000a9000010b7983 */ /* 0x000f280000300800 */
[----:B-1----:R-:W5:Y:S04]  /*6cb50*/  LDL.LU R19, [R1+0x1930] ;  /* 0x0019300001137983 */ /* 0x002f680000300800 */
[----:B------:R-:W4:Y:S01]  /*6cb60*/  LDL.LU R17, [R1+0xa8c] ;  /* 0x000a8c0001117983 */ /* 0x000f220000300800 */
[----:B---3--:R-:W-:-:S05]  /*6cb70*/  IADD3 R0, P3, PT, R0, UR14, RZ ;  /* 0x0000000e00007c10 */ /* 0x008fca000ff7e0ff */
[----:B------:R-:W-:Y:S01]  /*6cb80*/  IMAD.MOV.U32 R126, RZ, RZ, R0 ;  /* 0x000000ffff7e7224 */ /* 0x000fe200078e0000 */
[----:B------:R-:W-:Y:S01]  /*6cb90*/  IADD3 R3, P4, PT, R3, UR14, RZ ;  /* 0x0000000e03037c10 */ /* 0x000fe2000ff9e0ff */
[----:B------:R-:W-:Y:S01]  /*6cba0*/  STL [R1+0x9d0], R0 ;  /* 0x0009d00001007387 */ /* 0x000fe20000100800 */
[----:B--2---:R-:W-:Y:S02]  /*6cbb0*/  IADD3.X R15, PT, PT, R15, UR15, RZ, P3, !PT ;  /* 0x0000000f0f0f7c10 */ /* 0x004fe40009ffe4ff */
[----:B------:R-:W-:-:S03]  /*6cbc0*/  IADD3.X R16, PT, PT, R16, UR15, RZ, P4, !PT ;  /* 0x0000000f10107c10 */ /* 0x000fc6000a7fe4ff */
[----:B------:R-:W-:Y:S01]  /*6cbd0*/  IMAD.MOV.U32 R127, RZ, RZ, R15 ;  /* 0x000000ffff7f7224 */ /* 0x000fe200078e000f */
[----:B------:R1:W-:Y:S04]  /*6cbe0*/  STL [R1+0x9cc], R15 ;  /* 0x0009cc0f01007387 */ /* 0x0003e80000100800 */
[----:B------:R2:W-:Y:S04]  /*6cbf0*/  LDGSTS.E [R124+0x25380], desc[UR22][R126.64], P2 ;  /* 0x253800007e7c7fae */ /* 0x0005e800091a1016 */
[----:B------:R-:W-:Y:S04]  /*6cc00*/  STL [R1+0xa10], R3 ;  /* 0x000a100301007387 */ /* 0x000fe80000100800 */
[----:B-1----:R-:W3:Y:S01]  /*6cc10*/  LDL.LU R15, [R1+0xad0] ;  /* 0x000ad000010f7983 */ /* 0x002ee20000300800 */
[----:B--2---:R-:W-:-:S02]  /*6cc20*/  IMAD.MOV.U32 R126, RZ, RZ, R3 ;  /* 0x000000ffff7e7224 */ /* 0x004fc400078e0003 */
[----:B------:R-:W-:Y:S01]  /*6cc30*/  IMAD.MOV.U32 R127, RZ, RZ, R16 ;  /* 0x000000ffff7f7224 */ /* 0x000fe200078e0010 */
[----:B------:R1:W-:Y:S04]  /*6cc40*/  STL [R1+0xa0c], R16 ;  /* 0x000a0c1001007387 */ /* 0x0003e80000100800 */
[----:B------:R-:W2:Y:S04]  /*6cc50*/  LDL.LU R0, [R1+0xb10] ;  /* 0x000b100001007983 */ /* 0x000ea80000300800 */
[----:B------:R4:W-:Y:S04]  /*6cc60*/  LDGSTS.E [R124+0x25780], desc[UR22][R126.64], P2 ;  /* 0x257800007e7c7fae */ /* 0x0009e800091a1016 */
[----:B-1----:R-:W5:Y:S04]  /*6cc70*/  LDL.LU R16, [R1+0x192c] ;  /* 0x00192c0001107983 */ /* 0x002f680000300800 */
[----:B------:R-:W2:Y:S04]  /*6cc80*/  LDL.LU R3, [R1+0xb0c] ;  /* 0x000b0c0001037983 */ /* 0x000ea80000300800 */
[----:B------:R-:W2:Y:S01]  /*6cc90*/  LDL.LU R127, [R1+0xa4c] ;  /* 0x000a4c00017f7983 */ /* 0x000ea20000300800 */
[----:B----4-:R-:W-:-:S05]  /*6cca0*/  IADD3 R14, P3, PT, R14, UR14, RZ ;  /* 0x0000000e0e0e7c10 */ /* 0x010fca000ff7e0ff */
[----:B------:R-:W-:Y:S01]  /*6ccb0*/  IMAD.MOV.U32 R126, RZ, RZ, R14 ;  /* 0x000000ffff7e7224 */ /* 0x000fe200078e000e */
[----:B------:R-:W-:Y:S01]  /*6ccc0*/  IADD3 R11, P4, PT, R11, UR14, RZ ;  /* 0x0000000e0b0b7c10 */ /* 0x000fe2000ff9e0ff */
[----:B------:R1:W-:Y:S03]  /*6ccd0*/  STL [R1+0xa50], R14 ;  /* 0x000a500e01007387 */ /* 0x0003e60000100800 */
[----:B------:R-:W-:Y:S02]  /*6cce0*/  IADD3.X R17, PT, PT, R17, UR15, RZ, P4, !PT ;  /* 0x0000000f11117c10 */ /* 0x000fe4000a7fe4ff */
[----:B--2---:R-:W-:-:S05]  /*6ccf0*/  IADD3.X R127, PT, PT, R127, UR15, RZ, P3, !PT ;  /* 0x0000000f7f7f7c10 */ /* 0x004fca0009ffe4ff */
[----:B------:R2:W-:Y:S04]  /*6cd00*/  STL [R1+0xa4c], R127 ;  /* 0x000a4c7f01007387 */ /* 0x0005e80000100800 */
[----:B------:R4:W-:Y:S04]  /*6cd10*/  LDGSTS.E [R124+0x25b80], desc[UR22][R126.64], P2 ;  /* 0x25b800007e7c7fae */ /* 0x0009e800091a1016 */
[----:B------:R-:W-:Y:S04]  /*6cd20*/  STL [R1+0xa90], R11 ;  /* 0x000a900b01007387 */ /* 0x000fe80000100800 */
[----:B-1----:R-:W3:Y:S01]  /*6cd30*/  LDL.LU R14, [R1+0xb90] ;  /* 0x000b9000010e7983 */ /* 0x002ee20000300800 */
[----:B----4-:R-:W-:-:S02]  /*6cd40*/  IMAD.MOV.U32 R126, RZ, RZ, R11 ;  /* 0x000000ffff7e7224 */ /* 0x010fc400078e000b */
[----:B--2---:R-:W-:Y:S01]  /*6cd50*/  IMAD.MOV.U32 R127, RZ, RZ, R17 ;  /* 0x000000ffff7f7224 */ /* 0x004fe200078e0011 */
[----:B------:R1:W-:Y:S04]  /*6cd60*/  STL [R1+0xa8c], R17 ;  /* 0x000a8c1101007387 */ /* 0x0003e80000100800 */
[----:B------:R2:W-:Y:S04]  /*6cd70*/  LDGSTS.E [R124+0x25f80], desc[UR22][R126.64], P2 ;  /* 0x25f800007e7c7fae */ /* 0x0005e800091a1016 */
[----:B-1----:R-:W4:Y:S04]  /*6cd80*/  LDL.LU R17, [R1+0xb8c] ;  /* 0x000b8c0001117983 */ /* 0x002f280000300800 */
[----:B------:R-:W4:Y:S04]  /*6cd90*/  LDL.LU R11, [R1+0xc10] ;  /* 0x000c1000010b7983 */ /* 0x000f280000300800 */
[----:B------:R-:W4:Y:S01]  /*6cda0*/  LDL.LU R127, [R1+0xacc] ;  /* 0x000acc00017f7983 */ /* 0x000f220000300800 */
[----:B---3--:R-:W-:-:S02]  /*6cdb0*/  IADD3 R15, P3, PT, R15, UR14, RZ ;  /* 0x0000000e0f0f7c10 */ /* 0x008fc4000ff7e0ff */
[----:B------:R-:W-:-:S03]  /*6cdc0*/  IADD3 R0, P4, PT, R0, UR14, RZ ;  /* 0x0000000e00007c10 */ /* 0x000fc6000ff9e0ff */
[----:B--2---:R-:W-:Y:S01]  /*6cdd0*/  IMAD.MOV.U32 R126, RZ, RZ, R15 ;  /* 0x000000ffff7e7224 */ /* 0x004fe200078e000f */
[----:B------:R-:W-:Y:S01]  /*6cde0*/  IADD3.X R3, PT, PT, R3, UR15, RZ, P4, !PT ;  /* 0x0000000f03037c10 */ /* 0x000fe2000a7fe4ff */
[----:B------:R1:W-:Y:S01]  /*6cdf0*/  STL [R1+0xad0], R15 ;  /* 0x000ad00f01007387 */ /* 0x0003e20000100800 */
[----:B----4-:R-:W-:-:S05]  /*6ce00*/  IADD3.X R127, PT, PT, R127, UR15, RZ, P3, !PT ;  /* 0x0000000f7f7f7c10 */ /* 0x010fca0009ffe4ff */
[----:B------:R2:W-:Y:S04]  /*6ce10*/  STL [R1+0xacc], R127 ;  /* 0x000acc7f01007387 */ /* 0x0005e80000100800 */
[----:B------:R3:W-:Y:S04]  /*6ce20*/  LDGSTS.E [R124+0x26380], desc[UR22][R126.64], P2 ;  /* 0x263800007e7c7fae */ /* 0x0007e800091a1016 */
[----:B------:R4:W-:Y:S04]  /*6ce30*/  STL [R1+0xb10], R0 ;  /* 0x000b100001007387 */ /* 0x0009e80000100800 */
[----:B-1----:R-:W4:Y:S01]  /*6ce40*/  LDL.LU R15, [R1+0xc0c] ;  /* 0x000c0c00010f7983 */ /* 0x002f220000300800 */
[----:B---3--:R-:W-:-:S02]  /*6ce50*/  IMAD.MOV.U32 R126, RZ, RZ, R0 ;  /* 0x000000ffff7e7224 */ /* 0x008fc400078e0000 */
[----:B--2---:R-:W-:Y:S01]  /*6ce60*/  IMAD.MOV.U32 R127, RZ, RZ, R3 ;  /* 0x000000ffff7f7224 */ /* 0x004fe200078e0003 */
[----:B------:R1:W-:Y:S04]  /*6ce70*/  STL [R1+0xb0c], R3 ;  /* 0x000b0c0301007387 */ /* 0x0003e80000100800 */
[----:B----4-:R-:W2:Y:S04]  /*6ce80*/  LDL.LU R0, [R1+0xc8c] ;  /* 0x000c8c0001007983 */ /* 0x010ea80000300800 */
[----:B------:R3:W-:Y:S04]  /*6ce90*/  LDGSTS.E [R124+0x26780], desc[UR22][R126.64], P2 ;  /* 0x267800007e7c7fae */ /* 0x0007e800091a1016 */
[----:B-1----:R-:W4:Y:S04]  /*6cea0*/  LDL.LU R3, [R1+0xc90] ;  /* 0x000c900001037983 */ /* 0x002f280000300800 */
[----:B------:R-:W2:Y:S04]  /*6ceb0*/  LDL.LU R126, [R1+0xb4c] ;  /* 0x000b4c00017e7983 */ /* 0x000ea80000300800 */
[----:B------:R-:W3:Y:S01]  /*6cec0*/  LDL.LU R127, [R1+0xb50] ;  /* 0x000b5000017f7983 */ /* 0x000ee20000300800 */
[----:B------:R-:W-:-:S04]  /*6ced0*/  IADD3 R14, P4, PT, R14, UR14, RZ ;  /* 0x0000000e0e0e7c10 */ /* 0x000fc8000ff9e0ff */
[----:B------:R-:W-:Y:S02]  /*6cee0*/  IADD3.X R17, PT, PT, R17, UR15, RZ, P4, !PT ;  /* 0x0000000f11117c10 */ /* 0x000fe4000a7fe4ff */
[----:B---3--:R-:W-:-:S04]  /*6cef0*/  IADD3 R127, P3, PT, R127, UR14, RZ ;  /* 0x0000000e7f7f7c10 */ /* 0x008fc8000ff7e0ff */
[----:B--2---:R-:W-:Y:S01]  /*6cf00*/  IADD3.X R126, PT, PT, R126, UR15, RZ, P3, !PT ;  /* 0x0000000f7e7e7c10 */ /* 0x004fe20009ffe4ff */
[----:B------:R1:W-:Y:S04]  /*6cf10*/  STL [R1+0xb50], R127 ;  /* 0x000b507f01007387 */ /* 0x0003e80000100800 */
[----:B------:R2:W-:Y:S01]  /*6cf20*/  STL [R1+0xb4c], R126 ;  /* 0x000b4c7e01007387 */ /* 0x0005e20000100800 */
[----:B-1----:R-:W-:-:S04]  /*6cf30*/  LOP3.LUT R127, R127, R126, RZ, 0x3c, !PT ;  /* 0x0000007e7f7f7212 */ /* 0x002fc800078e3cff */
[----:B--2---:R-:W-:-:S04]  /*6cf40*/  LOP3.LUT R126, R127, R126, RZ, 0x3c, !PT ;  /* 0x0000007e7f7e7212 */ /* 0x004fc800078e3cff */
[----:B------:R-:W-:Y:S01]  /*6cf50*/  LOP3.LUT R127, R127, R126, RZ, 0x3c, !PT ;  /* 0x0000007e7f7f7212 */ /* 0x000fe200078e3cff */
[----:B------:R-:W-:Y:S04]  /*6cf60*/  STL [R1+0xb90], R14 ;  /* 0x000b900e01007387 */ /* 0x000fe80000100800 */
[----:B------:R1:W-:Y:S04]  /*6cf70*/  LDGSTS.E [R124+0x26b80], desc[UR22][R126.64], P2 ;  /* 0x26b800007e7c7fae */ /* 0x0003e800091a1016 */
[----:B------:R2:W-:Y:S01]  /*6cf80*/  STL [R1+0xb8c], R17 ;  /* 0x000b8c1101007387 */ /* 0x0005e20000100800 */
[----:B-1----:R-:W-:-:S02]  /*6cf90*/  IMAD.MOV.U32 R126, RZ, RZ, R14 ;  /* 0x000000ffff7e7224 */ /* 0x002fc400078e000e */
[----:B------:R-:W-:Y:S02]  /*6cfa0*/  IMAD.MOV.U32 R127, RZ, RZ, R17 ;  /* 0x000000ffff7f7224 */ /* 0x000fe400078e0011 */
[----:B--2---:R-:W5:Y:S04]  /*6cfb0*/  LDL.LU R17, [R1+0x1928] ;  /* 0x0019280001117983 */ /* 0x004f680000300800 */
[----:B------:R-:W5:Y:S04]  /*6cfc0*/  LDL.LU R14, [R1+0x1924] ;  /* 0x00192400010e7983 */ /* 0x000f680000300800 */
[----:B------:R1:W-:Y:S04]  /*6cfd0*/  LDGSTS.E [R124+0x26f80], desc[UR22][R126.64], P2 ;  /* 0x26f800007e7c7fae */ /* 0x0003e800091a1016 */
[----:B------:R-:W2:Y:S04]  /*6cfe0*/  LDL.LU R126, [R1+0xbcc] ;  /* 0x000bcc00017e7983 */ /* 0x000ea80000300800 */
[----:B------:R-:W1:Y:S01]  /*6cff0*/  LDL.LU R127, [R1+0xbd0] ;  /* 0x000bd000017f7983 */ /* 0x000e620000300800 */
[----:B------:R-:W-:-:S04]  /*6d000*/  IADD3 R11, P4, PT, R11, UR14, RZ ;  /* 0x0000000e0b0b7c10 */ /* 0x000fc8000ff9e0ff */
[----:B------:R-:W-:Y:S02]  /*6d010*/  IADD3.X R15, PT, PT, R15, UR15, RZ, P4, !PT ;  /* 0x0000000f0f0f7c10 */ /* 0x000fe4000a7fe4ff */
[----:B-1----:R-:W-:-:S04]  /*6d020*/  IADD3 R127, P3, PT, R127, UR14, RZ ;  /* 0x0000000e7f7f7c10 */ /* 0x002fc8000ff7e0ff */
        /* <DEDUP_REMOVED lines=16> */
[----:B----4-:R-:W-:-:S04]  /*6d130*/  IADD3 R3, P4, PT, R3, UR14, RZ ;  /* 0x0000000e03037c10 */ /* 0x010fc8000ff9e0ff */
        /* <DEDUP_REMOVED lines=14> */
[----:B------:R1:W-:Y:S01]  /*6d220*/  LDGSTS.E [R124+0x27f80], desc[UR22][R126.64], P2 ;  /* 0x27f800007e7c7fae */ /* 0x0003e200091a1016 */
[----:B------:R-:W2:Y:S01]  /*6d230*/  S2R R3, SR_TID.X ;  /* 0x0000000000037919 */ /* 0x000ea20000002100 */
[----:B------:R-:W-:Y:S02]  /*6d240*/  UIADD3 UR17, UPT, UPT, UR17, 0x1, URZ ;  /* 0x0000000111117890 */ /* 0x000fe4000fffe0ff */
[----:B------:R-:W-:Y:S01]  /*6d250*/  UIADD3 UR19, UPT, UPT, UR6, 0x1, URZ ;  /* 0x0000000106137890 */ /* 0x000fe2000fffe0ff */
[----:B------:R-:W0:Y:S04]  /*6d260*/  LDGDEPBAR ;  /* 0x00000000000079af */ /* 0x000e280000000000 */
[----:B------:R-:W3:Y:S01]  /*6d270*/  LDL R127, [R1+0xe2c] ;  /* 0x000e2c00017f7983 */ /* 0x000ee20000100800 */
[----:B------:R-:W-:-:S04]  /*6d280*/  UISETP.GT.AND UP1, UPT, UR17, 0x1, UPT ;  /* 0x000000011100788c */ /* 0x000fc8000bf24270 */
[----:B------:R-:W-:Y:S01]  /*6d290*/  USEL UR5, URZ, 0x1, !UP1 ;  /* 0x00000001ff057887 */ /* 0x000fe2000c800000 */
[----:B-1----:R-:W-:Y:S01]  /*6d2a0*/  IMAD.U32 R124, RZ, RZ, UR9 ;  /* 0x00000009ff7c7e24 */ /* 0x002fe2000f8e00ff */
[----:B------:R-:W-:Y:S02]  /*6d2b0*/  USEL UR17, UR17, URZ, !UP1 ;  /* 0x000000ff11117287 */ /* 0x000fe4000c800000 */
[----:B------:R-:W-:Y:S01]  /*6d2c0*/  ULOP3.LUT UR5, UR9, UR5, URZ, 0x3c, !UPT ;  /* 0x0000000509057292 */ /* 0x000fe2000f8e3cff */
[----:B------:R-:W-:Y:S01]  /*6d2d0*/  UMOV UR16, UR8 ;  /* 0x0000000800107c82 */ /* 0x000fe20008000000 */
[----:B--2---:R-:W-:-:S04]  /*6d2e0*/  SHF.R.U32.HI R3, RZ, 0x6, R3 ;  /* 0x00000006ff037819 */ /* 0x004fc80000011603 */
[----:B------:R-:W-:Y:S02]  /*6d2f0*/  SGXT.U32 R3, R3, 0x1 ;  /* 0x000000010303781a */ /* 0x000fe40000000000 */
[----:B---3--:R-:W-:Y:S01]  /*6d300*/  ISETP.NE.U32.AND P2, PT, R127, UR6, PT ;  /* 0x000000067f007c0c */ /* 0x008fe2000bf45070 */
[----:B------:R-:W-:-:S12]  /*6d310*/  UMOV UR6, UR19 ;  /* 0x0000001300067c82 */ /* 0x000fd80008000000 */
[----:B------:R-:W-:Y:S05]  /*6d320*/  @P2 BRA `(.L_x_10) ;  /* 0xfffffeb400402947 */ /* 0x000fea000383ffff */
.L_x_7:
[----:B------:R-:W-:Y:S05]  /*6d330*/  @!P1 BRA `(.L_x_11) ;  /* 0x0000000000109947 */ /* 0x000fea0003800000 */
[----:B------:R-:W-:-:S06]  /*6d340*/  USHF.L.U32 UR9, UR9, 0x1f, URZ ;  /* 0x0000001f09097899 */ /* 0x000fcc00080006ff */
[----:B------:R-:W-:-:S04]  /*6d350*/  IMAD.U32 R2, RZ, RZ, UR9 ;  /* 0x00000009ff027e24 */ /* 0x000fc8000f8e00ff */
[----:B------:R-:W2:Y:S02]  /*6d360*/  SYNCS.PHASECHK.TRANS64.TRYWAIT P0, [UR8], R2 ;  /* 0x00000002ff0075a7 */ /* 0x000ea40008001108 */
[----:B--2---:R-:W-:Y:S05]  /*6d370*/  @!P0 BRA `(.L_x_12) ;  /* 0x0000009000ec8947 */ /* 0x004fea0003800000 */
.L_x_11:
[----:B------:R-:W-:-:S04]  /*6d380*/  DEPBAR.LE SB0, 0x0 ;  /* 0x000080000000791a */ /* 0x000fc80000000000 */
[----:B------:R-:W-:Y:S06]  /*6d390*/  BAR.SYNC.DEFER_BLOCKING 0x0 ;  /* 0x0000000000007b1d */ /* 0x000fec0000010000 */
[----:B------:R-:W2:Y:S01]  /*6d3a0*/  LDCU UR4, c[0x0][0x3b4] ;  /* 0x00007680ff0477ac */ /* 0x000ea20008000800 */
[----:B------:R-:W3:Y:S01]  /*6d3b0*/  S2R R6, SR_TID.X ;  /* 0x0000000000067919 */ /* 0x000ee20000002100 */
[----:B------:R-:W4:Y:S01]  /*6d3c0*/  LDCU.128 UR12, c[0x0][0x390] ;  /* 0x00007200ff0c77ac */ /* 0x000f220008000c00 */
[----:B------:R-:W1:Y:S01]  /*6d3d0*/  LDCU UR6, c[0x0][0x39c] ;  /* 0x00007380ff0677ac */ /* 0x000e620008000800 */
[----:B------:R-:W1:Y:S01]  /*6d3e0*/  LDCU UR5, c[0x0][0x39c] ;  /* 0x00007380ff0577ac */ /* 0x000e620008000800 */
[----:B------:R-:W1:Y:S01]  /*6d3f0*/  LDCU UR8, c[0x0][0x39c] ;  /* 0x00007380ff0877ac */ /* 0x000e620008000800 */
[----:B------:R-:W1:Y:S02]  /*6d400*/  @!P5 SYNCS.CCTL.IV [UR7+0xd8000] ;  /* 0x0d800000ff00d9b1 */ /* 0x000e640008000007 */
[----:B-1----:R-:W-:Y:S06]  /*6d410*/  BAR.SYNC.DEFER_BLOCKING 0x0 ;  /* 0x0000000000007b1d */ /* 0x002fec0000010000 */
[----:B------:R-:W1:Y:S01]  /*6d420*/  LDCU UR9, c[0x0][0x39c] ;  /* 0x00007380ff0977ac */ /* 0x000e620008000800 */
[----:B------:R-:W1:Y:S01]  /*6d430*/  LDTM.x64 R188, tmem[UR11] ;  /* 0x0000000b00bc79ee */ /* 0x000e620008340000 */
[C---:B---3--:R-:W-:Y:S01]  /*6d440*/  IMAD.SHL.U32 R2, R6.reuse, 0x10, RZ ;  /* 0x0000001006027824 */ /* 0x048fe200078e00ff */
[C---:B------:R-:W-:Y:S01]  /*6d450*/  LOP3.LUT R7, R6.reuse, 0x60, RZ, 0xc0, !PT ;  /* 0x0000006006077812 */ /* 0x040fe200078ec0ff */
[C---:B------:R-:W-:Y:S01]  /*6d460*/  IMAD.SHL.U32 R4, R6.reuse, 0x80, RZ ;  /* 0x0000008006047824 */ /* 0x040fe200078e00ff */
[----:B------:R-:W-:-:S02]  /*6d470*/  LOP3.LUT R252, R6, 0x7f, RZ, 0xc0, !PT ;  /* 0x0000007f06fc7812 */ /* 0x000fc400078ec0ff */
[----:B------:R-:W-:Y:S02]  /*6d480*/  LOP3.LUT R2, R2, 0xf0, RZ, 0xc0, !PT ;  /* 0x000000f002027812 */ /* 0x000fe400078ec0ff */
[----:B------:R-:W-:Y:S01]  /*6d490*/  LOP3.LUT R5, R4, 0x800, RZ, 0xc0, !PT ;  /* 0x0000080004057812 */ /* 0x000fe200078ec0ff */
[----:B------:R-:W3:Y:S03]  /*6d4a0*/  @!P5 SYNCS.CCTL.IV [UR7+0xd8008] ;  /* 0x0d800800ff00d9b1 */ /* 0x000ee60008000007 */
[----:B------:R-:W-:-:S05]  /*6d4b0*/  IADD3 R2, PT, PT, R2, UR7, R5 ;  /* 0x0000000702027c10 */ /* 0x000fca000fffe005 */
[----:B------:R-:W-:Y:S01]  /*6d4c0*/  IMAD R2, R7, 0x8, R2 ;  /* 0x0000000807027824 */ /* 0x000fe200078e0202 */
[----:B-1----:R1:W-:Y:S04]  /*6d4d0*/  STL.64 [R1+0x1930], R246 ;  /* 0x001930f601007387 */ /* 0x0023e80000100a00 */
[----:B------:R2:W-:Y:S04]  /*6d4e0*/  STL.64 [R1+0x1928], R244 ;  /* 0x001928f401007387 */ /* 0x0005e80000100a00 */
[----:B------:R3:W-:Y:S04]  /*6d4f0*/  STL.64 [R1+0x1920], R250 ;  /* 0x001920fa01007387 */ /* 0x0007e80000100a00 */
[----:B------:R4:W-:Y:S01]  /*6d500*/  STL.64 [R1+0x1918], R248 ;  /* 0x001918f801007387 */ /* 0x0009e20000100a00 */
[----:B-1----:R-:W-:-:S02]  /*6d510*/  IMAD.MOV.U32 R246, RZ, RZ, R192 ;  /* 0x000000fffff67224 */ /* 0x002fc400078e00c0 */
[----:B------:R-:W-:Y:S02]  /*6d520*/  IMAD.MOV.U32 R247, RZ, RZ, R194 ;  /* 0x000000fffff77224 */ /* 0x000fe400078e00c2 */
[----:B--2---:R-:W-:Y:S02]  /*6d530*/  IMAD.MOV.U32 R244, RZ, RZ, R188 ;  /* 0x000000fffff47224 */ /* 0x004fe400078e00bc */
[----:B------:R-:W-:Y:S02]  /*6d540*/  IMAD.MOV.U32 R245, RZ, RZ, R190 ;  /* 0x000000fffff57224 */ /* 0x000fe400078e00be */
[----:B---3--:R-:W-:Y:S02]  /*6d550*/  IMAD.MOV.U32 R250, RZ, RZ, R193 ;  /* 0x000000fffffa7224 */ /* 0x008fe400078e00c1 */
[----:B------:R-:W-:Y:S02]  /*6d560*/  IMAD.MOV.U32 R251, RZ, RZ, R195 ;  /* 0x000000fffffb7224 */ /* 0x000fe400078e00c3 */
[----:B----4-:R-:W-:-:S02]  /*6d570*/  IMAD.MOV.U32 R248, RZ, RZ, R189 ;  /* 0x000000fffff87224 */ /* 0x010fc400078e00bd */
[----:B------:R-:W-:Y:S02]  /*6d580*/  IMAD.MOV.U32 R249, RZ, RZ, R191 ;  /* 0x000000fffff97224 */ /* 0x000fe400078e00bf */
[----:B------:R-:W-:Y:S01]  /*6d590*/  LDTM.x64 R132, tmem[UR11+0x40] ;  /* 0x0000400b008479ee */ /* 0x000fe20008340000 */
[----:B------:R-:W-:Y:S01]  /*6d5a0*/  LDTM.x64 R68, tmem[UR11+0x80] ;  /* 0x0000800b004479ee */ /* 0x000fe20008340000 */
[----:B-----5:R-:W1:Y:S01]  /*6d5b0*/  LDTM.x64 R4, tmem[UR11+0xc0] ;  /* 0x0000c00b000479ee */ /* 0x020e620008340000 */
[----:B------:R-:W-:Y:S01]  /*6d5c0*/  NOP ;  /* 0x0000000000007918 */ /* 0x000fe20000000000 */
[----:B------:R2:W-:Y:S04]  /*6d5d0*/  STS.128 [R2], R244 ;  /* 0x000000f402007388 */ /* 0x0005e80000000c00 */
[----:B------:R3:W-:Y:S01]  /*6d5e0*/  STS.128 [R2+0x400], R248 ;  /* 0x000400f802007388 */ /* 0x0007e20000000c00 */
[----:B------:R-:W-:Y:S01]  /*6d5f0*/  LEA R252, R252, UR7, 0x4 ;  /* 0x00000007fcfc7c11 */ /* 0x000fe2000f8e20ff */
[----:B------:R-:W4:Y:S02]  /*6d600*/  LDCU UR7, c[0x0][0x39c] ;  /* 0x00007380ff0777ac */ /* 0x000f240008000800 */
[----:B--2---:R-:W2:Y:S01]  /*6d610*/  LDL.LU.64 R246, [R1+0x1930] ;  /* 0x0019300001f67983 */ /* 0x004ea20000300a00 */
[----:B---3--:R-:W-:-:S03]  /*6d620*/  IMAD.MOV.U32 R249, RZ, RZ, R197 ;  /* 0x000000fffff97224 */ /* 0x008fc600078e00c5 */
[----:B------:R-:W3:Y:S01]  /*6d630*/  LDL.LU.64 R244, [R1+0x1928] ;  /* 0x0019280001f47983 */ /* 0x000ee20000300a00 */
[----:B------:R-:W-:Y:S02]  /*6d640*/  IMAD.MOV.U32 R248, RZ, RZ, R199 ;  /* 0x000000fffff87224 */ /* 0x000fe400078e00c7 */
[----:B------:R-:W-:Y:S02]  /*6d650*/  IMAD.MOV.U32 R197, RZ, RZ, R198 ;  /* 0x000000ffffc57224 */ /* 0x000fe400078e00c6 */
[----:B------:R-:W-:Y:S02]  /*6d660*/  IMAD.MOV.U32 R199, RZ, RZ, R202 ;  /* 0x000000ffffc77224 */ /* 0x000fe400078e00ca */
[----:B------:R-:W-:Y:S01]  /*6d670*/  IMAD.MOV.U32 R198, RZ, RZ, R200 ;  /* 0x000000ffffc67224 */ /* 0x000fe200078e00c8 */
[----:B-1----:R-:W-:Y:S01]  /*6d680*/  BAR.SYNC.DEFER_BLOCKING 0x0 ;  /* 0x0000000000007b1d */ /* 0x002fe20000010000 */
[----:B------:R-:W-:Y:S02]  /*6d690*/  IMAD.MOV.U32 R202, RZ, RZ, R201 ;  /* 0x000000ffffca7224 */ /* 0x000fe400078e00c9 */
[----:B------:R-:W-:-:S02]  /*6d6a0*/  IMAD.MOV.U32 R200, RZ, RZ, R249 ;  /* 0x000000ffffc87224 */ /* 0x000fc400078e00f9 */
[----:B------:R-:W-:Y:S02]  /*6d6b0*/  IMAD.MOV.U32 R201, RZ, RZ, R248 ;  /* 0x000000ffffc97224 */ /* 0x000fe400078e00f8 */
[----:B------:R-:W1:Y:S04]  /*6d6c0*/  LDS.128 R248, [R252] ;  /* 0x00000000fcf87984 */ /* 0x000e680000000c00 */
[----:B-1----:R-:W-:Y:S04]  /*6d6d0*/  STL.64 [R1+0x40], R248 ;  /* 0x000040f801007387 */ /* 0x002fe80000100a00 */
[----:B------:R-:W-:Y:S04]  /*6d6e0*/  STL.64 [R1+0x48], R250 ;  /* 0x000048fa01007387 */ /* 0x000fe80000100a00 */
[----:B------:R-:W1:Y:S01]  /*6d6f0*/  LDS.128 R248, [R252+0x800] ;  /* 0x00080000fcf87984 */ /* 0x000e620000000c00 */
[----:B------:R-:W-:Y:S06]  /*6d700*/  BAR.SYNC.DEFER_BLOCKING 0x0 ;  /* 0x0000000000007b1d */ /* 0x000fec0000010000 */
[----:B------:R-:W-:Y:S04]  /*6d710*/  STS.128 [R2], R196 ;  /* 0x000000c402007388 */ /* 0x000fe80000000c00 */
[----:B------:R-:W-:Y:S04]  /*6d720*/  STS.128 [R2+0x400], R200 ;  /* 0x000400c802007388 */ /* 0x000fe80000000c00 */
[----:B-1----:R-:W-:Y:S04]  /*6d730*/  STL.64 [R1+0x60], R248 ;  /* 0x000060f801007387 */ /* 0x002fe80000100a00 */
[----:B------:R1:W-:Y:S04]  /*6d740*/  STL.64 [R1+0x68], R250 ;  /* 0x000068fa01007387 */ /* 0x0003e80000100a00 */
[----:B-1----:R-:W4:Y:S04]  /*6d750*/  LDL.LU.64 R250, [R1+0x1920] ;  /* 0x0019200001fa7983 */ /* 0x002f280000300a00 */
[----:B------:R-:W4:Y:S01]  /*6d760*/  LDL.LU.64 R248, [R1+0x1918] ;  /* 0x0019180001f87983 */ /* 0x000f220000300a00 */
[----:B------:R-:W-:-:S02]  /*6d770*/  IMAD.MOV.U32 R196, RZ, RZ, R204 ;  /* 0x000000ffffc47224 */ /* 0x000fc400078e00cc */
[----:B------:R-:W-:Y:S02]  /*6d780*/  IMAD.MOV.U32 R197, RZ, RZ, R206 ;  /* 0x000000ffffc57224 */ /* 0x000fe400078e00ce */
[----:B------:R-:W-:Y:S02]  /*6d790*/  IMAD.MOV.U32 R198, RZ, RZ, R208 ;  /* 0x000000ffffc67224 */ /* 0x000fe400078e00d0 */
[----:B------:R-:W-:Y:S01]  /*6d7a0*/  IMAD.MOV.U32 R199, RZ, RZ, R210 ;  /* 0x000000ffffc77224 */ /* 0x000fe200078e00d2 */
[----:B------:R-:W-:Y:S01]  /*6d7b0*/  BAR.SYNC.DEFER_BLOCKING 0x0 ;  /* 0x0000000000007b1d */ /* 0x000fe20000010000 */
[----:B------:R-:W-:Y:S02]  /*6d7c0*/  IMAD.MOV.U32 R200, RZ, RZ, R205 ;  /* 0x000000ffffc87224 */ /* 0x000fe400078e00cd */
[----:B------:R-:W-:Y:S02]  /*6d7d0*/  IMAD.MOV.U32 R201, RZ, RZ, R207 ;  /* 0x000000ffffc97224 */ /* 0x000fe400078e00cf */
[----:B------:R-:W-:-:S02]  /*6d7e0*/  IMAD.MOV.U32 R202, RZ, RZ, R209 ;  /* 0x000000ffffca7224 */ /* 0x000fc400078e00d1 */
[----:B------:R-:W-:Y:S02]  /*6d7f0*/  IMAD.MOV.U32 R203, RZ, RZ, R211 ;  /* 0x000000ffffcb7224 */ /* 0x000fe400078e00d3 */
[----:B------:R-:W1:Y:S04]  /*6d800*/  LDS.128 R208, [R252] ;  /* 0x00000000fcd07984 */ /* 0x000e680000000c00 */
[----:B------:R-:W1:Y:S01]  /*6d810*/  LDS.128 R204, [R252+0x800] ;  /* 0x00080000fccc7984 */ /* 0x000e620000000c00 */
[----:B------:R-:W-:Y:S06]  /*6d820*/  BAR.SYNC.DEFER_BLOCKING 0x0 ;  /* 0x0000000000007b1d */ /* 0x000fec0000010000 */
[----:B------:R1:W-:Y:S04]  /*6d830*/  STS.128 [R2], R196 ;  /* 0x000000c402007388 */ /* 0x0003e80000000c00 */
[----:B------:R-:W-:Y:S01]  /*6d840*/  STS.128 [R2+0x400], R200 ;  /* 0x000400c802007388 */ /* 0x000fe20000000c00 */
[----:B------:R-:W-:Y:S06]  /*6d850*/  BAR.SYNC.DEFER_BLOCKING 0x0 ;  /* 0x0000000000007b1d */ /* 0x000fec0000010000 */
[----:B-1----:R-:W-:Y:S01]  /*6d860*/  STL.64 [R1+0x30], R208 ;  /* 0x000030d001007387 */ /* 0x002fe20000100a00 */
[----:B------:R-:W-:-:S02]  /*6d870*/  IMAD.MOV.U32 R196, RZ, RZ, R212 ;  /* 0x000000ffffc47224 */ /* 0x000fc400078e00d4 */
[----:B------:R-:W-:Y:S01]  /*6d880*/  IMAD.MOV.U32 R197, RZ, RZ, R214 ;  /* 0x000000ffffc57224 */ /* 0x000fe200078e00d6 */
[----:B------:R-:W-:Y:S01]  /*6d890*/  STL.64 [R1+0x38], R210 ;  /* 0x000038d201007387 */ /* 0x000fe20000100a00 */
[----:B------:R-:W-:Y:S02]  /*6d8a0*/  IMAD.MOV.U32 R198, RZ, RZ, R216 ;  /* 0x000000ffffc67224 */ /* 0x000fe400078e00d8 */
[----:B------:R-:W-:Y:S01]  /*6d8b0*/  IMAD.MOV.U32 R199, RZ, RZ, R218 ;  /* 0x000000ffffc77224 */ /* 0x000fe200078e00da */
[----:B------:R1:W-:Y:S01]  /*6d8c0*/  STL.64 [R1+0x50], R204 ;  /* 0x000050cc01007387 */ /* 0x0003e20000100a00 */
[----:B------:R-:W-:Y:S02]  /*6d8d0*/  IMAD.MOV.U32 R212, RZ, RZ, R229 ;  /* 0x000000ffffd47224 */ /* 0x000fe400078e00e5 */
[----:B------:R-:W-:Y:S01]  /*6d8e0*/  IMAD.MOV.U32 R214, RZ, RZ, R233 ;  /* 0x000000ffffd67224 */ /* 0x000fe200078e00e9 */
[----:B------:R1:W-:Y:S01]  /*6d8f0*/  STL.64 [R1+0x58], R206 ;  /* 0x000058ce01007387 */ /* 0x0003e20000100a00 */
[----:B------:R-:W-:-:S02]  /*6d900*/  IMAD.MOV.U32 R216, RZ, RZ, R236 ;  /* 0x000000ffffd87224 */ /* 0x000fc400078e00ec */
[----:B------:R-:W-:Y:S01]  /*6d910*/  IMAD.MOV.U32 R218, RZ, RZ, R240 ;  /* 0x000000ffffda7224 */ /* 0x000fe200078e00f0 */
[----:B------:R-:W1:Y:S04]  /*6d920*/  LDS.128 R208, [R252] ;  /* 0x00000000fcd07984 */ /* 0x000e680000000c00 */
[----:B------:R-:W1:Y:S02]  /*6d930*/  LDS.128 R200, [R252+0x800] ;  /* 0x00080000fcc87984 */ /* 0x000e640000000c00 */
[----:B-1----:R-:W-:Y:S02]  /*6d940*/  IMAD.MOV.U32 R204, RZ, RZ, R213 ;  /* 0x000000ffffcc7224 */ /* 0x002fe400078e00d5 */
[----:B------:R-:W-:Y:S01]  /*6d950*/  IMAD.MOV.U32 R205, RZ, RZ, R215 ;  /* 0x000000ffffcd7224 */ /* 0x000fe200078e00d7 */
[----:B------:R-:W-:Y:S01]  /*6d960*/  BAR.SYNC.DEFER_BLOCKING 0x0 ;  /* 0x0000000000007b1d */ /* 0x000fe20000010000 */
[----:B------:R-:W-:-:S02]  /*6d970*/  IMAD.MOV.U32 R206, RZ, RZ, R217 ;  /* 0x000000ffffce7224 */ /* 0x000fc400078e00d9 */
[----:B------:R-:W-:Y:S02]  /*6d980*/  IMAD.MOV.U32 R207, RZ, RZ, R219 ;  /* 0x000000ffffcf7224 */ /* 0x000fe400078e00db */
[----:B------:R-:W-:Y:S02]  /*6d990*/  IMAD.MOV.U32 R213, RZ, RZ, R231 ;  /* 0x000000ffffd57224 */ /* 0x000fe400078e00e7 */
[----:B------:R-:W-:Y:S02]  /*6d9a0*/  IMAD.MOV.U32 R215, RZ, RZ, R235 ;  /* 0x000000ffffd77224 */ /* 0x000fe400078e00eb */
[----:B------:R-:W-:Y:S02]  /*6d9b0*/  IMAD.MOV.U32 R217, RZ, RZ, R238 ;  /* 0x000000ffffd97224 */ /* 0x000fe400078e00ee */
[----:B------:R-:W-:Y:S01]  /*6d9c0*/  IMAD.MOV.U32 R219, RZ, RZ, R242 ;  /* 0x000000ffffdb7224 */ /* 0x000fe200078e00f2 */
[----:B------:R-:W-:Y:S04]  /*6d9d0*/  STS.128 [R2], R196 ;  /* 0x000000c402007388 */ /* 0x000fe80000000c00 */
[----:B------:R-:W-:Y:S01]  /*6d9e0*/  STS.128 [R2+0x400], R204 ;  /* 0x000400cc02007388 */ /* 0x000fe20000000c00 */
[----:B------:R-:W-:Y:S06]  /*6d9f0*/  BAR.SYNC.DEFER_BLOCKING 0x0 ;  /* 0x0000000000007b1d */ /* 0x000fec0000010000 */
[----:B------:R1:W-:Y:S04]  /*6da00*/  STL.64 [R1+0x20], R208 ;  /* 0x000020d001007387 */ /* 0x0003e80000100a00 */
[----:B------:R1:W-:Y:S04]  /*6da10*/  STL.64 [R1+0x28], R210 ;  /* 0x000028d201007387 */ /* 0x0003e80000100a00 */
[----:B------:R1:W-:Y:S04]  /*6da20*/  STL.64 [R1+0x10], R200 ;  /* 0x000010c801007387 */ /* 0x0003e80000100a00 */
[----:B------:R1:W-:Y:S02]  /*6da30*/  STL.64 [R1+0x18], R202 ;  /* 0x000018ca01007387 */ /* 0x0003e40000100a00 */
[----:B-1----:R-:W-:-:S02]  /*6da40*/  IMAD.MOV.U32 R208, RZ, RZ, R221 ;  /* 0x000000ffffd07224 */ /* 0x002fc400078e00dd */
[----:B------:R-:W-:Y:S01]  /*6da50*/  IMAD.MOV.U32 R209, RZ, RZ, R223 ;  /* 0x000000ffffd17224 */ /* 0x000fe200078e00df */
[----:B------:R-:W1:Y:S01]  /*6da60*/  LDS.128 R204, [R252] ;  /* 0x00000000fccc7984 */ /* 0x000e620000000c00 */
[----:B------:R-:W-:Y:S02]  /*6da70*/  IMAD.MOV.U32 R210, RZ, RZ, R225 ;  /* 0x000000ffffd27224 */ /* 0x000fe400078e00e1 */
[----:B------:R-:W-:Y:S01]  /*6da80*/  IMAD.MOV.U32 R211, RZ, RZ, R227 ;  /* 0x000000ffffd37224 */ /* 0x000fe200078e00e3 */
[----:B------:R-:W-:Y:S01]  /*6da90*/  LDS.128 R196, [R252+0x800] ;  /* 0x00080000fcc47984 */ /* 0x000fe20000000c00 */
[----:B------:R-:W-:Y:S02]  /*6daa0*/  IMAD.MOV.U32 R200, RZ, RZ, R220 ;  /* 0x000000ffffc87224 */ /* 0x000fe400078e00dc */
[----:B------:R-:W-:Y:S01]  /*6dab0*/  IMAD.MOV.U32 R201, RZ, RZ, R222 ;  /* 0x000000ffffc97224 */ /* 0x000fe200078e00de */
[----:B------:R-:W-:Y:S01]  /*6dac0*/  BAR.SYNC.DEFER_BLOCKING 0x0 ;  /* 0x0000000000007b1d */ /* 0x000fe20000010000 */
[----:B------:R-:W-:-:S02]  /*6dad0*/  IMAD.MOV.U32 R202, RZ, RZ, R224 ;  /* 0x000000ffffca7224 */ /* 0x000fc400078e00e0 */
[----:B------:R-:W-:Y:S02]  /*6dae0*/  IMAD.MOV.U32 R203, RZ, RZ, R226 ;  /* 0x000000ffffcb7224 */ /* 0x000fe400078e00e2 */
[----:B------:R-:W-:Y:S02]  /*6daf0*/  IMAD.MOV.U32 R220, RZ, RZ, R237 ;  /* 0x000000ffffdc7224 */ /* 0x000fe400078e00ed */
[----:B------:R-:W-:Y:S02]  /*6db00*/  IMAD.MOV.U32 R221, RZ, RZ, R239 ;  /* 0x000000ffffdd7224 */ /* 0x000fe400078e00ef */
[----:B------:R-:W-:Y:S02]  /*6db10*/  IMAD.MOV.U32 R222, RZ, RZ, R241 ;  /* 0x000000ffffde7224 */ /* 0x000fe400078e00f1 */
[----:B------:R-:W-:Y:S02]  /*6db20*/  IMAD.MOV.U32 R223, RZ, RZ, R243 ;  /* 0x000000ffffdf7224 */ /* 0x000fe400078e00f3 */
[----:B---3--:R-:W-:Y:S01]  /*6db30*/  IMAD.MOV.U32 R224, RZ, RZ, R244 ;  /* 0x000000ffffe07224 */ /* 0x008fe200078e00f4 */
[----:B------:R-:W-:Y:S04]  /*6db40*/  STS.128 [R2], R200 ;  /* 0x000000c802007388 */ /* 0x000fe80000000c00 */
[----:B------:R-:W-:Y:S01]  /*6db50*/  STS.128 [R2+0x400], R208 ;  /* 0x000400d002007388 */ /* 0x000fe20000000c00 */
[----:B------:R-:W-:Y:S06]  /*6db60*/  BAR.SYNC.DEFER_BLOCKING 0x0 ;  /* 0x0000000000007b1d */ /* 0x000fec0000010000 */
[----:B-1----:R1:W-:Y:S04]  /*6db70*/  STL.64 [R1], R204 ;  /* 0x000000cc01007387 */ /* 0x0023e80000100a00 */
[----:B------:R3:W-:Y:S01]  /*6db80*/  STL.64 [R1+0x8], R206 ;  /* 0x000008ce01007387 */ /* 0x0007e20000100a00 */
[----:B--2---:R-:W-:-:S02]  /*6db90*/  IMAD.MOV.U32 R225, RZ, RZ, R246 ;  /* 0x000000ffffe17224 */ /* 0x004fc400078e00f6 */
[----:B------:R-:W-:Y:S01]  /*6dba0*/  IMAD.MOV.U32 R229, RZ, RZ, R247 ;  /* 0x000000ffffe57224 */ /* 0x000fe200078e00f7 */
[----:B------:R-:W2:Y:S01]  /*6dbb0*/  LDL.LU R244, [R1+0x1830] ;  /* 0x0018300001f47983 */ /* 0x000ea20000300800 */
[----:B-1----:R-:W-:Y:S02]  /*6dbc0*/  IMAD.MOV.U32 R204, RZ, RZ, R228 ;  /* 0x000000ffffcc7224 */ /* 0x002fe400078e00e4 */
[----:B------:R-:W-:Y:S01]  /*6dbd0*/  IMAD.MOV.U32 R205, RZ, RZ, R230 ;  /* 0x000000ffffcd7224 */ /* 0x000fe200078e00e6 */
[----:B------:R-:W1:Y:S01]  /*6dbe0*/  LDS.128 R208, [R252] ;  /* 0x00000000fcd07984 */ /* 0x000e620000000c00 */
[----:B---3--:R-:W-:Y:S02]  /*6dbf0*/  IMAD.MOV.U32 R206, RZ, RZ, R232 ;  /* 0x000000ffffce7224 */ /* 0x008fe400078e00e8 */
[----:B------:R-:W-:Y:S01]  /*6dc00*/  IMAD.MOV.U32 R207, RZ, RZ, R234 ;  /* 0x000000ffffcf7224 */ /* 0x000fe200078e00ea */
[----:B------:R-:W-:Y:S01]  /*6dc10*/  LDS.128 R200, [R252+0x800] ;  /* 0x00080000fcc87984 */ /* 0x000fe20000000c00 */
[----:B------:R-:W-:Y:S06]  /*6dc20*/  BAR.SYNC.DEFER_BLOCKING 0x0 ;  /* 0x0000000000007b1d */ /* 0x000fec0000010000 */
[----:B------:R-:W-:Y:S04]  /*6dc30*/  STS.128 [R2], R204 ;  /* 0x000000cc02007388 */ /* 0x000fe80000000c00 */
[----:B------:R-:W-:Y:S01]  /*6dc40*/  STS.128 [R2+0x400], R212 ;  /* 0x000400d402007388 */ /* 0x000fe20000000c00 */
[----:B------:R-:W-:Y:S06]  /*6dc50*/  BAR.SYNC.DEFER_BLOCKING 0x0 ;  /* 0x0000000000007b1d */ /* 0x000fec0000010000 */
[----:B------:R-:W3:Y:S04]  /*6dc60*/  LDS.128 R212, [R252] ;  /* 0x00000000fcd47984 */ /* 0x000ee80000000c00 */
[----:B------:R-:W-:Y:S01]  /*6dc70*/  LDS.128 R204, [R252+0x800] ;  /* 0x00080000fccc7984 */ /* 0x000fe20000000c00 */
[----:B------:R-:W-:Y:S06]  /*6dc80*/  BAR.SYNC.DEFER_BLOCKING 0x0 ;  /* 0x0000000000007b1d */ /* 0x000fec0000010000 */
[----:B------:R-:W-:Y:S04]  /*6dc90*/  STS.128 [R2], R216 ;  /* 0x000000d802007388 */ /* 0x000fe80000000c00 */
[----:B------:R-:W-:Y:S01]  /*6dca0*/  STS.128 [R2+0x400], R220 ;  /* 0x000400dc02007388 */ /* 0x000fe20000000c00 */
[----:B------:R-:W-:Y:S01]  /*6dcb0*/  BAR.SYNC.DEFER_BLOCKING 0x0 ;  /* 0x0000000000007b1d */ /* 0x000fe20000010000 */
[----:B----4-:R-:W-:-:S02]  /*6dcc0*/  IMAD.MOV.U32 R226, RZ, RZ, R248 ;  /* 0x000000ffffe27224 */ /* 0x010fc400078e00f8 */
[----:B------:R-:W-:-:S03]  /*6dcd0*/  IMAD.MOV.U32 R227, RZ, RZ, R250 ;  /* 0x000000ffffe37224 */ /* 0x000fc600078e00fa */
[----:B------:R-:W4:Y:S04]  /*6dce0*/  LDS.128 R220, [R252] ;  /* 0x00000000fcdc7984 */ /* 0x000f280000000c00 */
[----:B------:R-:W-:Y:S01]  /*6dcf0*/  LDS.128 R216, [R252+0x800] ;  /* 0x00080000fcd87984 */ /* 0x000fe20000000c00 */
[----:B------:R-:W-:Y:S01]  /*6dd00*/  BAR.SYNC.DEFER_BLOCKING 0x0 ;  /* 0x0000000000007b1d */ /* 0x000fe20000010000 */
[----:B------:R-:W-:Y:S02]  /*6dd10*/  IMAD.MOV.U32 R228, RZ, RZ, R245 ;  /* 0x000000ffffe47224 */ /* 0x000fe400078e00f5 */
[----:B------:R-:W-:Y:S02]  /*6dd20*/  IMAD.MOV.U32 R230, RZ, RZ, R249 ;  /* 0x000000ffffe67224 */ /* 0x000fe400078e00f9 */
[----:B------:R-:W-:-:S02]  /*6dd30*/  IMAD.MOV.U32 R231, RZ, RZ, R251 ;  /* 0x000000ffffe77224 */ /* 0x000fc400078e00fb */
[----:B------:R-:W-:Y:S01]  /*6dd40*/  IMAD.MOV.U32 R232, RZ, RZ, R132 ;  /* 0x000000ffffe87224 */ /* 0x000fe200078e0084 */
[----:B------:R-:W2:Y:S04]  /*6dd50*/  LDL.LU R249, [R1+0x40] ;  /* 0x0000400001f97983 */ /* 0x000ea80000300800 */
[----:B------:R-:W-:Y:S04]  /*6dd60*/  STS.128 [R2], R224 ;  /* 0x000000e002007388 */ /* 0x000fe80000000c00 */
[----:B------:R1:W-:Y:S01]  /*6dd70*/  STS.128 [R2+0x400], R228 ;  /* 0x000400e402007388 */ /* 0x0003e20000000c00 */
[----:B------:R-:W-:Y:S01]  /*6dd80*/  BAR.SYNC.DEFER_BLOCKING 0x0 ;  /* 0x0000000000007b1d */ /* 0x000fe20000010000 */
[----:B------:R-:W-:-:S02]  /*6dd90*/  IMAD.MOV.U32 R132, RZ, RZ, R133 ;  /* 0x000000ffff847224 */ /* 0x000fc400078e0085 */
[----:B------:R-:W-:Y:S02]  /*6dda0*/  IMAD.MOV.U32 R233, RZ, RZ, R134 ;  /* 0x000000ffffe97224 */ /* 0x000fe400078e0086 */
[----:B------:R-:W-:Y:S02]  /*6ddb0*/  IMAD.MOV.U32 R133, RZ, RZ, R135 ;  /* 0x000000ffff857224 */ /* 0x000fe400078e0087 */
[----:B------:R-:W-:Y:S01]  /*6ddc0*/  IMAD.MOV.U32 R234, RZ, RZ, R136 ;  /* 0x000000ffffea7224 */ /* 0x000fe200078e0088 */
[----:B------:R-:W2:Y:S01]  /*6ddd0*/  LDL.LU R247, [R1+0x44] ;  /* 0x0000440001f77983 */ /* 0x000ea20000300800 */
[----:B------:R-:W-:Y:S02]  /*6dde0*/  IMAD.MOV.U32 R235, RZ, RZ, R138 ;  /* 0x000000ffffeb7224 */ /* 0x000fe400078e008a */
[----:B------:R-:W-:Y:S01]  /*6ddf0*/  IMAD.MOV.U32 R134, RZ, RZ, R137 ;  /* 0x000000ffff867224 */ /* 0x000fe200078e0089 */
[----:B------:R-:W2:Y:S01]  /*6de00*/  LDL.LU R245, [R1+0x48] ;  /* 0x0000480001f57983 */ /* 0x000ea20000300800 */
[----:B------:R-:W-:-:S03]  /*6de10*/  IMAD.MOV.U32 R135, RZ, RZ, R139 ;  /* 0x000000ffff877224 */ /* 0x000fc600078e008b */
[----:B------:R-:W2:Y:S04]  /*6de20*/  LDS.128 R224, [R252] ;  /* 0x00000000fce07984 */ /* 0x000ea80000000c00 */
[----:B------:R-:W-:Y:S01]  /*6de30*/  LDS.128 R136, [R252+0x800] ;  /* 0x00080000fc887984 */ /* 0x000fe20000000c00 */
[----:B------:R-:W-:Y:S06]  /*6de40*/  BAR.SYNC.DEFER_BLOCKING 0x0 ;  /* 0x0000000000007b1d */ /* 0x000fec0000010000 */
[----:B------:R3:W-:Y:S04]  /*6de50*/  STS.128 [R2], R232 ;  /* 0x000000e802007388 */ /* 0x0007e80000000c00 */
[----:B------:R-:W-:Y:S01]  /*6de60*/  STS.128 [R2+0x400], R132 ;  /* 0x0004008402007388 */ /* 0x000fe20000000c00 */
[----:B------:R-:W-:Y:S01]  /*6de70*/  BAR.SYNC.DEFER_BLOCKING 0x0 ;  /* 0x0000000000007b1d */ /* 0x000fe20000010000 */
[----:B-1----:R-:W-:-:S02]  /*6de80*/  IMAD.MOV.U32 R228, RZ, RZ, R140 ;  /* 0x000000ffffe47224 */ /* 0x002fc400078e008c */
[----:B------:R-:W-:Y:S02]  /*6de90*/  IMAD.MOV.U32 R229, RZ, RZ, R142 ;  /* 0x000000ffffe57224 */ /* 0x000fe400078e008e */
[----:B------:R-:W-:Y:S02]  /*6dea0*/  IMAD.MOV.U32 R236, RZ, RZ, R141 ;  /* 0x000000ffffec7224 */ /* 0x000fe400078e008d */
[----:B------:R-:W-:Y:S02]  /*6deb0*/  IMAD.MOV.U32 R237, RZ, RZ, R143 ;  /* 0x000000ffffed7224 */ /* 0x000fe400078e008f */
[----:B------:R-:W1:Y:S04]  /*6dec0*/  LDS.128 R140, [R252] ;  /* 0x00000000fc8c7984 */ /* 0x000e680000000c00 */
[----:B------:R-:W-:Y:S01]  /*6ded0*/  LDS.128 R132, [R252+0x800] ;  /* 0x00080000fc847984 */ /* 0x000fe20000000c00 */
[----:B------:R-:W-:-:S02]  /*6dee0*/  IMAD.MOV.U32 R230, RZ, RZ, R144 ;  /* 0x000000ffffe67224 */ /* 0x000fc400078e0090 */
[----:B------:R-:W-:Y:S01]  /*6def0*/  IMAD.MOV.U32 R231, RZ, RZ, R146 ;  /* 0x000000ffffe77224 */ /* 0x000fe200078e0092 */
[----:B------:R-:W-:Y:S01]  /*6df00*/  BAR.SYNC.DEFER_BLOCKING 0x0 ;  /* 0x0000000000007b1d */ /* 0x000fe20000010000 */
[----:B------:R-:W-:Y:S02]  /*6df10*/  IMAD.MOV.U32 R238, RZ, RZ, R145 ;  /* 0x000000ffffee7224 */ /* 0x000fe400078e0091 */
[----:B------:R-:W-:-:S03]  /*6df20*/  IMAD.MOV.U32 R239, RZ, RZ, R147 ;  /* 0x000000ffffef7224 */ /* 0x000fc600078e0093 */
[----:B------:R1:W-:Y:S04]  /*6df30*/  STS.128 [R2], R228 ;  /* 0x000000e402007388 */ /* 0x0003e80000000c00 */
[----:B------:R1:W-:Y:S01]  /*6df40*/  STS.128 [R2+0x400], R236 ;  /* 0x000400ec02007388 */ /* 0x0003e20000000c00 */
[----:B------:R-:W-:Y:S02]  /*6df50*/  IMAD.MOV.U32 R144, RZ, RZ, R148 ;  /* 0x000000ffff907224 */ /* 0x000fe400078e0094 */
[----:B------:R-:W-:Y:S02]  /*6df60*/  IMAD.MOV.U32 R145, RZ, RZ, R150 ;  /* 0x000000ffff917224 */ /* 0x000fe400078e0096 */
[----:B------:R-:W-:Y:S02]  /*6df70*/  IMAD.MOV.U32 R146, RZ, RZ, R152 ;  /* 0x000000ffff927224 */ /* 0x000fe400078e0098 */
[----:B------:R-:W-:Y:S01]  /*6df80*/  IMAD.MOV.U32 R147, RZ, RZ, R154 ;  /* 0x000000ffff937224 */ /* 0x000fe200078e009a */
[----:B------:R-:W-:Y:S01]  /*6df90*/  BAR.SYNC.DEFER_BLOCKING 0x0 ;  /* 0x0000000000007b1d */ /* 0x000fe20000010000 */
[----:B---3--:R-:W-:-:S02]  /*6dfa0*/  IMAD.MOV.U32 R232, RZ, RZ, R149 ;  /* 0x000000ffffe87224 */ /* 0x008fc400078e0095 */
[----:B------:R-:W-:Y:S02]  /*6dfb0*/  IMAD.MOV.U32 R233, RZ, RZ, R151 ;  /* 0x000000ffffe97224 */ /* 0x000fe400078e0097 */
[----:B------:R-:W-:Y:S02]  /*6dfc0*/  IMAD.MOV.U32 R234, RZ, RZ, R153 ;  /* 0x000000ffffea7224 */ /* 0x000fe400078e0099 */
[----:B------:R-:W-:Y:S02]  /*6dfd0*/  IMAD.MOV.U32 R235, RZ, RZ, R155 ;  /* 0x000000ffffeb7224 */ /* 0x000fe400078e009b */
[----:B------:R-:W3:Y:S04]  /*6dfe0*/  LDS.128 R152, [R252] ;  /* 0x00000000fc987984 */ /* 0x000ee80000000c00 */
[----:B------:R-:W-:Y:S01]  /*6dff0*/  LDS.128 R148, [R252+0x800] ;  /* 0x00080000fc947984 */ /* 0x000fe20000000c00 */
[----:B------:R-:W-:Y:S06]  /*6e000*/  BAR.SYNC.DEFER_BLOCKING 0x0 ;  /* 0x0000000000007b1d */ /* 0x000fec0000010000 */
[----:B------:R-:W-:Y:S04]  /*6e010*/  STS.128 [R2], R144 ;  /* 0x0000009002007388 */ /* 0x000fe80000000c00 */
[----:B------:R3:W-:Y:S01]  /*6e020*/  STS.128 [R2+0x400], R232 ;  /* 0x000400e802007388 */ /* 0x0007e20000000c00 */
        /* <DEDUP_REMOVED lines=82> */
[----:B------:R3:W-:Y:S04]  /*6e550*/  STS.128 [R2], R192 ;  /* 0x000000c002007388 */ /* 0x0007e80000000c00 */
[----:B------:R3:W-:Y:S01]  /*6e560*/  STS.128 [R2+0x400], R232 ;  /* 0x000400e802007388 */ /* 0x0007e20000000c00 */
[----:B-1----:R-:W-:-:S02]  /*6e570*/  IMAD.MOV.U32 R228, RZ, RZ, R76 ;  /* 0x000000ffffe47224 */ /* 0x002fc400078e004c */
        /* <DEDUP_REMOVED lines=9> */
[----:B------:R-:W-:Y:S01]  /*6e610*/  LDS.128 R76, [R252+0x800] ;  /* 0x00080000fc4c7984 */ /* 0x000fe20000000c00 */
[----:B------:R-:W-:Y:S06]  /*6e620*/  BAR.SYNC.DEFER_BLOCKING 0x0 ;  /* 0x0000000000007b1d */ /* 0x000fec0000010000 */
[----:B------:R1:W-:Y:S04]  /*6e630*/  STS.128 [R2], R228 ;  /* 0x000000e402007388 */ /* 0x0003e80000000c00 */
[----:B------:R1:W-:Y:S01]  /*6e640*/  STS.128 [R2+0x400], R236 ;  /* 0x000400ec02007388 */ /* 0x0003e20000000c00 */
[----:B---3--:R-:W-:-:S02]  /*6e650*/  IMAD.MOV.U32 R192, RZ, RZ, R84 ;  /* 0x000000ffffc07224 */ /* 0x008fc400078e0054 */
        /* <DEDUP_REMOVED lines=27> */
[----:B--2---:R-:W-:-:S02]  /*6e810*/  IMAD.MOV.U32 R192, RZ, RZ, R100 ;  /* 0x000000ffffc07224 */ /* 0x004fc400078e0064 */
        /* <DEDUP_REMOVED lines=8> */
[----:B------:R-:W2:Y:S04]  /*6e8a0*/  LDS.128 R104, [R252] ;  /* 0x00000000fc687984 */ /* 0x000ea80000000c00 */
        /* <DEDUP_REMOVED lines=43> */
[----:B------:R-:W-:Y:S01]  /*6eb60*/  BAR.SYNC.DEFER_BLOCKING 0x0 ;  /* 0x0000000000007b1d */ /* 0x000fe20000010000 */
[----:B---3--:R-:W-:-:S05]  /*6eb70*/  IMAD.MOV.U32 R192, RZ, RZ, R4 ;  /* 0x000000ffffc07224 */ /* 0x008fca00078e0004 */
[----:B------:R-:W-:Y:S04]  /*6eb80*/  STS.128 [R2], R228 ;  /* 0x000000e402007388 */ /* 0x000fe80000000c00 */
[----:B------:R3:W-:Y:S01]  /*6eb90*/  STS.128 [R2+0x400], R236 ;  /* 0x000400ec02007388 */ /* 0x0007e20000000c00 */
[----:B------:R-:W-:Y:S01]  /*6eba0*/  BAR.SYNC.DEFER_BLOCKING 0x0 ;  /* 0x0000000000007b1d */ /* 0x000fe20000010000 */
[----:B------:R-:W-:Y:S02]  /*6ebb0*/  IMAD.MOV.U32 R4, RZ, RZ, R5 ;  /* 0x000000ffff047224 */ /* 0x000fe400078e0005 */
[----:B------:R-:W-:Y:S02]  /*6ebc0*/  IMAD.MOV.U32 R193, RZ, RZ, R6 ;  /* 0x000000ffffc17224 */ /* 0x000fe400078e0006 */
[----:B------:R-:W-:-:S02]  /*6ebd0*/  IMAD.MOV.U32 R5, RZ, RZ, R7 ;  /* 0x000000ffff057224 */ /* 0x000fc400078e0007 */
[----:B------:R-:W-:Y:S02]  /*6ebe0*/  IMAD.MOV.U32 R194, RZ, RZ, R8 ;  /* 0x000000ffffc27224 */ /* 0x000fe400078e0008 */
[----:B------:R-:W-:Y:S02]  /*6ebf0*/  IMAD.MOV.U32 R195, RZ, RZ, R10 ;  /* 0x000000ffffc37224 */ /* 0x000fe400078e000a */
[----:B------:R-:W-:Y:S02]  /*6ec00*/  IMAD.MOV.U32 R6, RZ, RZ, R9 ;  /* 0x000000ffff067224 */ /* 0x000fe400078e0009 */
[----:B------:R-:W-:Y:S01]  /*6ec10*/  IMAD.MOV.U32 R7, RZ, RZ, R11 ;  /* 0x000000ffff077224 */ /* 0x000fe200078e000b */
[----:B------:R-:W1:Y:S04]  /*6ec20*/  LDS.128 R228, [R252] ;  /* 0x00000000fce47984 */ /* 0x000e680000000c00 */
[----:B------:R-:W-:Y:S01]  /*6ec30*/  LDS.128 R8, [R252+0x800] ;  /* 0x00080000fc087984 */ /* 0x000fe20000000c00 */
[----:B------:R-:W-:Y:S06]  /*6ec40*/  BAR.SYNC.DEFER_BLOCKING 0x0 ;  /* 0x0000000000007b1d */ /* 0x000fec0000010000 */
[----:B------:R-:W-:Y:S04]  /*6ec50*/  STS.128 [R2], R192 ;  /* 0x000000c002007388 */ /* 0x000fe80000000c00 */
[----:B------:R1:W-:Y:S01]  /*6ec60*/  STS.128 [R2+0x400], R4 ;  /* 0x0004000402007388 */ /* 0x0003e20000000c00 */
[----:B--2---:R-:W-:-:S02]  /*6ec70*/  IMAD.MOV.U32 R232, RZ, RZ, R12 ;  /* 0x000000ffffe87224 */ /* 0x004fc400078e000c */
[----:B------:R-:W-:Y:S02]  /*6ec80*/  IMAD.MOV.U32 R233, RZ, RZ, R14 ;  /* 0x000000ffffe97224 */ /* 0x000fe400078e000e */
[----:B------:R-:W-:Y:S02]  /*6ec90*/  IMAD.MOV.U32 R234, RZ, RZ, R16 ;  /* 0x000000ffffea7224 */ /* 0x000fe400078e0010 */
[----:B------:R-:W-:Y:S01]  /*6eca0*/  IMAD.MOV.U32 R235, RZ, RZ, R18 ;  /* 0x000000ffffeb7224 */ /* 0x000fe200078e0012 */
[----:B------:R-:W-:Y:S01]  /*6ecb0*/  BAR.SYNC.DEFER_BLOCKING 0x0 ;  /* 0x0000000000007b1d */ /* 0x000fe20000010000 */
[----:B---3--:R-:W-:Y:S02]  /*6ecc0*/  IMAD.MOV.U32 R236, RZ, RZ, R13 ;  /* 0x000000ffffec7224 */ /* 0x008fe400078e000d */
        /* <DEDUP_REMOVED lines=21> */
[----:B------:R-:W-:Y:S01]  /*6ee20*/  STS.128 [R2+0x400], R192 ;  /* 0x000400c002007388 */ /* 0x000fe20000000c00 */
[----:B------:R-:W-:Y:S01]  /*6ee30*/  BAR.SYNC.DEFER_BLOCKING 0x0 ;  /* 0x0000000000007b1d */ /* 0x000fe20000010000 */
[----:B---3--:R-:W-:-:S02]  /*6ee40*/  IMAD.MOV.U32 R232, RZ, RZ, R28 ;  /* 0x000000ffffe87224 */ /* 0x008fc400078e001c */
[----:B------:R-:W-:Y:S02]  /*6ee50*/  IMAD.MOV.U32 R233, RZ, RZ, R30 ;  /* 0x000000ffffe97224 */ /* 0x000fe400078e001e */
[----:B------:R-:W-:Y:S02]  /*6ee60*/  IMAD.MOV.U32 R234, RZ, RZ, R32 ;  /* 0x000000ffffea7224 */ /* 0x000fe400078e0020 */
[----:B------:R-:W-:Y:S02]  /*6ee70*/  IMAD.MOV.U32 R235, RZ, RZ, R34 ;  /* 0x000000ffffeb7224 */ /* 0x000fe400078e0022 */
[----:B--2---:R-:W-:Y:S02]  /*6ee80*/  IMAD.MOV.U32 R236, RZ, RZ, R29 ;  /* 0x000000ffffec7224 */ /* 0x004fe400078e001d */
[----:B------:R-:W-:Y:S02]  /*6ee90*/  IMAD.MOV.U32 R237, RZ, RZ, R31 ;  /* 0x000000ffffed7224 */ /* 0x000fe400078e001f */
[----:B------:R-:W-:-:S02]  /*6eea0*/  IMAD.MOV.U32 R238, RZ, RZ, R33 ;  /* 0x000000ffffee7224 */ /* 0x000fc400078e0021 */
[----:B------:R-:W-:Y:S02]  /*6eeb0*/  IMAD.MOV.U32 R239, RZ, RZ, R35 ;  /* 0x000000ffffef7224 */ /* 0x000fe400078e0023 */
[----:B------:R-:W2:Y:S04]  /*6eec0*/  LDS.128 R32, [R252] ;  /* 0x00000000fc207984 */ /* 0x000ea80000000c00 */
[----:B------:R-:W-:Y:S01]  /*6eed0*/  LDS.128 R28, [R252+0x800] ;  /* 0x00080000fc1c7984 */ /* 0x000fe20000000c00 */
[----:B------:R-:W-:Y:S06]  /*6eee0*/  BAR.SYNC.DEFER_BLOCKING 0x0 ;  /* 0x0000000000007b1d */ /* 0x000fec0000010000 */
[----:B------:R-:W-:Y:S04]  /*6eef0*/  STS.128 [R2], R232 ;  /* 0x000000e802007388 */ /* 0x000fe80000000c00 */
[----:B------:R-:W-:Y:S01]  /*6ef00*/  STS.128 [R2+0x400], R236 ;  /* 0x000400ec02007388 */ /* 0x000fe20000000c00 */
        /* <DEDUP_REMOVED lines=12> */
[----:B------:R-:W-:-:S05]  /*6efd0*/  ISETP.GE.AND P0, PT, R244, UR14, PT ;  /* 0x0000000ef4007c0c */ /* 0x000fca000bf06270 */
[----:B------:R3:W-:Y:S02]  /*6efe0*/  STS.128 [R2], R4 ;  /* 0x0000000402007388 */ /* 0x0007e40000000c00 */
[----:B---3--:R-:W-:Y:S02]  /*6eff0*/  IMAD R7, R244, UR4, RZ ;  /* 0x00000004f4077c24 */ /* 0x008fe4000f8e02ff */
[----:B------:R-:W-:Y:S01]  /*6f000*/  STS.128 [R2+0x400], R240 ;  /* 0x000400f002007388 */ /* 0x000fe20000000c00 */
[----:B------:R-:W-:Y:S01]  /*6f010*/  IMAD.MOV.U32 R234, RZ, RZ, R48 ;  /* 0x000000ffffea7224 */ /* 0x000fe200078e0030 */
[----:B------:R-:W3:Y:S01]  /*6f020*/  LDC R4, c[0x0][0x3b8] ;  /* 0x0000ee00ff047b82 */ /* 0x000ee20000000800 */
[----:B------:R-:W-:Y:S01]  /*6f030*/  IMAD.MOV.U32 R235, RZ, RZ, R50 ;  /* 0x000000ffffeb7224 */ /* 0x000fe200078e0032 */
[----:B------:R-:W2:Y:S01]  /*6f040*/  LDL.LU R244, [R1+0x4c] ;  /* 0x00004c0001f47983 */ /* 0x000ea20000300800 */
[----:B------:R-:W-:Y:S02]  /*6f050*/  IMAD.MOV.U32 R238, RZ, RZ, R49 ;  /* 0x000000ffffee7224 */ /* 0x000fe400078e0031 */
[----:B------:R-:W-:-:S03]  /*6f060*/  IMAD.MOV.U32 R239, RZ, RZ, R51 ;  /* 0x000000ffffef7224 */ /* 0x000fc600078e0033 */
[----:B------:R-:W-:Y:S01]  /*6f070*/  BAR.SYNC.DEFER_BLOCKING 0x0 ;  /* 0x0000000000007b1d */ /* 0x000fe20000010000 */
[----:B------:R-:W-:Y:S02]  /*6f080*/  IMAD.MOV.U32 R232, RZ, RZ, R44 ;  /* 0x000000ffffe87224 */ /* 0x000fe400078e002c */
[----:B------:R-:W-:Y:S02]  /*6f090*/  IMAD.MOV.U32 R233, RZ, RZ, R46 ;  /* 0x000000ffffe97224 */ /* 0x000fe400078e002e */
[----:B------:R-:W-:Y:S02]  /*6f0a0*/  IMAD.MOV.U32 R236, RZ, RZ, R45 ;  /* 0x000000ffffec7224 */ /* 0x000fe400078e002d */
[----:B------:R-:W-:Y:S01]  /*6f0b0*/  IMAD.MOV.U32 R237, RZ, RZ, R47 ;  /* 0x000000ffffed7224 */ /* 0x000fe200078e002f */
[----:B------:R-:W-:Y:S01]  /*6f0c0*/  LOP3.LUT R6, R0, R3, RZ, 0xfc, !PT ;  /* 0x0000000300067212 */ /* 0x000fe200078efcff */
[----:B------:R-:W1:Y:S01]  /*6f0d0*/  LDCU UR4, c[0x0][0x39c] ;  /* 0x00007380ff0477ac */ /* 0x000e620008000800 */
[----:B------:R-:W-:Y:S01]  /*6f0e0*/  LEA R5, P2, R7, UR12, 0x2 ;  /* 0x0000000c07057c11 */ /* 0x000fe2000f8410ff */
[----:B------:R-:W4:Y:S04]  /*6f0f0*/  LDL.LU R250, [R1+0x30] ;  /* 0x0000300001fa7983 */ /* 0x000f280000300800 */
[----:B------:R-:W1:Y:S04]  /*6f100*/  LDS.128 R192, [R252] ;  /* 0x00000000fcc07984 */ /* 0x000e680000000c00 */
[----:B------:R-:W-:Y:S01]  /*6f110*/  LDS.128 R48, [R252+0x800] ;  /* 0x00080000fc307984 */ /* 0x000fe20000000c00 */
[----:B------:R-:W-:Y:S01]  /*6f120*/  BAR.SYNC.DEFER_BLOCKING 0x0 ;  /* 0x0000000000007b1d */ /* 0x000fe20000010000 */
[----:B------:R-:W-:-:S02]  /*6f130*/  IMAD.MOV.U32 R44, RZ, RZ, R52 ;  /* 0x000000ffff2c7224 */ /* 0x000fc400078e0034 */
[----:B------:R-:W-:Y:S02]  /*6f140*/  IMAD.MOV.U32 R45, RZ, RZ, R54 ;  /* 0x000000ffff2d7224 */ /* 0x000fe400078e0036 */
[----:B------:R-:W-:Y:S02]  /*6f150*/  IMAD.MOV.U32 R46, RZ, RZ, R56 ;  /* 0x000000ffff2e7224 */ /* 0x000fe400078e0038 */
[----:B------:R-:W-:Y:S01]  /*6f160*/  IMAD.MOV.U32 R47, RZ, RZ, R58 ;  /* 0x000000ffff2f7224 */ /* 0x000fe200078e003a */
[----:B------:R-:W-:Y:S01]  /*6f170*/  ISETP.LT.AND P3, PT, R6, UR15, !P0 ;  /* 0x0000000f06007c0c */ /* 0x000fe2000c761270 */
[----:B------:R-:W4:Y:S04]  /*6f180*/  LDL.LU R248, [R1+0x34] ;  /* 0x0000340001f87983 */ /* 0x000f280000300800 */
[----:B------:R-:W-:Y:S04]  /*6f190*/  STS.128 [R2], R232 ;  /* 0x000000e802007388 */ /* 0x000fe80000000c00 */
[----:B------:R1:W-:Y:S01]  /*6f1a0*/  STS.128 [R2+0x400], R236 ;  /* 0x000400ec02007388 */ /* 0x0003e20000000c00 */
[----:B------:R-:W-:Y:S01]  /*6f1b0*/  BAR.SYNC.DEFER_BLOCKING 0x0 ;  /* 0x0000000000007b1d */ /* 0x000fe20000010000 */
[----:B------:R-:W-:-:S02]  /*6f1c0*/  IMAD.MOV.U32 R52, RZ, RZ, R53 ;  /* 0x000000ffff347224 */ /* 0x000fc400078e0035 */
[----:B------:R-:W-:Y:S02]  /*6f1d0*/  IMAD.MOV.U32 R53, RZ, RZ, R55 ;  /* 0x000000ffff357224 */ /* 0x000fe400078e0037 */
[----:B------:R-:W-:Y:S02]  /*6f1e0*/  IMAD.MOV.U32 R54, RZ, RZ, R57 ;  /* 0x000000ffff367224 */ /* 0x000fe400078e0039 */
[----:B------:R-:W-:Y:S01]  /*6f1f0*/  IMAD.MOV.U32 R55, RZ, RZ, R59 ;  /* 0x000000ffff377224 */ /* 0x000fe200078e003b */
[----:B------:R-:W-:Y:S01]  /*6f200*/  LEA.HI.X.SX32 R7, R7, UR13, 0x2, P2 ;  /* 0x0000000d07077c11 */ /* 0x000fe200090f16ff */
[----:B------:R-:W4:Y:S04]  /*6f210*/  LDL.LU R246, [R1+0x38] ;  /* 0x0000380001f67983 */ /* 0x000f280000300800 */
[----:B------:R-:W2:Y:S04]  /*6f220*/  LDS.128 R232, [R252] ;  /* 0x00000000fce87984 */ /* 0x000ea80000000c00 */
[----:B------:R-:W-:Y:S01]  /*6f230*/  LDS.128 R56, [R252+0x800] ;  /* 0x00080000fc387984 */ /* 0x000fe20000000c00 */
[----:B------:R-:W-:Y:S06]  /*6f240*/  BAR.SYNC.DEFER_BLOCKING 0x0 ;  /* 0x0000000000007b1d */ /* 0x000fec0000010000 */
[----:B------:R-:W-:Y:S04]  /*6f250*/  STS.128 [R2], R44 ;  /* 0x0000002c02007388 */ /* 0x000fe80000000c00 */
[----:B------:R-:W-:Y:S01]  /*6f260*/  STS.128 [R2+0x400], R52 ;  /* 0x0004003402007388 */ /* 0x000fe20000000c00 */
[----:B------:R-:W-:Y:S01]  /*6f270*/  BAR.SYNC.DEFER_BLOCKING 0x0 ;  /* 0x0000000000007b1d */ /* 0x000fe20000010000 */
[----:B-1----:R-:W-:-:S02]  /*6f280*/  IMAD.MOV.U32 R236, RZ, RZ, R60 ;  /* 0x000000ffffec7224 */ /* 0x002fc400078e003c */
[----:B------:R-:W-:Y:S02]  /*6f290*/  IMAD.MOV.U32 R60, RZ, RZ, R61 ;  /* 0x000000ffff3c7224 */ /* 0x000fe400078e003d */
[----:B------:R-:W-:Y:S01]  /*6f2a0*/  IMAD.MOV.U32 R237, RZ, RZ, R62 ;  /* 0x000000ffffed7224 */ /* 0x000fe200078e003e */
[----:B------:R-:W1:Y:S04]  /*6f2b0*/  LDS.128 R44, [R252] ;  /* 0x00000000fc2c7984 */ /* 0x000e680000000c00 */
[----:B------:R-:W-:Y:S01]  /*6f2c0*/  LDS.128 R52, [R252+0x800] ;  /* 0x00080000fc347984 */ /* 0x000fe20000000c00 */
[----:B------:R-:W-:Y:S02]  /*6f2d0*/  IMAD.MOV.U32 R61, RZ, RZ, R63 ;  /* 0x000000ffff3d7224 */ /* 0x000fe400078e003f */
[----:B------:R-:W-:-:S02]  /*6f2e0*/  IMAD.MOV.U32 R238, RZ, RZ, R64 ;  /* 0x000000ffffee7224 */ /* 0x000fc400078e0040 */
[----:B------:R-:W-:Y:S01]  /*6f2f0*/  IMAD.MOV.U32 R239, RZ, RZ, R66 ;  /* 0x000000ffffef7224 */ /* 0x000fe200078e0042 */
[----:B------:R-:W-:Y:S01]  /*6f300*/  BAR.SYNC.DEFER_BLOCKING 0x0 ;  /* 0x0000000000007b1d */ /* 0x000fe20000010000 */
[----:B------:R-:W-:Y:S02]  /*6f310*/  IMAD.MOV.U32 R62, RZ, RZ, R65 ;  /* 0x000000ffff3e7224 */ /* 0x000fe400078e0041 */
[----:B------:R-:W-:Y:S01]  /*6f320*/  IMAD.MOV.U32 R63, RZ, RZ, R67 ;  /* 0x000000ffff3f7224 */ /* 0x000fe200078e0043 */
[C---:B------:R-:W-:Y:S01]  /*6f330*/  LOP3.LUT R64, R6.reuse, 0x1fe, RZ, 0xfc, !PT ;  /* 0x000001fe06407812 */ /* 0x040fe200078efcff */
[----:B---3--:R-:W-:-:S03]  /*6f340*/  IMAD R66, R6, R4, RZ ;  /* 0x0000000406427224 */ /* 0x008fc600078e02ff */
[----:B------:R-:W-:Y:S01]  /*6f350*/  ISETP.LT.AND P1, PT, R64, UR6, !P0 ;  /* 0x0000000640007c0c */ /* 0x000fe2000c721270 */
[----:B------:R-:W3:Y:S01]  /*6f360*/  LDCU UR6, c[0x0][0x39c] ;  /* 0x00007380ff0677ac */ /* 0x000ee20008000800 */
[----:B------:R-:W-:Y:S04]  /*6f370*/  STS.128 [R2], R236 ;  /* 0x000000ec02007388 */ /* 0x000fe80000000c00 */
[----:B------:R1:W-:Y:S01]  /*6f380*/  STS.128 [R2+0x400], R60 ;  /* 0x0004003c02007388 */ /* 0x0003e20000000c00 */
[----:B------:R-:W-:-:S04]  /*6f390*/  LEA R64, P2, R66, R5, 0x2 ;  /* 0x0000000542407211 */ /* 0x000fc800078410ff */
[----:B------:R-:W-:Y:S01]  /*6f3a0*/  LEA.HI.X.SX32 R65, R66, R7, 0x2, P2 ;  /* 0x0000000742417211 */ /* 0x000fe200010f16ff */
[----:B------:R-:W-:Y:S01]  /*6f3b0*/  BAR.SYNC.DEFER_BLOCKING 0x0 ;  /* 0x0000000000007b1d */ /* 0x000fe20000010000 */
[C-C-:B-1----:R-:W-:Y:S02]  /*6f3c0*/  LOP3.LUT R2, R0.reuse, 0x2, R3.reuse, 0xfe, !PT ;  /* 0x0000000200027812 */ /* 0x142fe400078efe03 */
[----:B------:R-:W-:-:S03]  /*6f3d0*/  LOP3.LUT R60, R0, 0x4, R3, 0xfe, !PT ;  /* 0x00000004003c7812 */ /* 0x000fc600078efe03 */
[CC--:B------:R-:W-:Y:S01]  /*6f3e0*/  IMAD R63, R2.reuse, R4.reuse, RZ ;  /* 0x00000004023f7224 */ /* 0x0c0fe200078e02ff */
[----:B------:R-:W-:Y:S01]  /*6f3f0*/  ISETP.LT.AND P2, PT, R2, UR5, !P0 ;  /* 0x0000000502007c0c */ /* 0x000fe2000c741270 */
[-C--:B------:R-:W-:Y:S01]  /*6f400*/  IMAD R61, R60, R4.reuse, RZ ;  /* 0x000000043c3d7224 */ /* 0x080fe200078e02ff */
[--C-:B------:R-:W-:Y:S01]  /*6f410*/  LOP3.LUT R2, R0, 0x6, R3.reuse, 0xfe, !PT ;  /* 0x0000000600027812 */ /* 0x100fe200078efe03 */
[----:B------:R-:W1:Y:S01]  /*6f420*/  LDCU UR5, c[0x0][0x39c] ;  /* 0x00007380ff0577ac */ /* 0x000e620008000800 */
[----:B------:R3:W-:Y:S01]  /*6f430*/  @P3 STG.E desc[UR22][R64.64], R249 ;  /* 0x000000f940003986 */ /* 0x0007e2000c101916 */
[----:B------:R-:W-:Y:S02]  /*6f440*/  ISETP.LT.AND P3, PT, R60, UR4, !P0 ;  /* 0x000000043c007c0c */ /* 0x000fe4000c761270 */
[----:B------:R-:W-:Y:S01]  /*6f450*/  IMAD R67, R2, R4, RZ ;  /* 0x0000000402437224 */ /* 0x000fe200078e02ff */
[----:B------:R-:W-:Y:S01]  /*6f460*/  LOP3.LUT R60, R0, 0x8, R3, 0xfe, !PT ;  /* 0x00000008003c7812 */ /* 0x000fe200078efe03 */
[----:B------:R-:W1:Y:S01]  /*6f470*/  LDCU UR4, c[0x0][0x39c] ;  /* 0x00007380ff0477ac */ /* 0x000e620008000800 */
[----:B------:R-:W-:-:S02]  /*6f480*/  LEA R62, P5, R61, R5, 0x2 ;  /* 0x000000053d3e7211 */ /* 0x000fc400078a10ff */
[----:B---3--:R-:W-:-:S04]  /*6f490*/  LEA R64, P4, R63, R5, 0x2 ;  /* 0x000000053f407211 */ /* 0x008fc800078810ff */
[-C--:B------:R-:W-:Y:S02]  /*6f4a0*/  LEA.HI.X.SX32 R65, R63, R7.reuse, 0x2, P4 ;  /* 0x000000073f417211 */ /* 0x080fe400020f16ff */
[----:B------:R-:W-:Y:S01]  /*6f4b0*/  ISETP.LT.AND P4, PT, R2, UR6, !P0 ;  /* 0x0000000602007c0c */ /* 0x000fe2000c781270 */
[C---:B------:R-:W-:Y:S01]  /*6f4c0*/  IMAD R66, R60.reuse, R4, RZ ;  /* 0x000000043c427224 */ /* 0x040fe200078e02ff */
[----:B------:R-:W-:Y:S01]  /*6f4d0*/  LEA.HI.X.SX32 R63, R61, R7, 0x2, P5 ;  /* 0x000000073d3f7211 */ /* 0x000fe200028f16ff */
[----:B------:R-:W-:Y:S01]  /*6f4e0*/  @P2 STG.E desc[UR22][R64.64], R247 ;  /* 0x000000f740002986 */ /* 0x000fe2000c101916 */
[----:B------:R-:W-:Y:S01]  /*6f4f0*/  ISETP.LT.AND P5, PT, R60, UR7, !P0 ;  /* 0x000000073c007c0c */ /* 0x000fe2000c7a1270 */
[----:B------:R-:W3:Y:S01]  /*6f500*/  LDCU UR6, c[0x0][0x39c] ;  /* 0x00007380ff0677ac */ /* 0x000ee20008000800 */
[C---:B------:R-:W-:Y:S01]  /*6f510*/  LEA R60, P6, R67.reuse, R5, 0x2 ;  /* 0x00000005433c7211 */ /* 0x040fe200078c10ff */
[----:B------:R-:W-:Y:S01]  /*6f520*/  @P3 STG.E desc[UR22][R62.64], R245 ;  /* 0x000000f53e003986 */ /* 0x000fe2000c101916 */
[----:B------:R-:W-:Y:S01]  /*6f530*/  LOP3.LUT R2, R0, 0xa, R3, 0xfe, !PT ;  /* 0x0000000a00027812 */ /* 0x000fe200078efe03 */
[----:B------:R-:W1:Y:S01]  /*6f540*/  LDCU UR7, c[0x0][0x39c] ;  /* 0x00007380ff0777ac */ /* 0x000e620008000800 */
[----:B------:R-:W-:-:S05]  /*6f550*/  LEA.HI.X.SX32 R61, R67, R7, 0x2, P6 ;  /* 0x00000007433d7211 */ /* 0x000fca00030f16ff */
[----:B--2---:R2:W-:Y:S04]  /*6f560*/  @P4 STG.E desc[UR22][R60.64], R244 ;  /* 0x000000f43c004986 */ /* 0x0045e8000c101916 */
[----:B--2---:R-:W2:Y:S04]  /*6f570*/  LDL.LU R244, [R1+0x3c] ;  /* 0x00003c0001f47983 */ /* 0x004ea80000300800 */
[----:B------:R-:W2:Y:S01]  /*6f580*/  LDL.LU R251, [R1+0x20] ;  /* 0x0000200001fb7983 */ /* 0x000ea20000300800 */
[----:B------:R-:W-:-:S03]  /*6f590*/  IMAD R63, R2, R4, RZ ;  /* 0x00000004023f7224 */ /* 0x000fc600078e02ff */
[----:B------:R-:W2:Y:S01]  /*6f5a0*/  LDL.LU R249, [R1+0x24] ;  /* 0x0000240001f97983 */ /* 0x000ea20000300800 */
[----:B-1----:R-:W-:Y:S01]  /*6f5b0*/  ISETP.LT.AND P2, PT, R2, UR4, !P0 ;  /* 0x0000000402007c0c */ /* 0x002fe2000c741270 */
[----:B------:R-:W1:Y:S01]  /*6f5c0*/  LDCU UR4, c[0x0][0x39c] ;  /* 0x00007380ff0477ac */ /* 0x000e620008000800 */
[CC--:B------:R-:W-:Y:S01]  /*6f5d0*/  LEA R64, P6, R66.reuse, R5.reuse, 0x2 ;  /* 0x0000000542407211 */ /* 0x0c0fe200078c10ff */
[----:B------:R-:W2:Y:S01]  /*6f5e0*/  LDL.LU R247, [R1+0x28] ;  /* 0x0000280001f77983 */ /* 0x000ea20000300800 */
[----:B------:R-:W-:Y:S02]  /*6f5f0*/  LEA R60, P3, R63, R5, 0x2 ;  /* 0x000000053f3c7211 */ /* 0x000fe400078610ff */
[----:B------:R-:W-:Y:S01]  /*6f600*/  LEA.HI.X.SX32 R65, R66, R7, 0x2, P6 ;  /* 0x0000000742417211 */ /* 0x000fe200030f16ff */
[----:B------:R-:W2:Y:S01]  /*6f610*/  LDL.LU R245, [R1+0x2c] ;  /* 0x00002c0001f57983 */ /* 0x000ea20000300800 */
[C-C-:B------:R-:W-:Y:S02]  /*6f620*/  LOP3.LUT R2, R0.reuse, 0xc, R3.reuse, 0xfe, !PT ;  /* 0x0000000c00027812 */ /* 0x140fe400078efe03 */
[----:B------:R-:W-:-:S02]  /*6f630*/  LOP3.LUT R62, R0, 0xe, R3, 0xfe, !PT ;  /* 0x0000000e003e7812 */ /* 0x000fc400078efe03 */
[----:B------:R-:W-:Y:S01]  /*6f640*/  LEA.HI.X.SX32 R61, R63, R7, 0x2, P3 ;  /* 0x000000073f3d7211 */ /* 0x000fe200018f16ff */
[----:B----4-:R4:W-:Y:S01]  /*6f650*/  @P5 STG.E desc[UR22][R64.64], R250 ;  /* 0x000000fa40005986 */ /* 0x0109e2000c101916 */
[----:B------:R-:W-:Y:S01]  /*6f660*/  ISETP.LT.AND P3, PT, R2, UR5, !P0 ;  /* 0x0000000502007c0c */ /* 0x000fe2000c761270 */
[CC--:B------:R-:W-:Y:S01]  /*6f670*/  IMAD R63, R62.reuse, R4.reuse, RZ ;  /* 0x000000043e3f7224 */ /* 0x0c0fe200078e02ff */
[----:B---3--:R-:W-:Y:S01]  /*6f680*/  ISETP.LT.AND P4, PT, R62, UR6, !P0 ;  /* 0x000000063e007c0c */ /* 0x008fe2000c781270 */
[----:B------:R-:W3:Y:S01]  /*6f690*/  LDCU UR5, c[0x0][0x39c] ;  /* 0x00007380ff0577ac */ /* 0x000ee20008000800 */
[----:B----4-:R-:W-:Y:S01]  /*6f6a0*/  IMAD R65, R2, R4, RZ ;  /* 0x0000000402417224 */ /* 0x010fe200078e02ff */
[----:B------:R4:W-:Y:S04]  /*6f6b0*/  @P2 STG.E desc[UR22][R60.64], R248 ;  /* 0x000000f83c002986 */ /* 0x0009e8000c101916 */
[----:B------:R-:W3:Y:S01]  /*6f6c0*/  LDL.LU R250, [R1] ;  /* 0x0000000001fa7983 */ /* 0x000ee20000300800 */
[-C--:B------:R-:W-:Y:S01]  /*6f6d0*/  LEA R64, P2, R65, R5.reuse, 0x2 ;  /* 0x0000000541407211 */ /* 0x080fe200078410ff */
[----:B------:R-:W1:Y:S02]  /*6f6e0*/  LDCU UR6, c[0x0][0x39c] ;  /* 0x00007380ff0677ac */ /* 0x000e640008000800 */
[----:B----4-:R-:W4:Y:S01]  /*6f6f0*/  LDL.LU R248, [R1+0x4] ;  /* 0x0000040001f87983 */ /* 0x010f220000300800 */
[----:B------:R-:W-:-:S02]  /*6f700*/  LEA R60, P5, R63, R5, 0x2 ;  /* 0x000000053f3c7211 */ /* 0x000fc400078a10ff */
[-C--:B------:R-:W-:Y:S02]  /*6f710*/  LEA.HI.X.SX32 R65, R65, R7.reuse, 0x2, P2 ;  /* 0x0000000741417211 */ /* 0x080fe400010f16ff */
[----:B------:R-:W-:-:S03]  /*6f720*/  LEA.HI.X.SX32 R61, R63, R7, 0x2, P5 ;  /* 0x000000073f3d7211 */ /* 0x000fc600028f16ff */
[----:B------:R1:W-:Y:S04]  /*6f730*/  @P3 STG.E desc[UR22][R64.64], R246 ;  /* 0x000000f640003986 */ /* 0x0003e8000c101916 */
[----:B-1----:R-:W4:Y:S04]  /*6f740*/  LDL.LU R246, [R1+0x8] ;  /* 0x0000080001f67983 */ /* 0x002f280000300800 */
[----:B--2---:R1:W-:Y:S04]  /*6f750*/  @P4 STG.E desc[UR22][R60.64], R244 ;  /* 0x000000f43c004986 */ /* 0x0043e8000c101916 */
[----:B-1----:R-:W2:Y:S01]  /*6f760*/  LDL.LU R244, [R1+0xc] ;  /* 0x00000c0001f47983 */ /* 0x002ea20000300800 */
[----:B------:R-:W-:-:S04]  /*6f770*/  LOP3.LUT R2, R0, 0x10, R3, 0xfe, !PT ;  /* 0x0000001000027812 */ /* 0x000fc800078efe03 */
[----:B------:R-:W-:Y:S01]  /*6f780*/  ISETP.LT.AND P2, PT, R2, UR4, !P0 ;  /* 0x0000000402007c0c */ /* 0x000fe2000c741270 */
[----:B------:R-:W1:Y:S01]  /*6f790*/  LDCU UR4, c[0x0][0x39c] ;  /* 0x00007380ff0477ac */ /* 0x000e620008000800 */
[--C-:B------:R-:W-:Y:S01]  /*6f7a0*/  LOP3.LUT R62, R0, 0x12, R3.reuse, 0xfe, !PT ;  /* 0x00000012003e7812 */ /* 0x100fe200078efe03 */
[-C--:B------:R-:W-:Y:S01]  /*6f7b0*/  IMAD R2, R2, R4.reuse, RZ ;  /* 0x0000000402027224 */ /* 0x080fe200078e02ff */
[--C-:B------:R-:W-:Y:S02]  /*6f7c0*/  LOP3.LUT R67, R0, 0x14, R3.reuse, 0xfe, !PT ;  /* 0x0000001400437812 */ /* 0x100fe400078efe03 */
[C---:B------:R-:W-:Y:S01]  /*6f7d0*/  ISETP.LT.AND P5, PT, R62.reuse, UR7, !P0 ;  /* 0x000000073e007c0c */ /* 0x040fe2000c7a1270 */
[----:B------:R-:W-:Y:S01]  /*6f7e0*/  IMAD R66, R62, R4, RZ ;  /* 0x000000043e427224 */ /* 0x000fe200078e02ff */
[----:B------:R-:W-:Y:S01]  /*6f7f0*/  LEA R62, P6, R2, R5, 0x2 ;  /* 0x00000005023e7211 */ /* 0x000fe200078c10ff */
[----:B------:R-:W3:Y:S01]  /*6f800*/  LDCU UR7, c[0x0][0x39c] ;  /* 0x00007380ff0777ac */ /* 0x000ee20008000800 */
[----:B------:R-:W-:-:S02]  /*6f810*/  LOP3.LUT R239, R0, 0x16, R3, 0xfe, !PT ;  /* 0x0000001600ef7812 */ /* 0x000fc400078efe03 */
[----:B------:R-:W-:Y:S01]  /*6f820*/  LEA.HI.X.SX32 R63, R2, R7, 0x2, P6 ;  /* 0x00000007023f7211 */ /* 0x000fe200030f16ff */
[CC--:B------:R-:W-:Y:S01]  /*6f830*/  IMAD R2, R67.reuse, R4.reuse, RZ ;  /* 0x0000000443027224 */ /* 0x0c0fe200078e02ff */
[C---:B------:R-:W-:Y:S02]  /*6f840*/  LEA R64, P3, R66.reuse, R5, 0x2 ;  /* 0x0000000542407211 */ /* 0x040fe400078610ff */
[----:B-1----:R-:W-:Y:S01]  /*6f850*/  ISETP.LT.AND P6, PT, R67, UR4, !P0 ;  /* 0x0000000443007c0c */ /* 0x002fe2000c7c1270 */
[----:B------:R-:W1:Y:S01]  /*6f860*/  LDCU UR4, c[0x0][0x39c] ;  /* 0x00007380ff0477ac */ /* 0x000e620008000800 */
[----:B------:R-:W-:Y:S01]  /*6f870*/  LEA.HI.X.SX32 R65, R66, R7, 0x2, P3 ;  /* 0x0000000742417211 */ /* 0x000fe200018f16ff */
[----:B------:R1:W-:Y:S01]  /*6f880*/  @P2 STG.E desc[UR22][R62.64], R251 ;  /* 0x000000fb3e002986 */ /* 0x0003e2000c101916 */
[C-C-:B------:R-:W-:Y:S01]  /*6f890*/  LOP3.LUT R237, R0.reuse, 0x18, R3.reuse, 0xfe, !PT ;  /* 0x0000001800ed7812 */ /* 0x140fe200078efe03 */
[C---:B------:R-:W-:Y:S01]  /*6f8a0*/  IMAD R61, R239.reuse, R4, RZ ;  /* 0x00000004ef3d7224 */ /* 0x040fe200078e02ff */
[----:B------:R-:W-:Y:S01]  /*6f8b0*/  LOP3.LUT R67, R0, 0x1a, R3, 0xfe, !PT ;  /* 0x0000001a00437812 */ /* 0x000fe200078efe03 */
[----:B------:R1:W-:Y:S01]  /*6f8c0*/  @P5 STG.E desc[UR22][R64.64], R249 ;  /* 0x000000f940005986 */ /* 0x0003e2000c101916 */
[----:B---3--:R-:W-:Y:S01]  /*6f8d0*/  ISETP.LT.AND P4, PT, R239, UR5, !P0 ;  /* 0x00000005ef007c0c */ /* 0x008fe2000c781270 */
[----:B------:R-:W3:Y:S01]  /*6f8e0*/  LDCU UR5, c[0x0][0x39c] ;  /* 0x00007380ff0577ac */ /* 0x000ee20008000800 */
[----:B------:R-:W-:-:S02]  /*6f8f0*/  ISETP.LT.AND P3, PT, R237, UR6, !P0 ;  /* 0x00000006ed007c0c */ /* 0x000fc4000c761270 */
[CC--:B-1----:R-:W-:Y:S01]  /*6f900*/  LEA R62, P2, R2.reuse, R5.reuse, 0x2 ;  /* 0x00000005023e7211 */ /* 0x0c2fe200078410ff */
[----:B------:R-:W1:Y:S01]  /*6f910*/  LDCU UR6, c[0x0][0x39c] ;  /* 0x00007380ff0677ac */ /* 0x000e620008000800 */
[----:B------:R-:W-:Y:S02]  /*6f920*/  LEA R60, P5, R61, R5, 0x2 ;  /* 0x000000053d3c7211 */ /* 0x000fe400078a10ff */
[-C--:B------:R-:W-:Y:S01]  /*6f930*/  LEA.HI.X.SX32 R63, R2, R7.reuse, 0x2, P2 ;  /* 0x00000007023f7211 */ /* 0x080fe200010f16ff */
[-C--:B------:R-:W-:Y:S02]  /*6f940*/  IMAD R65, R237, R4.reuse, RZ ;  /* 0x00000004ed417224 */ /* 0x080fe400078e02ff */
[C---:B------:R-:W-:Y:S01]  /*6f950*/  IMAD R2, R67.reuse, R4, RZ ;  /* 0x0000000443027224 */ /* 0x040fe200078e02ff */
[----:B------:R-:W-:Y:S01]  /*6f960*/  ISETP.LT.AND P2, PT, R67, UR7, !P0 ;  /* 0x0000000743007c0c */ /* 0x000fe2000c741270 */
[----:B------:R1:W-:Y:S01]  /*6f970*/  @P6 STG.E desc[UR22][R62.64], R247 ;  /* 0x000000f73e006986 */ /* 0x0003e2000c101916 */
[----:B------:R-:W-:Y:S01]  /*6f980*/  LEA.HI.X.SX32 R61, R61, R7, 0x2, P5 ;  /* 0x000000073d3d7211 */ /* 0x000fe200028f16ff */
[----:B------:R-:W3:Y:S01]  /*6f990*/  LDCU UR7, c[0x0][0x39c] ;  /* 0x00007380ff0777ac */ /* 0x000ee20008000800 */
[----:B------:R-:W-:-:S02]  /*6f9a0*/  LEA R64, P5, R2, R5, 0x2 ;  /* 0x0000000502407211 */ /* 0x000fc400078a10ff */
[C-C-:B------:R-:W-:Y:S02]  /*6f9b0*/  LOP3.LUT R67, R0.reuse, 0x1c, R3.reuse, 0xfe, !PT ;  /* 0x0000001c00437812 */ /* 0x140fe400078efe03 */
[C---:B-1----:R-:W-:Y:S02]  /*6f9c0*/  LEA R62, P6, R65.reuse, R5, 0x2 ;  /* 0x00000005413e7211 */ /* 0x042fe400078c10ff */
[--C-:B------:R-:W-:Y:S02]  /*6f9d0*/  LOP3.LUT R237, R0, 0x1e, R3.reuse, 0xfe, !PT ;  /* 0x0000001e00ed7812 */ /* 0x100fe400078efe03 */
[-C--:B------:R-:W-:Y:S02]  /*6f9e0*/  LEA.HI.X.SX32 R63, R65, R7.reuse, 0x2, P6 ;  /* 0x00000007413f7211 */ /* 0x080fe400030f16ff */
[----:B------:R-:W-:Y:S01]  /*6f9f0*/  LEA.HI.X.SX32 R65, R2, R7, 0x2, P5 ;  /* 0x0000000702417211 */ /* 0x000fe200028f16ff */
[CC--:B------:R-:W-:Y:S01]  /*6fa00*/  IMAD R2, R67.reuse, R4.reuse, RZ ;  /* 0x0000000443027224 */ /* 0x0c0fe200078e02ff */
[----:B------:R-:W-:Y:S01]  /*6fa10*/  ISETP.LT.AND P5, PT, R67, UR4, !P0 ;  /* 0x0000000443007c0c */ /* 0x000fe2000c7a1270 */
[----:B------:R1:W-:Y:S01]  /*6fa20*/  @P4 STG.E desc[UR22][R60.64], R245 ;  /* 0x000000f53c004986 */ /* 0x0003e2000c101916 */
[----:B------:R-:W-:Y:S01]  /*6fa30*/  LOP3.LUT R67, R0, 0x20, R3, 0xfe, !PT ;  /* 0x0000002000437812 */ /* 0x000fe200078efe03 */
[CC--:B------:R-:W-:Y:S01]  /*6fa40*/  IMAD R66, R237.reuse, R4.reuse, RZ ;  /* 0x00000004ed427224 */ /* 0x0c0fe200078e02ff */
[----:B------:R-:W2:Y:S01]  /*6fa50*/  LDCU UR4, c[0x0][0x39c] ;  /* 0x00007380ff0477ac */ /* 0x000ea20008000800 */
[----:B------:R1:W-:Y:S01]  /*6fa60*/  @P3 STG.E desc[UR22][R62.64], R250 ;  /* 0x000000fa3e003986 */ /* 0x0003e2000c101916 */
[----:B---3--:R-:W-:Y:S01]  /*6fa70*/  ISETP.LT.AND P3, PT, R237, UR5, !P0 ;  /* 0x00000005ed007c0c */ /* 0x008fe2000c761270 */
[C---:B------:R-:W-:Y:S01]  /*6fa80*/  IMAD R236, R67.reuse, R4, RZ ;  /* 0x0000000443ec7224 */ /* 0x040fe200078e02ff */
[----:B------:R-:W3:Y:S01]  /*6fa90*/  LDCU UR5, c[0x0][0x39c] ;  /* 0x00007380ff0577ac */ /* 0x000ee20008000800 */
[----:B----4-:R4:W-:Y:S01]  /*6faa0*/  @P2 STG.E desc[UR22][R64.64], R248 ;  /* 0x000000f840002986 */ /* 0x0109e2000c101916 */
[----:B------:R-:W-:-:S02]  /*6fab0*/  ISETP.LT.AND P2, PT, R67, UR6, !P0 ;  /* 0x0000000643007c0c */ /* 0x000fc4000c741270 */
[-C--:B-1----:R-:W-:Y:S01]  /*6fac0*/  LEA R60, P4, R2, R5.reuse, 0x2 ;  /* 0x00000005023c7211 */ /* 0x082fe200078810ff */
[----:B------:R-:W1:Y:S01]  /*6fad0*/  LDCU UR6, c[0x0][0x39c] ;  /* 0x00007380ff0677ac */ /* 0x000e620008000800 */
[--C-:B------:R-:W-:Y:S02]  /*6fae0*/  LOP3.LUT R67, R0, 0x22, R3.reuse, 0xfe, !PT ;  /* 0x0000002200437812 */ /* 0x100fe400078efe03 */
[----:B------:R-:W-:Y:S02]  /*6faf0*/  LEA R62, P6, R66, R5, 0x2 ;  /* 0x00000005423e7211 */ /* 0x000fe400078c10ff */
[----:B------:R-:W-:Y:S02]  /*6fb00*/  LEA.HI.X.SX32 R61, R2, R7, 0x2, P4 ;  /* 0x00000007023d7211 */ /* 0x000fe400020f16ff */
[----:B----4-:R-:W-:Y:S02]  /*6fb10*/  LEA R64, P4, R236, R5, 0x2 ;  /* 0x00000005ec407211 */ /* 0x010fe400078810ff */
[-C--:B------:R-:W-:Y:S01]  /*6fb20*/  LEA.HI.X.SX32 R63, R66, R7.reuse, 0x2, P6 ;  /* 0x00000007423f7211 */ /* 0x080fe200030f16ff */
[----:B------:R-:W-:Y:S01]  /*6fb30*/  IMAD R2, R67, R4, RZ ;  /* 0x0000000443027224 */ /* 0x000fe200078e02ff */
[----:B------:R-:W-:Y:S01]  /*6fb40*/  LEA.HI.X.SX32 R65, R236, R7, 0x2, P4 ;  /* 0x00000007ec417211 */ /* 0x000fe200020f16ff */
[----:B------:R4:W-:Y:S01]  /*6fb50*/  @P5 STG.E desc[UR22][R60.64], R246 ;  /* 0x000000f63c005986 */ /* 0x0009e2000c101916 */
[----:B------:R-:W-:-:S02]  /*6fb60*/  LOP3.LUT R239, R0, 0x24, R3, 0xfe, !PT ;  /* 0x0000002400ef7812 */ /* 0x000fc400078efe03 */
[----:B------:R-:W-:Y:S01]  /*6fb70*/  ISETP.LT.AND P5, PT, R67, UR7, !P0 ;  /* 0x0000000743007c0c */ /* 0x000fe2000c7a1270 */
[----:B------:R-:W1:Y:S01]  /*6fb80*/  LDCU UR7, c[0x0][0x39c] ;  /* 0x00007380ff0777ac */ /* 0x000e620008000800 */
[----:B------:R-:W-:-:S05]  /*6fb90*/  LOP3.LUT R237, R0, 0x26, R3, 0xfe, !PT ;  /* 0x0000002600ed7812 */ /* 0x000fca00078efe03 */
[----:B------:R-:W-:Y:S01]  /*6fba0*/  IMAD R236, R237, R4, RZ ;  /* 0x00000004edec7224 */ /* 0x000fe200078e02ff */
[C-C-:B------:R-:W-:Y:S02]  /*6fbb0*/  LOP3.LUT R238, R0.reuse, 0x62, R3.reuse, 0xfe, !PT ;  /* 0x0000006200ee7812 */ /* 0x140fe400078efe03 */
[C-C-:B------:R-:W-:Y:S02]  /*6fbc0*/  LOP3.LUT R240, R0.reuse, 0x66, R3.reuse, 0xfe, !PT ;  /* 0x0000006600f07812 */ /* 0x140fe400078efe03 */
[C-C-:B------:R-:W-:Y:S02]  /*6fbd0*/  LOP3.LUT R241, R0.reuse, 0x68, R3.reuse, 0xfe, !PT ;  /* 0x0000006800f17812 */ /* 0x140fe400078efe03 */
[C-C-:B------:R-:W-:Y:S02]  /*6fbe0*/  LOP3.LUT R242, R0.reuse, 0x6a, R3.reuse, 0xfe, !PT ;  /* 0x0000006a00f27812 */ /* 0x140fe400078efe03 */
[C-C-:B------:R-:W-:Y:S02]  /*6fbf0*/  LOP3.LUT R243, R0.reuse, 0x6c, R3.reuse, 0xfe, !PT ;  /* 0x0000006c00f37812 */ /* 0x140fe400078efe03 */
[----:B------:R-:W-:-:S02]  /*6fc00*/  LOP3.LUT R245, R0, 0x70, R3, 0xfe, !PT ;  /* 0x0000007000f57812 */ /* 0x000fc400078efe03 */
[C-C-:B----4-:R-:W-:Y:S02]  /*6fc10*/  LOP3.LUT R246, R0.reuse, 0x72, R3.reuse, 0xfe, !PT ;  /* 0x0000007200f67812 */ /* 0x150fe400078efe03 */
[C-C-:B------:R-:W-:Y:S02]  /*6fc20*/  LOP3.LUT R247, R0.reuse, 0x74, R3.reuse, 0xfe, !PT ;  /* 0x0000007400f77812 */ /* 0x140fe400078efe03 */
[C-C-:B------:R-:W-:Y:S02]  /*6fc30*/  LOP3.LUT R248, R0.reuse, 0x76, R3.reuse, 0xfe, !PT ;  /* 0x0000007600f87812 */ /* 0x140fe400078efe03 */
[C-C-:B------:R-:W-:Y:S02]  /*6fc40*/  LOP3.LUT R249, R0.reuse, 0x78, R3.reuse, 0xfe, !PT ;  /* 0x0000007800f97812 */ /* 0x140fe400078efe03 */
[C-C-:B------:R-:W-:Y:S02]  /*6fc50*/  LOP3.LUT R250, R0.reuse, 0x7a, R3.reuse, 0xfe, !PT ;  /* 0x0000007a00fa7812 */ /* 0x140fe400078efe03 */
[----:B------:R-:W-:Y:S01]  /*6fc60*/  LOP3.LUT R251, R0, 0x7c, R3, 0xfe, !PT ;  /* 0x0000007c00fb7812 */ /* 0x000fe200078efe03 */
[----:B--2---:R-:W-:Y:S04]  /*6fc70*/  @P3 STG.E desc[UR22][R62.64], R244 ;  /* 0x000000f43e003986 */ /* 0x004fe8000c101916 */
[----:B------:R2:W-:Y:S01]  /*6fc80*/  @P2 STG.E desc[UR22][R64.64], R208 ;  /* 0x000000d040002986 */ /* 0x0005e2000c101916 */
[----:B------:R-:W-:-:S04]  /*6fc90*/  LEA R66, P2, R2, R5, 0x2 ;  /* 0x0000000502427211 */ /* 0x000fc800078410ff */
[----:B------:R-:W-:Y:S01]  /*6fca0*/  LEA.HI.X.SX32 R67, R2, R7, 0x2, P2 ;  /* 0x0000000702437211 */ /* 0x000fe200010f16ff */
[C---:B------:R-:W-:Y:S01]  /*6fcb0*/  IMAD R2, R239.reuse, R4, RZ ;  /* 0x00000004ef027224 */ /* 0x040fe200078e02ff */
[----:B------:R-:W-:Y:S01]  /*6fcc0*/  ISETP.LT.AND P2, PT, R239, UR4, !P0 ;  /* 0x00000004ef007c0c */ /* 0x000fe2000c741270 */
[----:B------:R-:W4:Y:S03]  /*6fcd0*/  LDCU UR4, c[0x0][0x39c] ;  /* 0x00007380ff0477ac */ /* 0x000f260008000800 */
[----:B------:R-:W-:Y:S02]  /*6fce0*/  LEA R60, P4, R2, R5, 0x2 ;  /* 0x00000005023c7211 */ /* 0x000fe400078810ff */
[----:B--2---:R-:W-:Y:S02]  /*6fcf0*/  LOP3.LUT R65, R0, 0x28, R3, 0xfe, !PT ;  /* 0x0000002800417812 */ /* 0x004fe400078efe03 */
[----:B------:R-:W-:-:S02]  /*6fd00*/  LEA.HI.X.SX32 R61, R2, R7, 0x2, P4 ;  /* 0x00000007023d7211 */ /* 0x000fc400020f16ff */
[----:B---3--:R-:W-:Y:S01]  /*6fd10*/  ISETP.LT.AND P3, PT, R237, UR5, !P0 ;  /* 0x00000005ed007c0c */ /* 0x008fe2000c761270 */
[C---:B------:R-:W-:Y:S01]  /*6fd20*/  IMAD R2, R65.reuse, R4, RZ ;  /* 0x0000000441027224 */ /* 0x040fe200078e02ff */
[----:B-1----:R-:W-:Y:S01]  /*6fd30*/  ISETP.LT.AND P4, PT, R65, UR6, !P0 ;  /* 0x0000000641007c0c */ /* 0x002fe2000c781270 */
[----:B------:R-:W1:Y:S01]  /*6fd40*/  LDCU UR5, c[0x0][0x39c] ;  /* 0x00007380ff0577ac */ /* 0x000e620008000800 */
[----:B------:R2:W-:Y:S01]  /*6fd50*/  @P5 STG.E desc[UR22][R66.64], R209 ;  /* 0x000000d142005986 */ /* 0x0005e2000c101916 */
[----:B------:R-:W-:Y:S02]  /*6fd60*/  LEA R62, P5, R236, R5, 0x2 ;  /* 0x00000005ec3e7211 */ /* 0x000fe400078a10ff */
[----:B------:R-:W-:Y:S01]  /*6fd70*/  LOP3.LUT R237, R0, 0x2a, R3, 0xfe, !PT ;  /* 0x0000002a00ed7812 */ /* 0x000fe200078efe03 */
[----:B------:R3:W-:Y:S01]  /*6fd80*/  @P2 STG.E desc[UR22][R60.64], R210 ;  /* 0x000000d23c002986 */ /* 0x0007e2000c101916 */
[----:B------:R-:W-:Y:S01]  /*6fd90*/  LEA.HI.X.SX32 R63, R236, R7, 0x2, P5 ;  /* 0x00000007ec3f7211 */ /* 0x000fe200028f16ff */
[----:B------:R-:W1:Y:S01]  /*6fda0*/  LDCU UR6, c[0x0][0x39c] ;  /* 0x00007380ff0677ac */ /* 0x000e620008000800 */
[----:B--2---:R-:W-:-:S04]  /*6fdb0*/  LEA R66, P2, R2, R5, 0x2 ;  /* 0x0000000502427211 */ /* 0x004fc800078410ff */
[----:B------:R-:W-:Y:S01]  /*6fdc0*/  LEA.HI.X.SX32 R67, R2, R7, 0x2, P2 ;  /* 0x0000000702437211 */ /* 0x000fe200010f16ff */
[CC--:B------:R-:W-:Y:S01]  /*6fdd0*/  IMAD R2, R237.reuse, R4.reuse, RZ ;  /* 0x00000004ed027224 */ /* 0x0c0fe200078e02ff */
[----:B------:R2:W-:Y:S01]  /*6fde0*/  @P3 STG.E desc[UR22][R62.64], R211 ;  /* 0x000000d33e003986 */ /* 0x0005e2000c101916 */
[--C-:B------:R-:W-:Y:S02]  /*6fdf0*/  LOP3.LUT R209, R0, 0x2c, R3.reuse, 0xfe, !PT ;  /* 0x0000002c00d17812 */ /* 0x100fe400078efe03 */
[----:B------:R-:W-:Y:S01]  /*6fe00*/  ISETP.LT.AND P2, PT, R237, UR7, !P0 ;  /* 0x00000007ed007c0c */ /* 0x000fe2000c741270 */
[----:B------:R2:W-:Y:S01]  /*6fe10*/  @P4 STG.E desc[UR22][R66.64], R212 ;  /* 0x000000d442004986 */ /* 0x0005e2000c101916 */
[----:B---3--:R-:W-:Y:S02]  /*6fe20*/  LEA R60, P4, R2, R5, 0x2 ;  /* 0x00000005023c7211 */ /* 0x008fe400078810ff */
[----:B------:R-:W-:Y:S01]  /*6fe30*/  LOP3.LUT R65, R0, 0x2e, R3, 0xfe, !PT ;  /* 0x0000002e00417812 */ /* 0x000fe200078efe03 */
[C---:B------:R-:W-:Y:S01]  /*6fe40*/  IMAD R208, R209.reuse, R4, RZ ;  /* 0x00000004d1d07224 */ /* 0x040fe200078e02ff */
[----:B----4-:R-:W-:Y:S01]  /*6fe50*/  ISETP.LT.AND P3, PT, R209, UR4, !P0 ;  /* 0x00000004d1007c0c */ /* 0x010fe2000c761270 */
[----:B------:R-:W3:Y:S01]  /*6fe60*/  LDCU UR4, c[0x0][0x39c] ;  /* 0x00007380ff0477ac */ /* 0x000ee20008000800 */
[----:B------:R-:W-:-:S02]  /*6fe70*/  LEA.HI.X.SX32 R61, R2, R7, 0x2, P4 ;  /* 0x00000007023d7211 */ /* 0x000fc400020f16ff */
[C---:B-1----:R-:W-:Y:S01]  /*6fe80*/  ISETP.LT.AND P4, PT, R65.reuse, UR5, !P0 ;  /* 0x0000000541007c0c */ /* 0x042fe2000c781270 */
[----:B------:R-:W1:Y:S01]  /*6fe90*/  LDCU UR5, c[0x0][0x39c] ;  /* 0x00007380ff0577ac */ /* 0x000e620008000800 */
[----:B--2---:R-:W-:Y:S01]  /*6fea0*/  LEA R62, P5, R208, R5, 0x2 ;  /* 0x00000005d03e7211 */ /* 0x004fe200078a10ff */
[-C--:B------:R-:W-:Y:S01]  /*6feb0*/  IMAD R210, R65, R4.reuse, RZ ;  /* 0x0000000441d27224 */ /* 0x080fe200078e02ff */
[--C-:B------:R-:W-:Y:S01]  /*6fec0*/  LOP3.LUT R67, R0, 0x30, R3.reuse, 0xfe, !PT ;  /* 0x0000003000437812 */ /* 0x100fe200078efe03 */
[----:B------:R-:W2:Y:S01]  /*6fed0*/  LDCU UR7, c[0x0][0x39c] ;  /* 0x00007380ff0777ac */ /* 0x000ea20008000800 */
[----:B------:R-:W-:Y:S01]  /*6fee0*/  LEA.HI.X.SX32 R63, R208, R7, 0x2, P5 ;  /* 0x00000007d03f7211 */ /* 0x000fe200028f16ff */
[----:B------:R4:W-:Y:S01]  /*6fef0*/  @P2 STG.E desc[UR22][R60.64], R213 ;  /* 0x000000d53c002986 */ /* 0x0009e2000c101916 */
[C---:B------:R-:W-:Y:S01]  /*6ff00*/  ISETP.LT.AND P2, PT, R67.reuse, UR6, !P0 ;  /* 0x0000000643007c0c */ /* 0x040fe2000c741270 */
[----:B------:R-:W-:Y:S01]  /*6ff10*/  IMAD R2, R67, R4, RZ ;  /* 0x0000000443027224 */ /* 0x000fe200078e02ff */
[----:B------:R-:W-:Y:S01]  /*6ff20*/  LEA R64, P6, R210, R5, 0x2 ;  /* 0x00000005d2407211 */ /* 0x000fe200078c10ff */
[----:B------:R1:W-:Y:S01]  /*6ff30*/  @P3 STG.E desc[UR22][R62.64], R214 ;  /* 0x000000d63e003986 */ /* 0x0003e2000c101916 */
[----:B------:R-:W-:Y:S01]  /*6ff40*/  LOP3.LUT R67, R0, 0x32, R3, 0xfe, !PT ;  /* 0x0000003200437812 */ /* 0x000fe200078efe03 */
[----:B------:R-:W2:Y:S01]  /*6ff50*/  LDCU UR6, c[0x0][0x39c] ;  /* 0x00007380ff0677ac */ /* 0x000ea20008000800 */
[----:B------:R-:W-:-:S02]  /*6ff60*/  LEA.HI.X.SX32 R65, R210, R7, 0x2, P6 ;  /* 0x00000007d2417211 */ /* 0x000fc400030f16ff */
[--C-:B------:R-:W-:Y:S01]  /*6ff70*/  LOP3.LUT R211, R0, 0x34, R3.reuse, 0xfe, !PT ;  /* 0x0000003400d37812 */ /* 0x100fe200078efe03 */
[CC--:B------:R-:W-:Y:S01]  /*6ff80*/  IMAD R208, R67.reuse, R4.reuse, RZ ;  /* 0x0000000443d07224 */ /* 0x0c0fe200078e02ff */
[----:B------:R-:W-:Y:S02]  /*6ff90*/  LEA R66, P3, R2, R5, 0x2 ;  /* 0x0000000502427211 */ /* 0x000fe400078610ff */
[----:B------:R-:W-:Y:S02]  /*6ffa0*/  LOP3.LUT R209, R0, 0x36, R3, 0xfe, !PT ;  /* 0x0000003600d17812 */ /* 0x000fe400078efe03 */
[----:B---3--:R-:W-:Y:S01]  /*6ffb0*/  ISETP.LT.AND P5, PT, R67, UR4, !P0 ;  /* 0x0000000443007c0c */ /* 0x008fe2000c7a1270 */
[----:B------:R3:W-:Y:S01]  /*6ffc0*/  @P4 STG.E desc[UR22][R64.64], R215 ;  /* 0x000000d740004986 */ /* 0x0007e2000c101916 */
[----:B------:R-:W-:Y:S01]  /*6ffd0*/  LEA.HI.X.SX32 R67, R2, R7, 0x2, P3 ;  /* 0x0000000702437211 */ /* 0x000fe200018f16ff */
[CC--:B------:R-:W-:Y:S01]  /*6ffe0*/  IMAD R2, R211.reuse, R4.reuse, RZ ;  /* 0x00000004d3027224 */ /* 0x0c0fe200078e02ff */
[----:B-1----:R-:W-:Y:S01]  /*6fff0*/  ISETP.LT.AND P4, PT, R211, UR5, !P0 ;  /* 0x00000005d3007c0c */ /* 0x002fe2000c781270 */
[C---:B------:R-:W-:Y:S01]  /*70000*/  IMAD R210, R209.reuse, R4, RZ ;  /* 0x00000004d1d27224 */ /* 0x040fe200078e02ff */
[-C--:B----4-:R-:W-:Y:S01]  /*70010*/  LEA R60, P6, R208, R5.reuse, 0x2 ;  /* 0x00000005d03c7211 */ /* 0x090fe200078c10ff */
[----:B------:R-:W1:Y:S01]  /*70020*/  LDCU UR4, c[0x0][0x39c] ;  /* 0x00007380ff0477ac */ /* 0x000e620008000800 */
[----:B--2---:R-:W-:Y:S01]  /*70030*/  ISETP.LT.AND P3, PT, R209, UR7, !P0 ;  /* 0x00000007d1007c0c */ /* 0x004fe2000c761270 */
[----:B------:R2:W-:Y:S01]  /*70040*/  @P2 STG.E desc[UR22][R66.64], R220 ;  /* 0x000000dc42002986 */ /* 0x0005e2000c101916 */
[----:B------:R-:W-:Y:S01]  /*70050*/  LEA R62, P2, R2, R5, 0x2 ;  /* 0x00000005023e7211 */ /* 0x000fe200078410ff */
[----:B------:R-:W4:Y:S01]  /*70060*/  LDCU UR5, c[0x0][0x39c] ;  /* 0x00007380ff0577ac */ /* 0x000f220008000800 */
[----:B------:R-:W-:-:S02]  /*70070*/  LEA.HI.X.SX32 R61, R208, R7, 0x2, P6 ;  /* 0x00000007d03d7211 */ /* 0x000fc400030f16ff */
[----:B---3--:R-:W-:Y:S01]  /*70080*/  LEA R64, P6, R210, R5, 0x2 ;  /* 0x00000005d2407211 */ /* 0x008fe200078c10ff */
[----:B------:R-:W3:Y:S01]  /*70090*/  LDCU UR7, c[0x0][0x39c] ;  /* 0x00007380ff0777ac */ /* 0x000ee20008000800 */
[-C--:B------:R-:W-:Y:S02]  /*700a0*/  LEA.HI.X.SX32 R63, R2, R7.reuse, 0x2, P2 ;  /* 0x00000007023f7211 */ /* 0x080fe400010f16ff */
[----:B------:R-:W-:Y:S01]  /*700b0*/  LEA.HI.X.SX32 R65, R210, R7, 0x2, P6 ;  /* 0x00000007d2417211 */ /* 0x000fe200030f16ff */
[----:B------:R-:W-:Y:S01]  /*700c0*/  @P5 STG.E desc[UR22][R60.64], R221 ;  /* 0x000000dd3c005986 */ /* 0x000fe2000c101916 */
[----:B------:R-:W-:-:S03]  /*700d0*/  LOP3.LUT R210, R0, 0x38, R3, 0xfe, !PT ;  /* 0x0000003800d27812 */ /* 0x000fc600078efe03 */
[----:B------:R1:W-:Y:S01]  /*700e0*/  @P4 STG.E desc[UR22][R62.64], R222 ;  /* 0x000000de3e004986 */ /* 0x0003e2000c101916 */
[C-C-:B------:R-:W-:Y:S02]  /*700f0*/  LOP3.LUT R208, R0.reuse, 0x3a, R3.reuse, 0xfe, !PT ;  /* 0x0000003a00d07812 */ /* 0x140fe400078efe03 */
[C-C-:B------:R-:W-:Y:S01]  /*70100*/  LOP3.LUT R209, R0.reuse, 0x3c, R3.reuse, 0xfe, !PT ;  /* 0x0000003c00d17812 */ /* 0x140fe200078efe03 */
[----:B------:R3:W-:Y:S01]  /*70110*/  @P3 STG.E desc[UR22][R64.64], R223 ;  /* 0x000000df40003986 */ /* 0x0007e2000c101916 */
[C-C-:B------:R-:W-:Y:S02]  /*70120*/  LOP3.LUT R213, R0.reuse, 0x3e, R3.reuse, 0xfe, !PT ;  /* 0x0000003e00d57812 */ /* 0x140fe400078efe03 */
[C-C-:B------:R-:W-:Y:S02]  /*70130*/  LOP3.LUT R237, R0.reuse, 0x40, R3.reuse, 0xfe, !PT ;  /* 0x0000004000ed7812 */ /* 0x140fe400078efe03 */
[C-C-:B--2---:R-:W-:Y:S02]  /*70140*/  LOP3.LUT R220, R0.reuse, 0x46, R3.reuse, 0xfe, !PT ;  /* 0x0000004600dc7812 */ /* 0x144fe400078efe03 */
[----:B------:R-:W-:-:S02]  /*70150*/  LOP3.LUT R215, R0, 0x48, R3, 0xfe, !PT ;  /* 0x0000004800d77812 */ /* 0x000fc400078efe03 */
[C-C-:B-1----:R-:W-:Y:S02]  /*70160*/  LOP3.LUT R222, R0.reuse, 0x44, R3.reuse, 0xfe, !PT ;  /* 0x0000004400de7812 */ /* 0x142fe400078efe03 */
[C-C-:B------:R-:W-:Y:S02]  /*70170*/  LOP3.LUT R214, R0.reuse, 0x4c, R3.reuse, 0xfe, !PT ;  /* 0x0000004c00d67812 */ /* 0x140fe400078efe03 */
[C-C-:B---3--:R-:W-:Y:S02]  /*70180*/  LOP3.LUT R223, R0.reuse, 0x42, R3.reuse, 0xfe, !PT ;  /* 0x0000004200df7812 */ /* 0x148fe400078efe03 */
[C-C-:B------:R-:W-:Y:S02]  /*70190*/  LOP3.LUT R65, R0.reuse, 0x4a, R3.reuse, 0xfe, !PT ;  /* 0x0000004a00417812 */ /* 0x140fe400078efe03 */
[C-C-:B------:R-:W-:Y:S02]  /*701a0*/  LOP3.LUT R67, R0.reuse, 0x4e, R3.reuse, 0xfe, !PT ;  /* 0x0000004e00437812 */ /* 0x140fe400078efe03 */
[----:B------:R-:W-:-:S02]  /*701b0*/  LOP3.LUT R66, R0, 0x50, R3, 0xfe, !PT ;  /* 0x0000005000427812 */ /* 0x000fc400078efe03 */
[C-C-:B------:R-:W-:Y:S02]  /*701c0*/  LOP3.LUT R62, R0.reuse, 0x52, R3.reuse, 0xfe, !PT ;  /* 0x00000052003e7812 */ /* 0x140fe400078efe03 */
[C-C-:B------:R-:W-:Y:S02]  /*701d0*/  LOP3.LUT R64, R0.reuse, 0x54, R3.reuse, 0xfe, !PT ;  /* 0x0000005400407812 */ /* 0x140fe400078efe03 */
[C-C-:B------:R-:W-:Y:S02]  /*701e0*/  LOP3.LUT R63, R0.reuse, 0x56, R3.reuse, 0xfe, !PT ;  /* 0x00000056003f7812 */ /* 0x140fe400078efe03 */
[C-C-:B------:R-:W-:Y:S02]  /*701f0*/  LOP3.LUT R61, R0.reuse, 0x58, R3.reuse, 0xfe, !PT ;  /* 0x00000058003d7812 */ /* 0x140fe400078efe03 */
[C-C-:B------:R-:W-:Y:S02]  /*70200*/  LOP3.LUT R2, R0.reuse, 0x5a, R3.reuse, 0xfe, !PT ;  /* 0x0000005a00027812 */ /* 0x140fe400078efe03 */
[----:B------:R-:W-:-:S02]  /*70210*/  LOP3.LUT R60, R0, 0x5c, R3, 0xfe, !PT ;  /* 0x0000005c003c7812 */ /* 0x000fc400078efe03 */
[C-C-:B------:R-:W-:Y:S02]  /*70220*/  LOP3.LUT R221, R0.reuse, 0x5e, R3.reuse, 0xfe, !PT ;  /* 0x0000005e00dd7812 */ /* 0x140fe400078efe03 */
[C-C-:B------:R-:W-:Y:S02]  /*70230*/  LOP3.LUT R236, R0.reuse, 0x60, R3.reuse, 0xfe, !PT ;  /* 0x0000006000ec7812 */ /* 0x140fe400078efe03 */
[C-C-:B------:R-:W-:Y:S02]  /*70240*/  LOP3.LUT R239, R0.reuse, 0x64, R3.reuse, 0xfe, !PT ;  /* 0x0000006400ef7812 */ /* 0x140fe400078efe03 */
[C-C-:B------:R-:W-:Y:S02]  /*70250*/  LOP3.LUT R244, R0.reuse, 0x6e, R3.reuse, 0xfe, !PT ;  /* 0x0000006e00f47812 */ /* 0x140fe400078efe03 */
[----:B------:R-:W-:Y:S01]  /*70260*/  LOP3.LUT R0, R0, 0x7e, R3, 0xfe, !PT ;  /* 0x0000007e00007812 */ /* 0x000fe200078efe03 */
[CC--:B------:R-:W-:Y:S01]  /*70270*/  IMAD R3, R210.reuse, R4.reuse, RZ ;  /* 0x00000004d2037224 */ /* 0x0c0fe200078e02ff */
[----:B------:R-:W-:Y:S01]  /*70280*/  ISETP.LT.AND P4, PT, R210, UR4, !P0 ;  /* 0x00000004d2007c0c */ /* 0x000fe2000c781270 */
[----:B------:R-:W1:Y:S01]  /*70290*/  LDCU UR4, c[0x0][0x39c] ;  /* 0x00007380ff0477ac */ /* 0x000e620008000800 */
[----:B------:R-:W-:-:S02]  /*702a0*/  IMAD R212, R208, R4, RZ ;  /* 0x00000004d0d47224 */ /* 0x000fc400078e02ff */
[C---:B------:R-:W-:Y:S02]  /*702b0*/  LEA R210, P2, R3.reuse, R5, 0x2 ;  /* 0x0000000503d27211 */ /* 0x040fe400078410ff */
[----:B----4-:R-:W-:Y:S01]  /*702c0*/  ISETP.LT.AND P5, PT, R208, UR5, !P0 ;  /* 0x00000005d0007c0c */ /* 0x010fe2000c7a1270 */
[----:B------:R-:W2:Y:S01]  /*702d0*/  LDCU UR5, c[0x0][0x39c] ;  /* 0x00007380ff0577ac */ /* 0x000ea20008000800 */
[----:B------:R-:W-:Y:S01]  /*702e0*/  LEA.HI.X.SX32 R211, R3, R7, 0x2, P2 ;  /* 0x0000000703d37211 */ /* 0x000fe200010f16ff */
[-C--:B------:R-:W-:Y:S01]  /*702f0*/  IMAD R3, R209, R4.reuse, RZ ;  /* 0x00000004d1037224 */ /* 0x080fe200078e02ff */
[C---:B------:R-:W-:Y:S01]  /*70300*/  ISETP.LT.AND P2, PT, R213.reuse, UR7, !P0 ;  /* 0x00000007d5007c0c */ /* 0x040fe2000c741270 */
[----:B------:R-:W-:Y:S01]  /*70310*/  IMAD R213, R213, R4, RZ ;  /* 0x00000004d5d57224 */ /* 0x000fe200078e02ff */
[----:B------:R-:W-:Y:S02]  /*70320*/  ISETP.LT.AND P3, PT, R209, UR6, !P0 ;  /* 0x00000006d1007c0c */ /* 0x000fe4000c761270 */
[C---:B------:R-:W-:Y:S01]  /*70330*/  LEA R208, P6, R212.reuse, R5, 0x2 ;  /* 0x00000005d4d07211 */ /* 0x040fe200078c10ff */
[----:B------:R3:W-:Y:S01]  /*70340*/  @P4 STG.E desc[UR22][R210.64], R224 ;  /* 0x000000e0d2004986 */ /* 0x0007e2000c101916 */
[----:B------:R-:W4:Y:S02]  /*70350*/  LDCU UR6, c[0x0][0x39c] ;  /* 0x00007380ff0677ac */ /* 0x000f240008000800 */
[----:B------:R-:W-:-:S02]  /*70360*/  LEA.HI.X.SX32 R209, R212, R7, 0x2, P6 ;  /* 0x00000007d4d17211 */ /* 0x000fc400030f16ff */
[-C--:B------:R-:W-:Y:S01]  /*70370*/  LEA R212, P6, R213, R5.reuse, 0x2 ;  /* 0x00000005d5d47211 */ /* 0x080fe200078c10ff */
[----:B------:R-:W2:Y:S01]  /*70380*/  LDCU UR7, c[0x0][0x39c] ;  /* 0x00007380ff0777ac */ /* 0x000ea20008000800 */
[----:B---3--:R-:W-:Y:S01]  /*70390*/  LEA R210, P4, R3, R5, 0x2 ;  /* 0x0000000503d27211 */ /* 0x008fe200078810ff */
[----:B------:R-:W3:Y:S01]  /*703a0*/  LDL.LU R224, [R1+0x6c] ;  /* 0x00006c0001e07983 */ /* 0x000ee20000300800 */
[-C--:B------:R-:W-:Y:S02]  /*703b0*/  LEA.HI.X.SX32 R213, R213, R7.reuse, 0x2, P6 ;  /* 0x00000007d5d57211 */ /* 0x080fe400030f16ff */
[----:B------:R-:W-:Y:S02]  /*703c0*/  LEA.HI.X.SX32 R211, R3, R7, 0x2, P4 ;  /* 0x0000000703d37211 */ /* 0x000fe400020f16ff */
[C---:B-1----:R-:W-:Y:S01]  /*703d0*/  ISETP.LT.AND P4, PT, R237.reuse, UR4, !P0 ;  /* 0x00000004ed007c0c */ /* 0x042fe2000c781270 */
[-C--:B------:R-:W-:Y:S01]  /*703e0*/  IMAD R237, R237, R4.reuse, RZ ;  /* 0x00000004eded7224 */ /* 0x080fe200078e02ff */
[----:B------:R1:W-:Y:S01]  /*703f0*/  @P5 STG.E desc[UR22][R208.64], R225 ;  /* 0x000000e1d0005986 */ /* 0x0003e2000c101916 */
[----:B------:R-:W4:Y:S03]  /*70400*/  LDCU UR4, c[0x0][0x39c] ;  /* 0x00007380ff0477ac */ /* 0x000f260008000800 */
[----:B------:R4:W-:Y:S04]  /*70410*/  @P3 STG.E desc[UR22][R210.64], R226 ;  /* 0x000000e2d2003986 */ /* 0x0009e8000c101916 */
[----:B------:R4:W-:Y:S01]  /*70420*/  @P2 STG.E desc[UR22][R212.64], R227 ;  /* 0x000000e3d4002986 */ /* 0x0009e2000c101916 */
[C---:B--2---:R-:W-:Y:S01]  /*70430*/  ISETP.LT.AND P2, PT, R223.reuse, UR5, !P0 ;  /* 0x00000005df007c0c */ /* 0x044fe2000c741270 */
[----:B------:R-:W-:Y:S01]  /*70440*/  IMAD R223, R223, R4, RZ ;  /* 0x00000004dfdf7224 */ /* 0x000fe200078e02ff */
[----:B------:R-:W2:Y:S01]  /*70450*/  LDCU UR5, c[0x0][0x39c] ;  /* 0x00007380ff0577ac */ /* 0x000ea20008000800 */
[----:B-1----:R-:W3:Y:S01]  /*70460*/  LDL.LU R225, [R1+0x68] ;  /* 0x0000680001e17983 */ /* 0x002ee20000300800 */
[----:B----4-:R-:W-:-:S03]  /*70470*/  LEA R210, P3, R237, R5, 0x2 ;  /* 0x00000005edd27211 */ /* 0x010fc600078610ff */
[----:B------:R-:W4:Y:S01]  /*70480*/  LDL.LU R226, [R1+0x64] ;  /* 0x0000640001e27983 */ /* 0x000f220000300800 */
[----:B------:R-:W-:Y:S02]  /*70490*/  LEA R208, P5, R223, R5, 0x2 ;  /* 0x00000005dfd07211 */ /* 0x000fe400078a10ff */
[-C--:B------:R-:W-:Y:S01]  /*704a0*/  LEA.HI.X.SX32 R211, R237, R7.reuse, 0x2, P3 ;  /* 0x00000007edd37211 */ /* 0x080fe200018f16ff */
[-C--:B------:R-:W-:Y:S01]  /*704b0*/  IMAD R212, R215, R4.reuse, RZ ;  /* 0x00000004d7d47224 */ /* 0x080fe200078e02ff */
[C---:B------:R-:W-:Y:S01]  /*704c0*/  ISETP.LT.AND P3, PT, R222.reuse, UR6, !P0 ;  /* 0x00000006de007c0c */ /* 0x040fe2000c761270 */
[-C--:B------:R-:W-:Y:S01]  /*704d0*/  IMAD R222, R222, R4.reuse, RZ ;  /* 0x00000004dede7224 */ /* 0x080fe200078e02ff */
[----:B------:R-:W-:Y:S01]  /*704e0*/  LEA.HI.X.SX32 R209, R223, R7, 0x2, P5 ;  /* 0x00000007dfd17211 */ /* 0x000fe200028f16ff */
[----:B------:R1:W-:Y:S01]  /*704f0*/  @P4 STG.E desc[UR22][R210.64], R140 ;  /* 0x0000008cd2004986 */ /* 0x0003e2000c101916 */
[C---:B------:R-:W-:Y:S01]  /*70500*/  ISETP.LT.AND P4, PT, R220.reuse, UR7, !P0 ;  /* 0x00000007dc007c0c */ /* 0x040fe2000c781270 */
[----:B------:R-:W-:Y:S01]  /*70510*/  IMAD R220, R220, R4, RZ ;  /* 0x00000004dcdc7224 */ /* 0x000fe200078e02ff */
[----:B------:R-:W2:Y:S01]  /*70520*/  LDCU UR6, c[0x0][0x39c] ;  /* 0x00007380ff0677ac */ /* 0x000ea20008000800 */
[----:B------:R2:W-:Y:S01]  /*70530*/  @P2 STG.E desc[UR22][R208.64], R141 ;  /* 0x0000008dd0002986 */ /* 0x0005e2000c101916 */
[----:B------:R-:W2:Y:S03]  /*70540*/  LDCU UR7, c[0x0][0x39c] ;  /* 0x00007380ff0777ac */ /* 0x000ea60008000800 */
[----:B------:R-:W3:Y:S01]  /*70550*/  LDL.LU R213, [R1+0x60] ;  /* 0x0000600001d57983 */ /* 0x000ee20000300800 */
[----:B-1----:R-:W-:-:S03]  /*70560*/  LEA R210, P6, R222, R5, 0x2 ;  /* 0x00000005ded27211 */ /* 0x002fc600078c10ff */
[----:B------:R-:W3:Y:S01]  /*70570*/  LDL.LU R227, [R1+0x5c] ;  /* 0x00005c0001e37983 */ /* 0x000ee20000300800 */
[----:B------:R-:W-:Y:S02]  /*70580*/  LEA R140, P2, R220, R5, 0x2 ;  /* 0x00000005dc8c7211 */ /* 0x000fe400078410ff */
[-C--:B------:R-:W-:Y:S01]  /*70590*/  LEA.HI.X.SX32 R211, R222, R7.reuse, 0x2, P6 ;  /* 0x00000007ded37211 */ /* 0x080fe200030f16ff */
[-C--:B--2---:R-:W-:Y:S01]  /*705a0*/  IMAD R208, R67, R4.reuse, RZ ;  /* 0x0000000443d07224 */ /* 0x084fe200078e02ff */
[----:B------:R-:W-:Y:S01]  /*705b0*/  LEA.HI.X.SX32 R141, R220, R7, 0x2, P2 ;  /* 0x00000007dc8d7211 */ /* 0x000fe200010f16ff */
[----:B------:R-:W2:Y:S04]  /*705c0*/  LDL.LU R237, [R1+0x58] ;  /* 0x0000580001ed7983 */ /* 0x000ea80000300800 */
[----:B------:R1:W-:Y:S01]  /*705d0*/  @P3 STG.E desc[UR22][R210.64], R142 ;  /* 0x0000008ed2003986 */ /* 0x0003e2000c101916 */
[----:B------:R-:W-:Y:S01]  /*705e0*/  ISETP.LT.AND P3, PT, R215, UR4, !P0 ;  /* 0x00000004d7007c0c */ /* 0x000fe2000c761270 */
[CC--:B------:R-:W-:Y:S01]  /*705f0*/  IMAD R220, R65.reuse, R4.reuse, RZ ;  /* 0x0000000441dc7224 */ /* 0x0c0fe200078e02ff */
[----:B------:R-:W-:Y:S01]  /*70600*/  ISETP.LT.AND P2, PT, R65, UR5, !P0 ;  /* 0x0000000541007c0c */ /* 0x000fe2000c741270 */
[----:B------:R1:W-:Y:S01]  /*70610*/  @P4 STG.E desc[UR22][R140.64], R143 ;  /* 0x0000008f8c004986 */ /* 0x0003e2000c101916 */
[C---:B------:R-:W-:Y:S01]  /*70620*/  ISETP.LT.AND P5, PT, R214.reuse, UR6, !P0 ;  /* 0x00000006d6007c0c */ /* 0x040fe2000c7a1270 */
[----:B------:R-:W-:Y:S01]  /*70630*/  IMAD R214, R214, R4, RZ ;  /* 0x00000004d6d67224 */ /* 0x000fe200078e02ff */
[----:B------:R-:W1:Y:S01]  /*70640*/  LDCU UR4, c[0x0][0x39c] ;  /* 0x00007380ff0477ac */ /* 0x000e620008000800 */
[----:B------:R-:W2:Y:S01]  /*70650*/  LDL.LU R223, [R1+0x54] ;  /* 0x0000540001df7983 */ /* 0x000ea20000300800 */
[----:B------:R-:W1:Y:S02]  /*70660*/  LDCU UR5, c[0x0][0x39c] ;  /* 0x00007380ff0577ac */ /* 0x000e640008000800 */
[-C--:B-1----:R-:W-:Y:S01]  /*70670*/  LEA R142, P6, R220, R5.reuse, 0x2 ;  /* 0x00000005dc8e7211 */ /* 0x082fe200078c10ff */
[----:B------:R-:W2:Y:S01]  /*70680*/  LDL.LU R222, [R1+0x50] ;  /* 0x0000500001de7983 */ /* 0x000ea20000300800 */
[----:B------:R-:W1:Y:S01]  /*70690*/  LDCU UR6, c[0x0][0x39c] ;  /* 0x00007380ff0677ac */ /* 0x000e620008000800 */
[----:B------:R-:W-:-:S04]  /*706a0*/  LEA R140, P4, R212, R5, 0x2 ;  /* 0x00000005d48c7211 */ /* 0x000fc800078810ff */
[-C--:B------:R-:W-:Y:S02]  /*706b0*/  LEA.HI.X.SX32 R141, R212, R7.reuse, 0x2, P4 ;  /* 0x00000007d48d7211 */ /* 0x080fe400020f16ff */
[----:B------:R-:W-:Y:S01]  /*706c0*/  ISETP.LT.AND P4, PT, R67, UR7, !P0 ;  /* 0x0000000743007c0c */ /* 0x000fe2000c781270 */
[----:B------:R-:W1:Y:S01]  /*706d0*/  LDCU UR7, c[0x0][0x39c] ;  /* 0x00007380ff0777ac */ /* 0x000e620008000800 */
[----:B------:R-:W-:Y:S01]  /*706e0*/  LEA.HI.X.SX32 R143, R220, R7, 0x2, P6 ;  /* 0x00000007dc8f7211 */ /* 0x000fe200030f16ff */
[----:B------:R1:W-:Y:S04]  /*706f0*/  @P3 STG.E desc[UR22][R140.64], R152 ;  /* 0x000000988c003986 */ /* 0x0003e8000c101916 */
[----:B------:R1:W-:Y:S02]  /*70700*/  @P2 STG.E desc[UR22][R142.64], R153 ;  /* 0x000000998e002986 */ /* 0x0003e4000c101916 */
[----:B-1----:R-:W-:-:S02]  /*70710*/  LEA R140, P3, R214, R5, 0x2 ;  /* 0x00000005d68c7211 */ /* 0x002fc400078610ff */
[----:B------:R-:W-:Y:S02]  /*70720*/  LEA R152, P6, R208, R5, 0x2 ;  /* 0x00000005d0987211 */ /* 0x000fe400078c10ff */
[-C--:B------:R-:W-:Y:S02]  /*70730*/  LEA.HI.X.SX32 R141, R214, R7.reuse, 0x2, P3 ;  /* 0x00000007d68d7211 */ /* 0x080fe400018f16ff */
[----:B------:R-:W-:Y:S01]  /*70740*/  LEA.HI.X.SX32 R153, R208, R7, 0x2, P6 ;  /* 0x00000007d0997211 */ /* 0x000fe200030f16ff */
[CC--:B------:R-:W-:Y:S01]  /*70750*/  IMAD R208, R66.reuse, R4.reuse, RZ ;  /* 0x0000000442d07224 */ /* 0x0c0fe200078e02ff */
[----:B------:R-:W-:Y:S01]  /*70760*/  ISETP.LT.AND P2, PT, R66, UR8, !P0 ;  /* 0x0000000842007c0c */ /* 0x000fe2000c741270 */
[----:B------:R1:W-:Y:S01]  /*70770*/  @P5 STG.E desc[UR22][R140.64], R154 ;  /* 0x0000009a8c005986 */ /* 0x0003e2000c101916 */
[CC--:B------:R-:W-:Y:S01]  /*70780*/  IMAD R142, R62.reuse, R4.reuse, RZ ;  /* 0x000000043e8e7224 */ /* 0x0c0fe200078e02ff */
[----:B------:R-:W-:Y:S01]  /*70790*/  ISETP.LT.AND P3, PT, R62, UR4, !P0 ;  /* 0x000000043e007c0c */ /* 0x000fe2000c761270 */
[----:B------:R-:W1:Y:S01]  /*707a0*/  LDCU UR4, c[0x0][0x39c] ;  /* 0x00007380ff0477ac */ /* 0x000e620008000800 */
[----:B------:R-:W-:Y:S01]  /*707b0*/  @P4 STG.E desc[UR22][R152.64], R155 ;  /* 0x0000009b98004986 */ /* 0x000fe2000c101916 */
[C---:B------:R-:W-:Y:S01]  /*707c0*/  LEA R66, P4, R208.reuse, R5, 0x2 ;  /* 0x00000005d0427211 */ /* 0x040fe200078810ff */
[----:B------:R-:W1:Y:S03]  /*707d0*/  LDCU UR8, c[0x0][0x39c] ;  /* 0x00007380ff0877ac */ /* 0x000e660008000800 */
[----:B------:R-:W-:Y:S01]  /*707e0*/  LEA.HI.X.SX32 R67, R208, R7, 0x2, P4 ;  /* 0x00000007d0437211 */ /* 0x000fe200020f16ff */
[C---:B------:R-:W-:Y:S01]  /*707f0*/  IMAD R208, R64.reuse, R4, RZ ;  /* 0x0000000440d07224 */ /* 0x040fe200078e02ff */
[----:B------:R-:W-:Y:S01]  /*70800*/  ISETP.LT.AND P4, PT, R64, UR5, !P0 ;  /* 0x0000000540007c0c */ /* 0x000fe2000c781270 */
[----:B------:R-:W1:Y:S01]  /*70810*/  LDCU UR5, c[0x0][0x39c] ;  /* 0x00007380ff0577ac */ /* 0x000e620008000800 */
[-C--:B------:R-:W-:Y:S01]  /*70820*/  LEA R64, P5, R142, R5.reuse, 0x2 ;  /* 0x000000058e407211 */ /* 0x080fe200078a10ff */
[----:B------:R1:W-:Y:S01]  /*70830*/  @P2 STG.E desc[UR22][R66.64], R156 ;  /* 0x0000009c42002986 */ /* 0x0003e2000c101916 */
[----:B------:R-:W-:-:S02]  /*70840*/  LEA R62, P2, R208, R5, 0x2 ;  /* 0x00000005d03e7211 */ /* 0x000fc400078410ff */
[-C--:B------:R-:W-:Y:S01]  /*70850*/  LEA.HI.X.SX32 R65, R142, R7.reuse, 0x2, P5 ;  /* 0x000000078e417211 */ /* 0x080fe200028f16ff */
[CC--:B-1----:R-:W-:Y:S01]  /*70860*/  IMAD R140, R63.reuse, R4.reuse, RZ ;  /* 0x000000043f8c7224 */ /* 0x0c2fe200078e02ff */
[----:B------:R-:W-:Y:S01]  /*70870*/  ISETP.LT.AND P5, PT, R63, UR6, !P0 ;  /* 0x000000063f007c0c */ /* 0x000fe2000c7a1270 */
[----:B------:R-:W1:Y:S01]  /*70880*/  LDCU UR6, c[0x0][0x39c] ;  /* 0x00007380ff0677ac */ /* 0x000e620008000800 */
[----:B------:R-:W-:Y:S01]  /*70890*/  LEA.HI.X.SX32 R63, R208, R7, 0x2, P2 ;  /* 0x00000007d03f7211 */ /* 0x000fe200010f16ff */
[----:B------:R1:W-:Y:S01]  /*708a0*/  @P3 STG.E desc[UR22][R64.64], R157 ;  /* 0x0000009d40003986 */ /* 0x0003e2000c101916 */
[C---:B------:R-:W-:Y:S01]  /*708b0*/  ISETP.LT.AND P3, PT, R61.reuse, UR7, !P0 ;  /* 0x000000073d007c0c */ /* 0x040fe2000c761270 */
[-C--:B------:R-:W-:Y:S02]  /*708c0*/  IMAD R66, R61, R4.reuse, RZ ;  /* 0x000000043d427224 */ /* 0x080fe400078e02ff */
[----:B------:R1:W-:Y:S01]  /*708d0*/  @P4 STG.E desc[UR22][R62.64], R158 ;  /* 0x0000009e3e004986 */ /* 0x0003e2000c101916 */
[----:B------:R-:W-:Y:S01]  /*708e0*/  IMAD R142, R221, R4, RZ ;  /* 0x00000004dd8e7224 */ /* 0x000fe200078e02ff */
[----:B------:R-:W1:Y:S02]  /*708f0*/  LDCU UR7, c[0x0][0x39c] ;  /* 0x00007380ff0777ac */ /* 0x000e640008000800 */
[----:B-1----:R-:W-:-:S04]  /*70900*/  LEA R64, P2, R140, R5, 0x2 ;  /* 0x000000058c407211 */ /* 0x002fc800078410ff */
[----:B------:R-:W-:Y:S01]  /*70910*/  LEA.HI.X.SX32 R65, R140, R7, 0x2, P2 ;  /* 0x000000078c417211 */ /* 0x000fe200010f16ff */
[CC--:B------:R-:W-:Y:S01]  /*70920*/  IMAD R140, R2.reuse, R4.reuse, RZ ;  /* 0x00000004028c7224 */ /* 0x0c0fe200078e02ff */
[----:B------:R-:W-:Y:S01]  /*70930*/  ISETP.LT.AND P2, PT, R2, UR4, !P0 ;  /* 0x0000000402007c0c */ /* 0x000fe2000c741270 */
[----:B------:R-:W1:Y:S01]  /*70940*/  LDCU UR4, c[0x0][0x39c] ;  /* 0x00007380ff0477ac */ /* 0x000e620008000800 */
[-C--:B------:R-:W-:Y:S01]  /*70950*/  LEA R2, P4, R66, R5.reuse, 0x2 ;  /* 0x0000000542027211 */ /* 0x080fe200078810ff */
[----:B------:R-:W-:Y:S01]  /*70960*/  @P5 STG.E desc[UR22][R64.64], R159 ;  /* 0x0000009f40005986 */ /* 0x000fe2000c101916 */
[----:B------:R-:W-:Y:S02]  /*70970*/  LEA R62, P6, R140, R5, 0x2 ;  /* 0x000000058c3e7211 */ /* 0x000fe400078c10ff */
[-C--:B------:R-:W-:Y:S01]  /*70980*/  LEA.HI.X.SX32 R3, R66, R7.reuse, 0x2, P4 ;  /* 0x0000000742037211 */ /* 0x080fe200020f16ff */
[C---:B------:R-:W-:Y:S01]  /*70990*/  IMAD R66, R60.reuse, R4, RZ ;  /* 0x000000043c427224 */ /* 0x040fe200078e02ff */
[----:B------:R-:W-:Y:S01]  /*709a0*/  ISETP.LT.AND P5, PT, R60, UR5, !P0 ;  /* 0x000000053c007c0c */ /* 0x000fe2000c7a1270 */
[----:B------:R-:W1:Y:S01]  /*709b0*/  LDCU UR5, c[0x0][0x39c] ;  /* 0x00007380ff0577ac */ /* 0x000e620008000800 */
[----:B------:R-:W-:Y:S01]  /*709c0*/  ISETP.LT.AND P4, PT, R221, UR6, !P0 ;  /* 0x00000006dd007c0c */ /* 0x000fe2000c781270 */
[----:B------:R1:W-:Y:S01]  /*709d0*/  @P3 STG.E desc[UR22][R2.64], R168 ;  /* 0x000000a802003986 */ /* 0x0003e2000c101916 */
[----:B------:R-:W-:Y:S01]  /*709e0*/  LEA.HI.X.SX32 R63, R140, R7, 0x2, P6 ;  /* 0x000000078c3f7211 */ /* 0x000fe200030f16ff */
[----:B------:R-:W1:Y:S01]  /*709f0*/  LDCU UR6, c[0x0][0x39c] ;  /* 0x00007380ff0677ac */ /* 0x000e620008000800 */
[----:B------:R-:W-:-:S03]  /*70a00*/  LEA R60, P6, R142, R5, 0x2 ;  /* 0x000000058e3c7211 */ /* 0x000fc600078c10ff */
[----:B------:R1:W-:Y:S01]  /*70a10*/  @P2 STG.E desc[UR22][R62.64], R169 ;  /* 0x000000a93e002986 */ /* 0x0003e2000c101916 */
[----:B------:R-:W-:Y:S02]  /*70a20*/  LEA.HI.X.SX32 R61, R142, R7, 0x2, P6 ;  /* 0x000000078e3d7211 */ /* 0x000fe400030f16ff */
[----:B-1----:R-:W-:Y:S02]  /*70a30*/  LEA R2, P3, R66, R5, 0x2 ;  /* 0x0000000542027211 */ /* 0x002fe400078610ff */
[----:B------:R-:W-:Y:S02]  /*70a40*/  ISETP.LT.AND P2, PT, R236, UR8, !P0 ;  /* 0x00000008ec007c0c */ /* 0x000fe4000c741270 */
[----:B------:R-:W-:Y:S01]  /*70a50*/  LEA.HI.X.SX32 R3, R66, R7, 0x2, P3 ;  /* 0x0000000742037211 */ /* 0x000fe200018f16ff */
[----:B------:R-:W-:Y:S01]  /*70a60*/  IMAD R236, R236, R4, RZ ;  /* 0x00000004ecec7224 */ /* 0x000fe200078e02ff */
[----:B------:R-:W1:Y:S03]  /*70a70*/  LDCU UR8, c[0x0][0x39c] ;  /* 0x00007380ff0877ac */ /* 0x000e660008000800 */
[----:B------:R1:W-:Y:S01]  /*70a80*/  @P5 STG.E desc[UR22][R2.64], R170 ;  /* 0x000000aa02005986 */ /* 0x0003e2000c101916 */
[----:B------:R-:W-:-:S03]  /*70a90*/  ISETP.LT.AND P3, PT, R238, UR4, !P0 ;  /* 0x00000004ee007c0c */ /* 0x000fc6000c761270 */
[----:B------:R1:W-:Y:S01]  /*70aa0*/  @P4 STG.E desc[UR22][R60.64], R171 ;  /* 0x000000ab3c004986 */ /* 0x0003e2000c101916 */
[----:B------:R-:W-:Y:S01]  /*70ab0*/  LEA R64, P4, R236, R5, 0x2 ;  /* 0x00000005ec407211 */ /* 0x000fe200078810ff */
[-C--:B------:R-:W-:Y:S01]  /*70ac0*/  IMAD R238, R238, R4.reuse, RZ ;  /* 0x00000004eeee7224 */ /* 0x080fe200078e02ff */
[----:B------:R-:W1:Y:S01]  /*70ad0*/  LDCU UR4, c[0x0][0x39c] ;  /* 0x00007380ff0477ac */ /* 0x000e620008000800 */
[C---:B------:R-:W-:Y:S01]  /*70ae0*/  IMAD R66, R239.reuse, R4, RZ ;  /* 0x00000004ef427224 */ /* 0x040fe200078e02ff */
[----:B------:R-:W-:Y:S02]  /*70af0*/  LEA.HI.X.SX32 R65, R236, R7, 0x2, P4 ;  /* 0x00000007ec417211 */ /* 0x000fe400020f16ff */
[----:B------:R-:W-:Y:S01]  /*70b00*/  ISETP.LT.AND P4, PT, R239, UR5, !P0 ;  /* 0x00000005ef007c0c */ /* 0x000fe2000c781270 */
[----:B------:R-:W1:Y:S01]  /*70b10*/  LDCU UR5, c[0x0][0x39c] ;  /* 0x00007380ff0577ac */ /* 0x000e620008000800 */
[-C--:B------:R-:W-:Y:S02]  /*70b20*/  LEA R62, P5, R238, R5.reuse, 0x2 ;  /* 0x00000005ee3e7211 */ /* 0x080fe400078a10ff */
[----:B-1----:R-:W-:Y:S01]  /*70b30*/  LEA R2, P6, R66, R5, 0x2 ;  /* 0x0000000542027211 */ /* 0x002fe200078c10ff */
[----:B------:R1:W-:Y:S01]  /*70b40*/  @P2 STG.E desc[UR22][R64.64], R172 ;  /* 0x000000ac40002986 */ /* 0x0003e2000c101916 */
[----:B------:R-:W-:-:S02]  /*70b50*/  LEA.HI.X.SX32 R63, R238, R7, 0x2, P5 ;  /* 0x00000007ee3f7211 */ /* 0x000fc400028f16ff */
[C---:B------:R-:W-:Y:S01]  /*70b60*/  ISETP.LT.AND P2, PT, R240.reuse, UR6, !P0 ;  /* 0x00000006f0007c0c */ /* 0x040fe2000c741270 */
[-C--:B------:R-:W-:Y:S01]  /*70b70*/  IMAD R240, R240, R4.reuse, RZ ;  /* 0x00000004f0f07224 */ /* 0x080fe200078e02ff */
[----:B------:R-:W-:Y:S01]  /*70b80*/  LEA.HI.X.SX32 R3, R66, R7, 0x2, P6 ;  /* 0x0000000742037211 */ /* 0x000fe200030f16ff */
[----:B------:R1:W-:Y:S01]  /*70b90*/  @P3 STG.E desc[UR22][R62.64], R173 ;  /* 0x000000ad3e003986 */ /* 0x0003e2000c101916 */
[----:B------:R-:W1:Y:S03]  /*70ba0*/  LDCU UR6, c[0x0][0x39c] ;  /* 0x00007380ff0677ac */ /* 0x000e660008000800 */
[----:B------:R1:W-:Y:S01]  /*70bb0*/  @P4 STG.E desc[UR22][R2.64], R174 ;  /* 0x000000ae02004986 */ /* 0x0003e2000c101916 */
[C---:B------:R-:W-:Y:S01]  /*70bc0*/  LEA R60, P4, R240.reuse, R5, 0x2 ;  /* 0x00000005f03c7211 */ /* 0x040fe200078810ff */
[CC--:B-1----:R-:W-:Y:S01]  /*70bd0*/  IMAD R64, R241.reuse, R4.reuse, RZ ;  /* 0x00000004f1407224 */ /* 0x0c2fe200078e02ff */
[----:B------:R-:W-:Y:S01]  /*70be0*/  ISETP.LT.AND P3, PT, R241, UR7, !P0 ;  /* 0x00000007f1007c0c */ /* 0x000fe2000c761270 */
[-C--:B------:R-:W-:Y:S01]  /*70bf0*/  IMAD R66, R243, R4.reuse, RZ ;  /* 0x00000004f3427224 */ /* 0x080fe200078e02ff */
[----:B------:R-:W-:Y:S01]  /*70c00*/  LEA.HI.X.SX32 R61, R240, R7, 0x2, P4 ;  /* 0x00000007f03d7211 */ /* 0x000fe200020f16ff */
[----:B------:R-:W1:Y:S01]  /*70c10*/  LDCU UR7, c[0x0][0x39c] ;  /* 0x00007380ff0777ac */ /* 0x000e620008000800 */
[C---:B------:R-:W-:Y:S01]  /*70c20*/  ISETP.LT.AND P4, PT, R242.reuse, UR4, !P0 ;  /* 0x00000004f2007c0c */ /* 0x040fe2000c781270 */
[----:B------:R-:W-:Y:S01]  /*70c30*/  IMAD R242, R242, R4, RZ ;  /* 0x00000004f2f27224 */ /* 0x000fe200078e02ff */
[-C--:B------:R-:W-:Y:S01]  /*70c40*/  LEA R62, P5, R64, R5.reuse, 0x2 ;  /* 0x00000005403e7211 */ /* 0x080fe200078a10ff */
[----:B------:R-:W1:Y:S03]  /*70c50*/  LDCU UR4, c[0x0][0x39c] ;  /* 0x00007380ff0477ac */ /* 0x000e660008000800 */
[----:B------:R-:W-:-:S02]  /*70c60*/  LEA R2, P6, R242, R5, 0x2 ;  /* 0x00000005f2027211 */ /* 0x000fc400078c10ff */
[-C--:B------:R-:W-:Y:S01]  /*70c70*/  LEA.HI.X.SX32 R63, R64, R7.reuse, 0x2, P5 ;  /* 0x00000007403f7211 */ /* 0x080fe200028f16ff */
[----:B------:R1:W-:Y:S01]  /*70c80*/  @P2 STG.E desc[UR22][R60.64], R175 ;  /* 0x000000af3c002986 */ /* 0x0003e2000c101916 */
[----:B------:R-:W-:Y:S02]  /*70c90*/  LEA.HI.X.SX32 R3, R242, R7, 0x2, P6 ;  /* 0x00000007f2037211 */ /* 0x000fe400030f16ff */
[----:B------:R-:W-:Y:S01]  /*70ca0*/  ISETP.LT.AND P2, PT, R243, UR5, !P0 ;  /* 0x00000005f3007c0c */ /* 0x000fe2000c741270 */
[----:B------:R-:W-:Y:S01]  /*70cb0*/  @P3 STG.E desc[UR22][R62.64], R184 ;  /* 0x000000b83e003986 */ /* 0x000fe2000c101916 */
[----:B------:R-:W-:Y:S01]  /*70cc0*/  ISETP.LT.AND P3, PT, R244, UR6, !P0 ;  /* 0x00000006f4007c0c */ /* 0x000fe2000c761270 */
[----:B------:R-:W1:Y:S02]  /*70cd0*/  LDCU UR5, c[0x0][0x39c] ;  /* 0x00007380ff0577ac */ /* 0x000e640008000800 */
[----:B------:R1:W-:Y:S01]  /*70ce0*/  @P4 STG.E desc[UR22][R2.64], R185 ;  /* 0x000000b902004986 */ /* 0x0003e2000c101916 */
[----:B------:R-:W-:Y:S01]  /*70cf0*/  LEA R64, P4, R66, R5, 0x2 ;  /* 0x0000000542407211 */ /* 0x000fe200078810ff */
[-C--:B------:R-:W-:Y:S01]  /*70d00*/  IMAD R244, R244, R4.reuse, RZ ;  /* 0x00000004f4f47224 */ /* 0x080fe200078e02ff */
[----:B------:R-:W1:Y:S02]  /*70d10*/  LDCU UR6, c[0x0][0x39c] ;  /* 0x00007380ff0677ac */ /* 0x000e640008000800 */
[----:B------:R-:W-:Y:S01]  /*70d20*/  LEA.HI.X.SX32 R65, R66, R7, 0x2, P4 ;  /* 0x0000000742417211 */ /* 0x000fe200020f16ff */
[----:B------:R-:W-:Y:S01]  /*70d30*/  IMAD R66, R245, R4, RZ ;  /* 0x00000004f5427224 */ /* 0x000fe200078e02ff */
[----:B-1----:R-:W-:-:S02]  /*70d40*/  LOP3.LUT R61, R6, 0x82, RZ, 0xfc, !PT ;  /* 0x00000082063d7812 */ /* 0x002fc400078efcff */
[-C--:B------:R-:W-:Y:S01]  /*70d50*/  LEA R60, P5, R244, R5.reuse, 0x2 ;  /* 0x00000005f43c7211 */ /* 0x080fe200078a10ff */
[----:B------:R1:W-:Y:S01]  /*70d60*/  @P2 STG.E desc[UR22][R64.64], R186 ;  /* 0x000000ba40002986 */ /* 0x0003e2000c101916 */
[----:B------:R-:W-:Y:S02]  /*70d70*/  ISETP.LT.AND P4, PT, R245, UR8, !P0 ;  /* 0x00000008f5007c0c */ /* 0x000fe4000c781270 */
[----:B------:R-:W-:Y:S02]  /*70d80*/  ISETP.LT.AND P2, PT, R61, UR9, !P0 ;  /* 0x000000093d007c0c */ /* 0x000fe4000c741270 */
[----:B------:R-:W-:Y:S02]  /*70d90*/  LEA R2, P6, R66, R5, 0x2 ;  /* 0x0000000542027211 */ /* 0x000fe400078c10ff */
[-C--:B------:R-:W-:Y:S02]  /*70da0*/  LEA.HI.X.SX32 R61, R244, R7.reuse, 0x2, P5 ;  /* 0x00000007f43d7211 */ /* 0x080fe400028f16ff */
[C---:B------:R-:W-:Y:S01]  /*70db0*/  ISETP.LT.AND P5, PT, R246.reuse, UR4, !P0 ;  /* 0x00000004f6007c0c */ /* 0x040fe2000c7a1270 */
[-C--:B------:R-:W-:Y:S01]  /*70dc0*/  IMAD R246, R246, R4.reuse, RZ ;  /* 0x00000004f6f67224 */ /* 0x080fe200078e02ff */
[----:B------:R-:W-:Y:S01]  /*70dd0*/  LEA.HI.X.SX32 R3, R66, R7, 0x2, P6 ;  /* 0x0000000742037211 */ /* 0x000fe200030f16ff */
[----:B------:R-:W1:Y:S01]  /*70de0*/  LDCU UR4, c[0x0][0x39c] ;  /* 0x00007380ff0477ac */ /* 0x000e620008000800 */
[----:B------:R-:W-:Y:S01]  /*70df0*/  IMAD R66, R247, R4, RZ ;  /* 0x00000004f7427224 */ /* 0x000fe200078e02ff */
[----:B------:R-:W-:Y:S01]  /*70e00*/  @P3 STG.E desc[UR22][R60.64], R187 ;  /* 0x000000bb3c003986 */ /* 0x000fe2000c101916 */
[----:B------:R-:W-:-:S03]  /*70e10*/  LEA R62, P3, R246, R5, 0x2 ;  /* 0x00000005f63e7211 */ /* 0x000fc600078610ff */
[----:B------:R1:W-:Y:S02]  /*70e20*/  @P4 STG.E desc[UR22][R2.64], R188 ;  /* 0x000000bc02004986 */ /* 0x0003e4000c101916 */
[----:B-1----:R-:W-:Y:S02]  /*70e30*/  LEA R64, P6, R66, R5, 0x2 ;  /* 0x0000000542407211 */ /* 0x002fe400078c10ff */
[----:B------:R-:W-:Y:S01]  /*70e40*/  ISETP.LT.AND P4, PT, R247, UR5, !P0 ;  /* 0x00000005f7007c0c */ /* 0x000fe2000c781270 */
[----:B------:R-:W1:Y:S01]  /*70e50*/  LDCU UR5, c[0x0][0x39c] ;  /* 0x00007380ff0577ac */ /* 0x000e620008000800 */
[-C--:B------:R-:W-:Y:S02]  /*70e60*/  LEA.HI.X.SX32 R63, R246, R7.reuse, 0x2, P3 ;  /* 0x00000007f63f7211 */ /* 0x080fe400018f16ff */
[C---:B------:R-:W-:Y:S01]  /*70e70*/  ISETP.LT.AND P3, PT, R248.reuse, UR7, !P0 ;  /* 0x00000007f8007c0c */ /* 0x040fe2000c761270 */
[-C--:B------:R-:W-:Y:S01]  /*70e80*/  IMAD R248, R248, R4.reuse, RZ ;  /* 0x00000004f8f87224 */ /* 0x080fe200078e02ff */
[----:B------:R-:W-:Y:S01]  /*70e90*/  LEA.HI.X.SX32 R65, R66, R7, 0x2, P6 ;  /* 0x0000000742417211 */ /* 0x000fe200030f16ff */
[----:B------:R1:W-:Y:S01]  /*70ea0*/  @P5 STG.E desc[UR22][R62.64], R189 ;  /* 0x000000bd3e005986 */ /* 0x0003e2000c101916 */
[C---:B------:R-:W-:Y:S01]  /*70eb0*/  ISETP.LT.AND P6, PT, R249.reuse, UR6, !P0 ;  /* 0x00000006f9007c0c */ /* 0x040fe2000c7c1270 */
[----:B------:R-:W1:Y:S01]  /*70ec0*/  LDCU UR6, c[0x0][0x39c] ;  /* 0x00007380ff0677ac */ /* 0x000e620008000800 */
[C---:B------:R-:W-:Y:S01]  /*70ed0*/  LEA R2, P5, R248.reuse, R5, 0x2 ;  /* 0x00000005f8027211 */ /* 0x040fe200078a10ff */
[-C--:B------:R-:W-:Y:S01]  /*70ee0*/  IMAD R66, R249, R4.reuse, RZ ;  /* 0x00000004f9427224 */ /* 0x080fe200078e02ff */
[----:B------:R-:W4:Y:S02]  /*70ef0*/  LDCU UR7, c[0x0][0x39c] ;  /* 0x00007380ff0777ac */ /* 0x000f240008000800 */
[----:B------:R-:W-:Y:S01]  /*70f00*/  LEA.HI.X.SX32 R3, R248, R7, 0x2, P5 ;  /* 0x00000007f8037211 */ /* 0x000fe200028f16ff */
[----:B------:R1:W-:Y:S01]  /*70f10*/  @P4 STG.E desc[UR22][R64.64], R190 ;  /* 0x000000be40004986 */ /* 0x0003e2000c101916 */
[C---:B------:R-:W-:Y:S01]  /*70f20*/  ISETP.LT.AND P5, PT, R250.reuse, UR4, !P0 ;  /* 0x00000004fa007c0c */ /* 0x040fe2000c7a1270 */
[----:B------:R-:W-:Y:S01]  /*70f30*/  IMAD R250, R250, R4, RZ ;  /* 0x00000004fafa7224 */ /* 0x000fe200078e02ff */
[C---:B------:R-:W-:Y:S01]  /*70f40*/  LEA R60, P4, R66.reuse, R5, 0x2 ;  /* 0x00000005423c7211 */ /* 0x040fe200078810ff */
[----:B------:R1:W-:Y:S01]  /*70f50*/  @P3 STG.E desc[UR22][R2.64], R191 ;  /* 0x000000bf02003986 */ /* 0x0003e2000c101916 */
[----:B------:R-:W1:Y:S02]  /*70f60*/  LDCU UR4, c[0x0][0x39c] ;  /* 0x00007380ff0477ac */ /* 0x000e640008000800 */
[----:B------:R-:W-:-:S02]  /*70f70*/  LEA.HI.X.SX32 R61, R66, R7, 0x2, P4 ;  /* 0x00000007423d7211 */ /* 0x000fc400020f16ff */
[C---:B-1----:R-:W-:Y:S02]  /*70f80*/  LEA R62, P3, R250.reuse, R5, 0x2 ;  /* 0x00000005fa3e7211 */ /* 0x042fe400078610ff */
[C---:B------:R-:W-:Y:S01]  /*70f90*/  ISETP.LT.AND P4, PT, R251.reuse, UR5, !P0 ;  /* 0x00000005fb007c0c */ /* 0x040fe2000c781270 */
[----:B------:R-:W1:Y:S01]  /*70fa0*/  LDCU UR5, c[0x0][0x39c] ;  /* 0x00007380ff0577ac */ /* 0x000e620008000800 */
[----:B------:R-:W-:Y:S01]  /*70fb0*/  LEA.HI.X.SX32 R63, R250, R7, 0x2, P3 ;  /* 0x00000007fa3f7211 */ /* 0x000fe200018f16ff */
[-C--:B------:R-:W-:Y:S01]  /*70fc0*/  IMAD R66, R251, R4.reuse, RZ ;  /* 0x00000004fb427224 */ /* 0x080fe200078e02ff */
[C---:B------:R-:W-:Y:S01]  /*70fd0*/  ISETP.LT.AND P3, PT, R0.reuse, UR6, !P0 ;  /* 0x0000000600007c0c */ /* 0x040fe2000c761270 */
[----:B------:R-:W-:Y:S01]  /*70fe0*/  IMAD R0, R0, R4, RZ ;  /* 0x0000000400007224 */ /* 0x000fe200078e02ff */
[----:B------:R-:W1:Y:S01]  /*70ff0*/  LDCU UR6, c[0x0][0x39c] ;  /* 0x00007380ff0677ac */ /* 0x000e620008000800 */
[----:B------:R1:W-:Y:S01]  /*71000*/  @P6 STG.E desc[UR22][R60.64], R72 ;  /* 0x000000483c006986 */ /* 0x0003e2000c101916 */
[----:B------:R-:W-:-:S03]  /*71010*/  LEA R64, P6, R66, R5, 0x2 ;  /* 0x0000000542407211 */ /* 0x000fc600078c10ff */
[----:B------:R-:W-:Y:S01]  /*71020*/  @P5 STG.E desc[UR22][R62.64], R73 ;  /* 0x000000493e005986 */ /* 0x000fe2000c101916 */
[----:B------:R-:W-:Y:S02]  /*71030*/  LEA R2, P5, R0, R5, 0x2 ;  /* 0x0000000500027211 */ /* 0x000fe400078a10ff */
[-C--:B------:R-:W-:Y:S02]  /*71040*/  LEA.HI.X.SX32 R65, R66, R7.reuse, 0x2, P6 ;  /* 0x0000000742417211 */ /* 0x080fe400030f16ff */
[----:B-1----:R-:W-:Y:S02]  /*71050*/  LOP3.LUT R61, R6, 0x80, RZ, 0xfc, !PT ;  /* 0x00000080063d7812 */ /* 0x002fe400078efcff */
[----:B------:R-:W-:Y:S02]  /*71060*/  LEA.HI.X.SX32 R3, R0, R7, 0x2, P5 ;  /* 0x0000000700037211 */ /* 0x000fe400028f16ff */
[----:B------:R-:W-:Y:S01]  /*71070*/  LOP3.LUT R60, R6, 0x84, RZ, 0xfc, !PT ;  /* 0x00000084063c7812 */ /* 0x000fe200078efcff */
[C---:B------:R-:W-:Y:S01]  /*71080*/  IMAD R0, R61.reuse, R4, RZ ;  /* 0x000000043d007224 */ /* 0x040fe200078e02ff */
[----:B------:R-:W-:Y:S01]  /*71090*/  ISETP.LT.AND P6, PT, R61, UR4, !P0 ;  /* 0x000000043d007c0c */ /* 0x000fe2000c7c1270 */
[----:B------:R1:W-:Y:S01]  /*710a0*/  @P4 STG.E desc[UR22][R64.64], R74 ;  /* 0x0000004a40004986 */ /* 0x0003e2000c101916 */
[----:B------:R-:W-:Y:S01]  /*710b0*/  ISETP.LT.AND P5, PT, R60, UR5, !P0 ;  /* 0x000000053c007c0c */ /* 0x000fe2000c7a1270 */
[----:B------:R-:W4:Y:S01]  /*710c0*/  LDCU UR4, c[0x0][0x39c] ;  /* 0x00007380ff0477ac */ /* 0x000f220008000800 */
[----:B------:R-:W-:Y:S01]  /*710d0*/  LOP3.LUT R61, R6, 0x86, RZ, 0xfc, !PT ;  /* 0x00000086063d7812 */ /* 0x000fe200078efcff */
[----:B------:R4:W-:Y:S01]  /*710e0*/  @P3 STG.E desc[UR22][R2.64], R75 ;  /* 0x0000004b02003986 */ /* 0x0009e2000c101916 */
[----:B------:R-:W-:Y:S01]  /*710f0*/  LEA R60, P3, R0, R5, 0x2 ;  /* 0x00000005003c7211 */ /* 0x000fe200078610ff */
[----:B------:R-:W3:Y:S01]  /*71100*/  LDCU UR5, c[0x0][0x39c] ;  /* 0x00007380ff0577ac */ /* 0x000ee20008000800 */
[----:B------:R-:W-:-:S02]  /*71110*/  ISETP.LT.AND P4, PT, R61, UR6, !P0 ;  /* 0x000000063d007c0c */ /* 0x000fc4000c781270 */
[----:B------:R-:W-:Y:S01]  /*71120*/  LEA.HI.X.SX32 R61, R0, R7, 0x2, P3 ;  /* 0x00000007003d7211 */ /* 0x000fe200018f16ff */
[----:B------:R-:W3:Y:S01]  /*71130*/  LDCU UR6, c[0x0][0x39c] ;  /* 0x00007380ff0677ac */ /* 0x000ee20008000800 */
[----:B-1----:R-:W-:-:S04]  /*71140*/  IMAD R64, R4, 0x2, R0 ;  /* 0x0000000204407824 */ /* 0x002fc800078e0200 */
[----:B------:R-:W-:Y:S01]  /*71150*/  IMAD R0, R4, 0x2, R64 ;  /* 0x0000000204007824 */ /* 0x000fe200078e0240 */
[-C--:B------:R-:W-:Y:S01]  /*71160*/  LEA R62, P3, R64, R5.reuse, 0x2 ;  /* 0x00000005403e7211 */ /* 0x080fe200078610ff */
[----:B------:R1:W-:Y:S03]  /*71170*/  @P6 STG.E desc[UR22][R60.64], R80 ;  /* 0x000000503c006986 */ /* 0x0003e6000c101916 */
[----:B----4-:R-:W-:Y:S02]  /*71180*/  LEA R2, P6, R0, R5, 0x2 ;  /* 0x0000000500027211 */ /* 0x010fe400078c10ff */
[-C--:B------:R-:W-:Y:S02]  /*71190*/  LEA.HI.X.SX32 R63, R64, R7.reuse, 0x2, P3 ;  /* 0x00000007403f7211 */ /* 0x080fe400018f16ff */
[----:B------:R-:W-:Y:S01]  /*711a0*/  LEA.HI.X.SX32 R3, R0, R7, 0x2, P6 ;  /* 0x0000000700037211 */ /* 0x000fe200030f16ff */
[----:B------:R-:W-:Y:S01]  /*711b0*/  IMAD R0, R4, 0x2, R0 ;  /* 0x0000000204007824 */ /* 0x000fe200078e0200 */
[----:B------:R-:W-:-:S02]  /*711c0*/  LOP3.LUT R65, R6, 0x88, RZ, 0xfc, !PT ;  /* 0x0000008806417812 */ /* 0x000fc400078efcff */
[----:B------:R-:W-:Y:S01]  /*711d0*/  LOP3.LUT R64, R6, 0x8a, RZ, 0xfc, !PT ;  /* 0x0000008a06407812 */ /* 0x000fe200078efcff */
[----:B------:R4:W-:Y:S01]  /*711e0*/  @P2 STG.E desc[UR22][R62.64], R81 ;  /* 0x000000513e002986 */ /* 0x0009e2000c101916 */
[----:B------:R-:W-:Y:S02]  /*711f0*/  ISETP.LT.AND P3, PT, R65, UR7, !P0 ;  /* 0x0000000741007c0c */ /* 0x000fe4000c761270 */
[----:B------:R-:W-:Y:S01]  /*71200*/  ISETP.LT.AND P2, PT, R64, UR4, !P0 ;  /* 0x0000000440007c0c */ /* 0x000fe2000c741270 */
[----:B------:R-:W-:Y:S01]  /*71210*/  IMAD R64, R4, 0x2, R0 ;  /* 0x0000000204407824 */ /* 0x000fe200078e0200 */
[----:B------:R-:W-:Y:S01]  /*71220*/  LOP3.LUT R65, R6, 0x8c, RZ, 0xfc, !PT ;  /* 0x0000008c06417812 */ /* 0x000fe200078efcff */
[----:B------:R-:W2:Y:S01]  /*71230*/  LDCU UR4, c[0x0][0x39c] ;  /* 0x00007380ff0477ac */ /* 0x000ea20008000800 */
[C---:B-1----:R-:W-:Y:S01]  /*71240*/  LEA R60, P6, R0.reuse, R5, 0x2 ;  /* 0x00000005003c7211 */ /* 0x042fe200078c10ff */
[----:B------:R1:W-:Y:S01]  /*71250*/  @P5 STG.E desc[UR22][R2.64], R82 ;  /* 0x0000005202005986 */ /* 0x0003e2000c101916 */
[----:B---3--:R-:W-:Y:S01]  /*71260*/  ISETP.LT.AND P5, PT, R65, UR5, !P0 ;  /* 0x0000000541007c0c */ /* 0x008fe2000c7a1270 */
[----:B------:R-:W3:Y:S01]  /*71270*/  LDCU UR5, c[0x0][0x39c] ;  /* 0x00007380ff0577ac */ /* 0x000ee20008000800 */
[----:B------:R-:W-:Y:S01]  /*71280*/  LEA.HI.X.SX32 R61, R0, R7, 0x2, P6 ;  /* 0x00000007003d7211 */ /* 0x000fe200030f16ff */
[----:B------:R-:W-:Y:S01]  /*71290*/  IMAD R0, R4, 0x2, R64 ;  /* 0x0000000204007824 */ /* 0x000fe200078e0240 */
[----:B----4-:R-:W-:-:S02]  /*712a0*/  LEA R62, P6, R64, R5, 0x2 ;  /* 0x00000005403e7211 */ /* 0x010fc400078c10ff */
[----:B------:R-:W-:Y:S01]  /*712b0*/  LOP3.LUT R65, R6, 0x8e, RZ, 0xfc, !PT ;  /* 0x0000008e06417812 */ /* 0x000fe200078efcff */
[----:B------:R4:W-:Y:S01]  /*712c0*/  @P4 STG.E desc[UR22][R60.64], R83 ;  /* 0x000000533c004986 */ /* 0x0009e2000c101916 */
[----:B------:R-:W-:Y:S01]  /*712d0*/  LEA.HI.X.SX32 R63, R64, R7, 0x2, P6 ;  /* 0x00000007403f7211 */ /* 0x000fe200030f16ff */
[----:B------:R-:W-:Y:S01]  /*712e0*/  IMAD R66, R4, 0x2, R0 ;  /* 0x0000000204427824 */ /* 0x000fe200078e0200 */
[----:B------:R-:W-:Y:S01]  /*712f0*/  ISETP.LT.AND P4, PT, R65, UR6, !P0 ;  /* 0x0000000641007c0c */ /* 0x000fe2000c781270 */
[----:B------:R-:W4:Y:S01]  /*71300*/  LDCU UR6, c[0x0][0x39c] ;  /* 0x00007380ff0677ac */ /* 0x000f220008000800 */
[----:B-1----:R-:W-:Y:S02]  /*71310*/  LEA R2, P6, R0, R5, 0x2 ;  /* 0x0000000500027211 */ /* 0x002fe400078c10ff */
[----:B------:R-:W-:Y:S02]  /*71320*/  LOP3.LUT R65, R6, 0x90, RZ, 0xfc, !PT ;  /* 0x0000009006417812 */ /* 0x000fe400078efcff */
[----:B------:R-:W-:-:S02]  /*71330*/  LEA.HI.X.SX32 R3, R0, R7, 0x2, P6 ;  /* 0x0000000700037211 */ /* 0x000fc400030f16ff */
[----:B------:R-:W-:Y:S01]  /*71340*/  LEA R64, P6, R66, R5, 0x2 ;  /* 0x0000000542407211 */ /* 0x000fe200078c10ff */
[----:B------:R1:W-:Y:S01]  /*71350*/  @P3 STG.E desc[UR22][R62.64], R88 ;  /* 0x000000583e003986 */ /* 0x0003e2000c101916 */
[----:B--2---:R-:W-:Y:S01]  /*71360*/  ISETP.LT.AND P3, PT, R65, UR4, !P0 ;  /* 0x0000000441007c0c */ /* 0x004fe2000c761270 */
[----:B------:R-:W2:Y:S01]  /*71370*/  LDCU UR4, c[0x0][0x39c] ;  /* 0x00007380ff0477ac */ /* 0x000ea20008000800 */
[----:B------:R-:W-:Y:S02]  /*71380*/  LOP3.LUT R0, R6, 0x92, RZ, 0xfc, !PT ;  /* 0x0000009206007812 */ /* 0x000fe400078efcff */
[----:B------:R-:W-:Y:S01]  /*71390*/  LEA.HI.X.SX32 R65, R66, R7, 0x2, P6 ;  /* 0x0000000742417211 */ /* 0x000fe200030f16ff */
[----:B------:R-:W-:Y:S01]  /*713a0*/  IMAD R66, R4, 0x2, R66 ;  /* 0x0000000204427824 */ /* 0x000fe200078e0242 */
[----:B------:R2:W-:Y:S01]  /*713b0*/  @P2 STG.E desc[UR22][R2.64], R89 ;  /* 0x0000005902002986 */ /* 0x0005e2000c101916 */
[----:B---3--:R-:W-:Y:S01]  /*713c0*/  ISETP.LT.AND P2, PT, R0, UR5, !P0 ;  /* 0x0000000500007c0c */ /* 0x008fe2000c741270 */
[----:B------:R-:W3:Y:S01]  /*713d0*/  LDCU UR5, c[0x0][0x39c] ;  /* 0x00007380ff0577ac */ /* 0x000ee20008000800 */
[----:B------:R-:W-:Y:S01]  /*713e0*/  IMAD R0, R4, 0x2, R66 ;  /* 0x0000000204007824 */ /* 0x000fe200078e0242 */
[----:B------:R2:W-:Y:S01]  /*713f0*/  @P5 STG.E desc[UR22][R64.64], R90 ;  /* 0x0000005a40005986 */ /* 0x0005e2000c101916 */
[----:B----4-:R-:W-:-:S02]  /*71400*/  LEA R60, P5, R66, R5, 0x2 ;  /* 0x00000005423c7211 */ /* 0x010fc400078a10ff */
[----:B-1----:R-:W-:Y:S02]  /*71410*/  LOP3.LUT R63, R6, 0x94, RZ, 0xfc, !PT ;  /* 0x00000094063f7812 */ /* 0x002fe400078efcff */
[----:B------:R-:W-:Y:S02]  /*71420*/  LEA.HI.X.SX32 R61, R66, R7, 0x2, P5 ;  /* 0x00000007423d7211 */ /* 0x000fe400028f16ff */
[C---:B------:R-:W-:Y:S02]  /*71430*/  LEA R62, P6, R0.reuse, R5, 0x2 ;  /* 0x00000005003e7211 */ /* 0x040fe400078c10ff */
[----:B------:R-:W-:Y:S01]  /*71440*/  ISETP.LT.AND P5, PT, R63, UR6, !P0 ;  /* 0x000000063f007c0c */ /* 0x000fe2000c7a1270 */
[----:B------:R-:W1:Y:S01]  /*71450*/  LDCU UR6, c[0x0][0x39c] ;  /* 0x00007380ff0677ac */ /* 0x000e620008000800 */
[----:B------:R-:W-:Y:S01]  /*71460*/  LEA.HI.X.SX32 R63, R0, R7, 0x2, P6 ;  /* 0x00000007003f7211 */ /* 0x000fe200030f16ff */
[----:B------:R-:W-:Y:S01]  /*71470*/  IMAD R0, R4, 0x2, R0 ;  /* 0x0000000204007824 */ /* 0x000fe200078e0200 */
[----:B--2---:R-:W-:Y:S01]  /*71480*/  LOP3.LUT R2, R6, 0x96, RZ, 0xfc, !PT ;  /* 0x0000009606027812 */ /* 0x004fe200078efcff */
[----:B------:R2:W-:Y:S03]  /*71490*/  @P4 STG.E desc[UR22][R60.64], R91 ;  /* 0x0000005b3c004986 */ /* 0x0005e6000c101916 */
[----:B------:R-:W-:Y:S01]  /*714a0*/  ISETP.LT.AND P4, PT, R2, UR4, !P0 ;  /* 0x0000000402007c0c */ /* 0x000fe2000c781270 */
[----:B------:R4:W-:Y:S01]  /*714b0*/  @P3 STG.E desc[UR22][R62.64], R96 ;  /* 0x000000603e003986 */ /* 0x0009e2000c101916 */
[----:B------:R-:W-:Y:S01]  /*714c0*/  LEA R2, P3, R0, R5, 0x2 ;  /* 0x0000000500027211 */ /* 0x000fe200078610ff */
[----:B------:R-:W4:Y:S01]  /*714d0*/  LDCU UR4, c[0x0][0x39c] ;  /* 0x00007380ff0477ac */ /* 0x000f220008000800 */
[----:B------:R-:W-:Y:S01]  /*714e0*/  IMAD R64, R4, 0x2, R0 ;  /* 0x0000000204407824 */ /* 0x000fe200078e0200 */
[----:B------:R-:W-:-:S02]  /*714f0*/  LOP3.LUT R65, R6, 0x98, RZ, 0xfc, !PT ;  /* 0x0000009806417812 */ /* 0x000fc400078efcff */
[----:B------:R-:W-:Y:S01]  /*71500*/  LEA.HI.X.SX32 R3, R0, R7, 0x2, P3 ;  /* 0x0000000700037211 */ /* 0x000fe200018f16ff */
[----:B------:R-:W-:Y:S01]  /*71510*/  IMAD R0, R4, 0x2, R64 ;  /* 0x0000000204007824 */ /* 0x000fe200078e0240 */
[----:B--2---:R-:W-:Y:S02]  /*71520*/  LOP3.LUT R61, R6, 0x9a, RZ, 0xfc, !PT ;  /* 0x0000009a063d7812 */ /* 0x004fe400078efcff */
[----:B---3--:R-:W-:Y:S01]  /*71530*/  ISETP.LT.AND P3, PT, R65, UR5, !P0 ;  /* 0x0000000541007c0c */ /* 0x008fe2000c761270 */
[----:B------:R-:W2:Y:S01]  /*71540*/  LDCU UR5, c[0x0][0x39c] ;  /* 0x00007380ff0577ac */ /* 0x000ea20008000800 */
[C---:B------:R-:W-:Y:S01]  /*71550*/  LEA R60, P6, R64.reuse, R5, 0x2 ;  /* 0x00000005403c7211 */ /* 0x040fe200078c10ff */
[----:B------:R3:W-:Y:S01]  /*71560*/  @P2 STG.E desc[UR22][R2.64], R97 ;  /* 0x0000006102002986 */ /* 0x0007e2000c101916 */
[----:B-1----:R-:W-:Y:S01]  /*71570*/  ISETP.LT.AND P2, PT, R61, UR6, !P0 ;  /* 0x000000063d007c0c */ /* 0x002fe2000c741270 */
[----:B------:R-:W1:Y:S01]  /*71580*/  LDCU UR6, c[0x0][0x39c] ;  /* 0x00007380ff0677ac */ /* 0x000e620008000800 */
[----:B------:R-:W-:Y:S01]  /*71590*/  LEA.HI.X.SX32 R61, R64, R7, 0x2, P6 ;  /* 0x00000007403d7211 */ /* 0x000fe200030f16ff */
[----:B------:R-:W-:Y:S01]  /*715a0*/  IMAD R66, R4, 0x2, R0 ;  /* 0x0000000204427824 */ /* 0x000fe200078e0200 */
[----:B----4-:R-:W-:-:S02]  /*715b0*/  LEA R62, P6, R0, R5, 0x2 ;  /* 0x00000005003e7211 */ /* 0x010fc400078c10ff */
[----:B------:R-:W-:Y:S02]  /*715c0*/  LOP3.LUT R65, R6, 0x9c, RZ, 0xfc, !PT ;  /* 0x0000009c06417812 */ /* 0x000fe400078efcff */
[----:B------:R-:W-:Y:S02]  /*715d0*/  LEA.HI.X.SX32 R63, R0, R7, 0x2, P6 ;  /* 0x00000007003f7211 */ /* 0x000fe400030f16ff */
[C---:B------:R-:W-:Y:S01]  /*715e0*/  LEA R64, P6, R66.reuse, R5, 0x2 ;  /* 0x0000000542407211 */ /* 0x040fe200078c10ff */
[----:B------:R4:W-:Y:S01]  /*715f0*/  @P5 STG.E desc[UR22][R60.64], R98 ;  /* 0x000000623c005986 */ /* 0x0009e2000c101916 */
[----:B------:R-:W-:Y:S01]  /*71600*/  ISETP.LT.AND P5, PT, R65, UR4, !P0 ;  /* 0x0000000441007c0c */ /* 0x000fe2000c7a1270 */
[----:B------:R-:W4:Y:S01]  /*71610*/  LDCU UR4, c[0x0][0x39c] ;  /* 0x00007380ff0477ac */ /* 0x000f220008000800 */
[----:B------:R-:W-:Y:S01]  /*71620*/  LEA.HI.X.SX32 R65, R66, R7, 0x2, P6 ;  /* 0x0000000742417211 */ /* 0x000fe200030f16ff */
[----:B------:R-:W-:Y:S01]  /*71630*/  IMAD R66, R4, 0x2, R66 ;  /* 0x0000000204427824 */ /* 0x000fe200078e0242 */
[C---:B------:R-:W-:Y:S01]  /*71640*/  LOP3.LUT R0, R6.reuse, 0x9e, RZ, 0xfc, !PT ;  /* 0x0000009e06007812 */ /* 0x040fe200078efcff */
[----:B------:R4:W-:Y:S01]  /*71650*/  @P4 STG.E desc[UR22][R62.64], R99 ;  /* 0x000000633e004986 */ /* 0x0009e2000c101916 */
[----:B---3--:R-:W-:-:S02]  /*71660*/  LOP3.LUT R3, R6, 0xa0, RZ, 0xfc, !PT ;  /* 0x000000a006037812 */ /* 0x008fc400078efcff */
[----:B--2---:R-:W-:Y:S01]  /*71670*/  ISETP.LT.AND P4, PT, R0, UR5, !P0 ;  /* 0x0000000500007c0c */ /* 0x004fe2000c781270 */
[----:B------:R-:W-:Y:S01]  /*71680*/  IMAD R0, R4, 0x2, R66 ;  /* 0x0000000204007824 */ /* 0x000fe200078e0242 */
[C---:B------:R-:W-:Y:S01]  /*71690*/  LEA R2, P6, R66.reuse, R5, 0x2 ;  /* 0x0000000542027211 */ /* 0x040fe200078c10ff */
[----:B------:R-:W2:Y:S01]  /*716a0*/  LDCU UR5, c[0x0][0x39c] ;  /* 0x00007380ff0577ac */ /* 0x000ea20008000800 */
[----:B------:R3:W-:Y:S01]  /*716b0*/  @P3 STG.E desc[UR22][R64.64], R104 ;  /* 0x0000006840003986 */ /* 0x0007e2000c101916 */
[----:B-1----:R-:W-:Y:S02]  /*716c0*/  ISETP.LT.AND P3, PT, R3, UR6, !P0 ;  /* 0x0000000603007c0c */ /* 0x002fe4000c761270 */
[----:B------:R-:W-:Y:S01]  /*716d0*/  LEA.HI.X.SX32 R3, R66, R7, 0x2, P6 ;  /* 0x0000000742037211 */ /* 0x000fe200030f16ff */
[----:B------:R-:W-:Y:S01]  /*716e0*/  IMAD R66, R4, 0x2, R0 ;  /* 0x0000000204427824 */ /* 0x000fe200078e0200 */
[----:B----4-:R-:W-:Y:S01]  /*716f0*/  LEA R60, P6, R0, R5, 0x2 ;  /* 0x00000005003c7211 */ /* 0x010fe200078c10ff */
[----:B------:R-:W1:Y:S01]  /*71700*/  LDCU UR6, c[0x0][0x39c] ;  /* 0x00007380ff0677ac */ /* 0x000e620008000800 */
[----:B------:R-:W-:-:S02]  /*71710*/  LOP3.LUT R63, R6, 0xa2, RZ, 0xfc, !PT ;  /* 0x000000a2063f7812 */ /* 0x000fc400078efcff */
[----:B------:R-:W-:Y:S01]  /*71720*/  LEA.HI.X.SX32 R61, R0, R7, 0x2, P6 ;  /* 0x00000007003d7211 */ /* 0x000fe200030f16ff */
[----:B------:R4:W-:Y:S01]  /*71730*/  @P2 STG.E desc[UR22][R2.64], R105 ;  /* 0x0000006902002986 */ /* 0x0009e2000c101916 */
[C---:B------:R-:W-:Y:S02]  /*71740*/  LEA R62, P6, R66.reuse, R5, 0x2 ;  /* 0x00000005423e7211 */ /* 0x040fe400078c10ff */
[----:B------:R-:W-:Y:S01]  /*71750*/  ISETP.LT.AND P2, PT, R63, UR4, !P0 ;  /* 0x000000043f007c0c */ /* 0x000fe2000c741270 */
[----:B------:R-:W1:Y:S01]  /*71760*/  LDCU UR4, c[0x0][0x39c] ;  /* 0x00007380ff0477ac */ /* 0x000e620008000800 */
[----:B------:R-:W-:Y:S01]  /*71770*/  LEA.HI.X.SX32 R63, R66, R7, 0x2, P6 ;  /* 0x00000007423f7211 */ /* 0x000fe200030f16ff */
[----:B------:R-:W-:Y:S01]  /*71780*/  IMAD R66, R4, 0x2, R66 ;  /* 0x0000000204427824 */ /* 0x000fe200078e0242 */
[C---:B------:R-:W-:Y:S01]  /*71790*/  LOP3.LUT R0, R6.reuse, 0xa4, RZ, 0xfc, !PT ;  /* 0x000000a406007812 */ /* 0x040fe200078efcff */
[----:B------:R1:W-:Y:S01]  /*717a0*/  @P5 STG.E desc[UR22][R60.64], R106 ;  /* 0x0000006a3c005986 */ /* 0x0003e2000c101916 */
[----:B---3--:R-:W-:-:S02]  /*717b0*/  LOP3.LUT R64, R6, 0xa6, RZ, 0xfc, !PT ;  /* 0x000000a606407812 */ /* 0x008fc400078efcff */
[----:B--2---:R-:W-:Y:S01]  /*717c0*/  ISETP.LT.AND P5, PT, R0, UR5, !P0 ;  /* 0x0000000500007c0c */ /* 0x004fe2000c7a1270 */
[----:B------:R-:W-:Y:S01]  /*717d0*/  IMAD R0, R4, 0x2, R66 ;  /* 0x0000000204007824 */ /* 0x000fe200078e0242 */
[----:B----4-:R-:W-:Y:S01]  /*717e0*/  LEA R2, P6, R66, R5, 0x2 ;  /* 0x0000000542027211 */ /* 0x010fe200078c10ff */
[----:B------:R-:W2:Y:S01]  /*717f0*/  LDCU UR5, c[0x0][0x39c] ;  /* 0x00007380ff0577ac */ /* 0x000ea20008000800 */
[----:B------:R3:W-:Y:S01]  /*71800*/  @P4 STG.E desc[UR22][R62.64], R107 ;  /* 0x0000006b3e004986 */ /* 0x0007e2000c101916 */
[----:B-1----:R-:W-:Y:S01]  /*71810*/  ISETP.LT.AND P4, PT, R64, UR6, !P0 ;  /* 0x0000000640007c0c */ /* 0x002fe2000c781270 */
[----:B------:R-:W-:Y:S01]  /*71820*/  IMAD R64, R4, 0x2, R0 ;  /* 0x0000000204407824 */ /* 0x000fe200078e0200 */
[----:B------:R-:W-:Y:S01]  /*71830*/  LEA.HI.X.SX32 R3, R66, R7, 0x2, P6 ;  /* 0x0000000742037211 */ /* 0x000fe200030f16ff */
[----:B------:R-:W1:Y:S01]  /*71840*/  LDCU UR6, c[0x0][0x39c] ;  /* 0x00007380ff0677ac */ /* 0x000e620008000800 */
[----:B------:R-:W-:Y:S02]  /*71850*/  LEA R60, P6, R0, R5, 0x2 ;  /* 0x00000005003c7211 */ /* 0x000fe400078c10ff */
[----:B------:R-:W-:Y:S01]  /*71860*/  LOP3.LUT R65, R6, 0xa8, RZ, 0xfc, !PT ;  /* 0x000000a806417812 */ /* 0x000fe200078efcff */
[----:B------:R4:W-:Y:S01]  /*71870*/  @P3 STG.E desc[UR22][R2.64], R112 ;  /* 0x0000007002003986 */ /* 0x0009e2000c101916 */
[----:B------:R-:W-:Y:S01]  /*71880*/  LEA.HI.X.SX32 R61, R0, R7, 0x2, P6 ;  /* 0x00000007003d7211 */ /* 0x000fe200030f16ff */
[----:B------:R-:W-:Y:S01]  /*71890*/  IMAD R0, R4, 0x2, R64 ;  /* 0x0000000204007824 */ /* 0x000fe200078e0240 */
[----:B------:R-:W-:Y:S01]  /*718a0*/  ISETP.LT.AND P3, PT, R65, UR4, !P0 ;  /* 0x0000000441007c0c */ /* 0x000fe2000c761270 */
[----:B------:R-:W4:Y:S01]  /*718b0*/  LDCU UR4, c[0x0][0x39c] ;  /* 0x00007380ff0477ac */ /* 0x000f220008000800 */
[----:B---3--:R-:W-:-:S02]  /*718c0*/  LEA R62, P6, R64, R5, 0x2 ;  /* 0x00000005403e7211 */ /* 0x008fc400078c10ff */
[----:B------:R-:W-:Y:S02]  /*718d0*/  LOP3.LUT R65, R6, 0xaa, RZ, 0xfc, !PT ;  /* 0x000000aa06417812 */ /* 0x000fe400078efcff */
[----:B------:R-:W-:Y:S02]  /*718e0*/  LEA.HI.X.SX32 R63, R64, R7, 0x2, P6 ;  /* 0x00000007403f7211 */ /* 0x000fe400030f16ff */
[----:B------:R-:W-:Y:S01]  /*718f0*/  LEA R64, P6, R0, R5, 0x2 ;  /* 0x0000000500407211 */ /* 0x000fe200078c10ff */
[----:B------:R3:W-:Y:S01]  /*71900*/  @P2 STG.E desc[UR22][R60.64], R113 ;  /* 0x000000713c002986 */ /* 0x0007e2000c101916 */
[----:B--2---:R-:W-:Y:S01]  /*71910*/  ISETP.LT.AND P2, PT, R65, UR5, !P0 ;  /* 0x0000000541007c0c */ /* 0x004fe2000c741270 */
[----:B------:R-:W2:Y:S01]  /*71920*/  LDCU UR5, c[0x0][0x39c] ;  /* 0x00007380ff0577ac */ /* 0x000ea20008000800 */
[----:B------:R-:W-:Y:S02]  /*71930*/  LOP3.LUT R66, R6, 0xac, RZ, 0xfc, !PT ;  /* 0x000000ac06427812 */ /* 0x000fe400078efcff */
[----:B------:R-:W-:Y:S01]  /*71940*/  LEA.HI.X.SX32 R65, R0, R7, 0x2, P6 ;  /* 0x0000000700417211 */ /* 0x000fe200030f16ff */
[----:B------:R-:W-:Y:S01]  /*71950*/  IMAD R0, R4, 0x2, R0 ;  /* 0x0000000204007824 */ /* 0x000fe200078e0200 */
[----:B------:R-:W-:Y:S01]  /*71960*/  @P5 STG.E desc[UR22][R62.64], R114 ;  /* 0x000000723e005986 */ /* 0x000fe2000c101916 */
[----:B-1----:R-:W-:Y:S01]  /*71970*/  ISETP.LT.AND P5, PT, R66, UR6, !P0 ;  /* 0x0000000642007c0c */ /* 0x002fe2000c7a1270 */
[----:B------:R-:W1:Y:S01]  /*71980*/  LDCU UR6, c[0x0][0x39c] ;  /* 0x00007380ff0677ac */ /* 0x000e620008000800 */
[----:B------:R-:W-:Y:S01]  /*71990*/  IMAD R66, R4, 0x2, R0 ;  /* 0x0000000204427824 */ /* 0x000fe200078e0200 */
[----:B------:R2:W-:Y:S01]  /*719a0*/  @P4 STG.E desc[UR22][R64.64], R115 ;  /* 0x0000007340004986 */ /* 0x0005e2000c101916 */
[----:B----4-:R-:W-:-:S02]  /*719b0*/  LEA R2, P4, R0, R5, 0x2 ;  /* 0x0000000500027211 */ /* 0x010fc400078810ff */
[----:B---3--:R-:W-:Y:S02]  /*719c0*/  LOP3.LUT R61, R6, 0xae, RZ, 0xfc, !PT ;  /* 0x000000ae063d7812 */ /* 0x008fe400078efcff */
[----:B------:R-:W-:Y:S02]  /*719d0*/  LEA.HI.X.SX32 R3, R0, R7, 0x2, P4 ;  /* 0x0000000700037211 */ /* 0x000fe400020f16ff */
[C---:B------:R-:W-:Y:S02]  /*719e0*/  LEA R60, P6, R66.reuse, R5, 0x2 ;  /* 0x00000005423c7211 */ /* 0x040fe400078c10ff */
[----:B------:R-:W-:Y:S01]  /*719f0*/  ISETP.LT.AND P4, PT, R61, UR4, !P0 ;  /* 0x000000043d007c0c */ /* 0x000fe2000c781270 */
[----:B------:R-:W3:Y:S01]  /*71a00*/  LDCU UR4, c[0x0][0x39c] ;  /* 0x00007380ff0477ac */ /* 0x000ee20008000800 */
[----:B------:R-:W-:Y:S01]  /*71a10*/  LEA.HI.X.SX32 R61, R66, R7, 0x2, P6 ;  /* 0x00000007423d7211 */ /* 0x000fe200030f16ff */
[----:B------:R-:W-:Y:S01]  /*71a20*/  IMAD R66, R4, 0x2, R66 ;  /* 0x0000000204427824 */ /* 0x000fe200078e0242 */
[C---:B------:R-:W-:Y:S01]  /*71a30*/  LOP3.LUT R0, R6.reuse, 0xb0, RZ, 0xfc, !PT ;  /* 0x000000b006007812 */ /* 0x040fe200078efcff */
[----:B------:R4:W-:Y:S01]  /*71a40*/  @P3 STG.E desc[UR22][R2.64], R120 ;  /* 0x0000007802003986 */ /* 0x0009e2000c101916 */
[----:B--2---:R-:W-:-:S03]  /*71a50*/  LOP3.LUT R64, R6, 0xb2, RZ, 0xfc, !PT ;  /* 0x000000b206407812 */ /* 0x004fc600078efcff */
[----:B------:R2:W-:Y:S01]  /*71a60*/  @P2 STG.E desc[UR22][R60.64], R121 ;  /* 0x000000793c002986 */ /* 0x0005e2000c101916 */
[----:B------:R-:W-:Y:S02]  /*71a70*/  LEA R62, P2, R66, R5, 0x2 ;  /* 0x00000005423e7211 */ /* 0x000fe400078410ff */
[----:B------:R-:W-:Y:S01]  /*71a80*/  ISETP.LT.AND P3, PT, R0, UR5, !P0 ;  /* 0x0000000500007c0c */ /* 0x000fe2000c761270 */
[----:B------:R-:W2:Y:S01]  /*71a90*/  LDCU UR5, c[0x0][0x39c] ;  /* 0x00007380ff0577ac */ /* 0x000ea20008000800 */
[----:B------:R-:W-:Y:S01]  /*71aa0*/  IMAD R0, R4, 0x2, R66 ;  /* 0x0000000204007824 */ /* 0x000fe200078e0242 */
[----:B------:R-:W-:Y:S02]  /*71ab0*/  LEA.HI.X.SX32 R63, R66, R7, 0x2, P2 ;  /* 0x00000007423f7211 */ /* 0x000fe400010f16ff */
[----:B-1----:R-:W-:Y:S01]  /*71ac0*/  ISETP.LT.AND P2, PT, R64, UR6, !P0 ;  /* 0x0000000640007c0c */ /* 0x002fe2000c741270 */
[----:B------:R-:W-:Y:S01]  /*71ad0*/  IMAD R64, R4, 0x2, R0 ;  /* 0x0000000204407824 */ /* 0x000fe200078e0200 */
[----:B----4-:R-:W-:Y:S01]  /*71ae0*/  LOP3.LUT R3, R6, 0xb4, RZ, 0xfc, !PT ;  /* 0x000000b406037812 */ /* 0x010fe200078efcff */
[----:B------:R-:W1:Y:S01]  /*71af0*/  LDCU UR6, c[0x0][0x39c] ;  /* 0x00007380ff0677ac */ /* 0x000e620008000800 */
[C---:B------:R-:W-:Y:S01]  /*71b00*/  LEA R2, P6, R0.reuse, R5, 0x2 ;  /* 0x0000000500027211 */ /* 0x040fe200078c10ff */
[----:B------:R4:W-:Y:S01]  /*71b10*/  @P5 STG.E desc[UR22][R62.64], R122 ;  /* 0x0000007a3e005986 */ /* 0x0009e2000c101916 */
[----:B---3--:R-:W-:Y:S01]  /*71b20*/  ISETP.LT.AND P5, PT, R3, UR4, !P0 ;  /* 0x0000000403007c0c */ /* 0x008fe2000c7a1270 */
[----:B------:R-:W3:Y:S01]  /*71b30*/  LDCU UR4, c[0x0][0x39c] ;  /* 0x00007380ff0477ac */ /* 0x000ee20008000800 */
[----:B------:R-:W-:Y:S01]  /*71b40*/  LEA.HI.X.SX32 R3, R0, R7, 0x2, P6 ;  /* 0x0000000700037211 */ /* 0x000fe200030f16ff */
[----:B------:R-:W-:Y:S01]  /*71b50*/  IMAD R0, R4, 0x2, R64 ;  /* 0x0000000204007824 */ /* 0x000fe200078e0240 */
[----:B--2---:R-:W-:-:S02]  /*71b60*/  LEA R60, P6, R64, R5, 0x2 ;  /* 0x00000005403c7211 */ /* 0x004fc400078c10ff */
[----:B------:R-:W-:Y:S02]  /*71b70*/  LOP3.LUT R65, R6, 0xb6, RZ, 0xfc, !PT ;  /* 0x000000b606417812 */ /* 0x000fe400078efcff */
[----:B------:R-:W-:Y:S02]  /*71b80*/  LEA.HI.X.SX32 R61, R64, R7, 0x2, P6 ;  /* 0x00000007403d7211 */ /* 0x000fe400030f16ff */
[C---:B------:R-:W-:Y:S01]  /*71b90*/  LEA R64, P6, R0.reuse, R5, 0x2 ;  /* 0x0000000500407211 */ /* 0x040fe200078c10ff */
[----:B------:R2:W-:Y:S01]  /*71ba0*/  @P4 STG.E desc[UR22][R2.64], R123 ;  /* 0x0000007b02004986 */ /* 0x0005e2000c101916 */
[----:B------:R-:W-:Y:S01]  /*71bb0*/  ISETP.LT.AND P4, PT, R65, UR5, !P0 ;  /* 0x0000000541007c0c */ /* 0x000fe2000c781270 */
[----:B------:R-:W3:Y:S01]  /*71bc0*/  LDCU UR5, c[0x0][0x39c] ;  /* 0x00007380ff0577ac */ /* 0x000ee20008000800 */
[----:B------:R-:W-:Y:S01]  /*71bd0*/  LEA.HI.X.SX32 R65, R0, R7, 0x2, P6 ;  /* 0x0000000700417211 */ /* 0x000fe200030f16ff */
[----:B------:R-:W-:Y:S01]  /*71be0*/  IMAD R0, R4, 0x2, R0 ;  /* 0x0000000204007824 */ /* 0x000fe200078e0200 */
[C---:B----4-:R-:W-:Y:S01]  /*71bf0*/  LOP3.LUT R62, R6.reuse, 0xb8, RZ, 0xfc, !PT ;  /* 0x000000b8063e7812 */ /* 0x050fe200078efcff */
[----:B------:R4:W-:Y:S01]  /*71c00*/  @P3 STG.E desc[UR22][R60.64], R128 ;  /* 0x000000803c003986 */ /* 0x0009e2000c101916 */
[----:B------:R-:W-:-:S02]  /*71c10*/  LOP3.LUT R63, R6, 0xba, RZ, 0xfc, !PT ;  /* 0x000000ba063f7812 */ /* 0x000fc400078efcff */
[----:B-1----:R-:W-:Y:S01]  /*71c20*/  ISETP.LT.AND P3, PT, R62, UR6, !P0 ;  /* 0x000000063e007c0c */ /* 0x002fe2000c761270 */
[----:B------:R-:W-:Y:S01]  /*71c30*/  IMAD R62, R4, 0x2, R0 ;  /* 0x00000002043e7824 */ /* 0x000fe200078e0200 */
[----:B------:R-:W1:Y:S01]  /*71c40*/  LDCU UR6, c[0x0][0x39c] ;  /* 0x00007380ff0677ac */ /* 0x000e620008000800 */
[C---:B--2---:R-:W-:Y:S01]  /*71c50*/  LEA R2, P6, R0.reuse, R5, 0x2 ;  /* 0x0000000500027211 */ /* 0x044fe200078c10ff */
[----:B------:R2:W-:Y:S01]  /*71c60*/  @P2 STG.E desc[UR22][R64.64], R129 ;  /* 0x0000008140002986 */ /* 0x0005e2000c101916 */
[----:B---3--:R-:W-:Y:S01]  /*71c70*/  ISETP.LT.AND P2, PT, R63, UR4, !P0 ;  /* 0x000000043f007c0c */ /* 0x008fe2000c741270 */
[----:B------:R-:W3:Y:S01]  /*71c80*/  LDCU UR4, c[0x0][0x39c] ;  /* 0x00007380ff0477ac */ /* 0x000ee20008000800 */
[----:B------:R-:W-:Y:S01]  /*71c90*/  LEA.HI.X.SX32 R3, R0, R7, 0x2, P6 ;  /* 0x0000000700037211 */ /* 0x000fe200030f16ff */
[----:B------:R-:W-:Y:S01]  /*71ca0*/  IMAD R0, R4, 0x2, R62 ;  /* 0x0000000204007824 */ /* 0x000fe200078e023e */
[----:B----4-:R-:W-:Y:S02]  /*71cb0*/  LEA R60, P6, R62, R5, 0x2 ;  /* 0x000000053e3c7211 */ /* 0x010fe400078c10ff */
[----:B------:R-:W-:-:S02]  /*71cc0*/  LOP3.LUT R63, R6, 0xbc, RZ, 0xfc, !PT ;  /* 0x000000bc063f7812 */ /* 0x000fc400078efcff */
[----:B------:R-:W-:Y:S02]  /*71cd0*/  LEA.HI.X.SX32 R61, R62, R7, 0x2, P6 ;  /* 0x000000073e3d7211 */ /* 0x000fe400030f16ff */
[C---:B------:R-:W-:Y:S01]  /*71ce0*/  LEA R62, P6, R0.reuse, R5, 0x2 ;  /* 0x00000005003e7211 */ /* 0x040fe200078c10ff */
[----:B------:R4:W-:Y:S01]  /*71cf0*/  @P5 STG.E desc[UR22][R2.64], R130 ;  /* 0x0000008202005986 */ /* 0x0009e2000c101916 */
[----:B------:R-:W-:Y:S01]  /*71d00*/  ISETP.LT.AND P5, PT, R63, UR5, !P0 ;  /* 0x000000053f007c0c */ /* 0x000fe2000c7a1270 */
[----:B------:R-:W3:Y:S01]  /*71d10*/  LDCU UR5, c[0x0][0x39c] ;  /* 0x00007380ff0577ac */ /* 0x000ee20008000800 */
[----:B------:R-:W-:Y:S01]  /*71d20*/  LEA.HI.X.SX32 R63, R0, R7, 0x2, P6 ;  /* 0x00000007003f7211 */ /* 0x000fe200030f16ff */
[----:B------:R-:W-:Y:S01]  /*71d30*/  IMAD R0, R4, 0x2, R0 ;  /* 0x0000000204007824 */ /* 0x000fe200078e0200 */
[C---:B--2---:R-:W-:Y:S01]  /*71d40*/  LOP3.LUT R64, R6.reuse, 0xbe, RZ, 0xfc, !PT ;  /* 0x000000be06407812 */ /* 0x044fe200078efcff */
[----:B------:R2:W-:Y:S01]  /*71d50*/  @P4 STG.E desc[UR22][R60.64], R131 ;  /* 0x000000833c004986 */ /* 0x0005e2000c101916 */
[----:B------:R-:W-:-:S02]  /*71d60*/  LOP3.LUT R65, R6, 0xc0, RZ, 0xfc, !PT ;  /* 0x000000c006417812 */ /* 0x000fc400078efcff */
[----:B-1----:R-:W-:Y:S01]  /*71d70*/  ISETP.LT.AND P4, PT, R64, UR6, !P0 ;  /* 0x0000000640007c0c */ /* 0x002fe2000c781270 */
[----:B------:R-:W-:Y:S01]  /*71d80*/  IMAD R64, R4, 0x2, R0 ;  /* 0x0000000204407824 */ /* 0x000fe200078e0200 */
[----:B------:R-:W1:Y:S01]  /*71d90*/  LDCU UR6, c[0x0][0x39c] ;  /* 0x00007380ff0677ac */ /* 0x000e620008000800 */
[C---:B----4-:R-:W-:Y:S01]  /*71da0*/  LEA R2, P6, R0.reuse, R5, 0x2 ;  /* 0x0000000500027211 */ /* 0x050fe200078c10ff */
[----:B------:R4:W-:Y:S01]  /*71db0*/  @P3 STG.E desc[UR22][R62.64], R228 ;  /* 0x000000e43e003986 */ /* 0x0009e2000c101916 */
[----:B---3--:R-:W-:Y:S01]  /*71dc0*/  ISETP.LT.AND P3, PT, R65, UR4, !P0 ;  /* 0x0000000441007c0c */ /* 0x008fe2000c761270 */
[----:B------:R-:W3:Y:S01]  /*71dd0*/  LDCU UR4, c[0x0][0x39c] ;  /* 0x00007380ff0477ac */ /* 0x000ee20008000800 */
[----:B------:R-:W-:Y:S01]  /*71de0*/  LEA.HI.X.SX32 R3, R0, R7, 0x2, P6 ;  /* 0x0000000700037211 */ /* 0x000fe200030f16ff */
[----:B------:R-:W-:Y:S01]  /*71df0*/  IMAD R0, R4, 0x2, R64 ;  /* 0x0000000204007824 */ /* 0x000fe200078e0240 */
[----:B--2---:R-:W-:Y:S02]  /*71e00*/  LEA R60, P6, R64, R5, 0x2 ;  /* 0x00000005403c7211 */ /* 0x004fe400078c10ff */
[----:B------:R-:W-:Y:S01]  /*71e10*/  LOP3.LUT R65, R6, 0xc2, RZ, 0xfc, !PT ;  /* 0x000000c206417812 */ /* 0x000fe200078efcff */
[----:B------:R-:W-:Y:S01]  /*71e20*/  IMAD R66, R4, 0x2, R0 ;  /* 0x0000000204427824 */ /* 0x000fe200078e0200 */
[----:B------:R-:W-:Y:S01]  /*71e30*/  LEA.HI.X.SX32 R61, R64, R7, 0x2, P6 ;  /* 0x00000007403d7211 */ /* 0x000fe200030f16ff */
[----:B------:R2:W-:Y:S01]  /*71e40*/  @P2 STG.E desc[UR22][R2.64], R229 ;  /* 0x000000e502002986 */ /* 0x0005e2000c101916 */
[----:B----4-:R-:W-:-:S02]  /*71e50*/  LEA R62, P6, R0, R5, 0x2 ;  /* 0x00000005003e7211 */ /* 0x010fc400078c10ff */
[----:B------:R-:W-:Y:S01]  /*71e60*/  ISETP.LT.AND P2, PT, R65, UR5, !P0 ;  /* 0x0000000541007c0c */ /* 0x000fe2000c741270 */
[----:B------:R-:W4:Y:S01]  /*71e70*/  LDCU UR5, c[0x0][0x39c] ;  /* 0x00007380ff0577ac */ /* 0x000f220008000800 */
[----:B------:R-:W-:Y:S02]  /*71e80*/  LOP3.LUT R65, R6, 0xc4, RZ, 0xfc, !PT ;  /* 0x000000c406417812 */ /* 0x000fe400078efcff */
[----:B------:R-:W-:Y:S02]  /*71e90*/  LEA.HI.X.SX32 R63, R0, R7, 0x2, P6 ;  /* 0x00000007003f7211 */ /* 0x000fe400030f16ff */
[----:B------:R-:W-:Y:S01]  /*71ea0*/  LEA R64, P6, R66, R5, 0x2 ;  /* 0x0000000542407211 */ /* 0x000fe200078c10ff */
[----:B------:R2:W-:Y:S01]  /*71eb0*/  @P5 STG.E desc[UR22][R60.64], R230 ;  /* 0x000000e63c005986 */ /* 0x0005e2000c101916 */
[----:B-1----:R-:W-:Y:S01]  /*71ec0*/  ISETP.LT.AND P5, PT, R65, UR6, !P0 ;  /* 0x0000000641007c0c */ /* 0x002fe2000c7a1270 */
[----:B------:R-:W1:Y:S01]  /*71ed0*/  LDCU UR6, c[0x0][0x39c] ;  /* 0x00007380ff0677ac */ /* 0x000e620008000800 */
[----:B------:R-:W-:-:S02]  /*71ee0*/  LOP3.LUT R0, R6, 0xc6, RZ, 0xfc, !PT ;  /* 0x000000c606007812 */ /* 0x000fc400078efcff */
[----:B------:R-:W-:Y:S01]  /*71ef0*/  LEA.HI.X.SX32 R65, R66, R7, 0x2, P6 ;  /* 0x0000000742417211 */ /* 0x000fe200030f16ff */
[----:B------:R-:W-:Y:S01]  /*71f00*/  IMAD R66, R4, 0x2, R66 ;  /* 0x0000000204427824 */ /* 0x000fe200078e0242 */
[----:B------:R1:W-:Y:S01]  /*71f10*/  @P4 STG.E desc[UR22][R62.64], R231 ;  /* 0x000000e73e004986 */ /* 0x0003e2000c101916 */
[----:B---3--:R-:W-:Y:S01]  /*71f20*/  ISETP.LT.AND P4, PT, R0, UR4, !P0 ;  /* 0x0000000400007c0c */ /* 0x008fe2000c781270 */
[----:B------:R-:W3:Y:S01]  /*71f30*/  LDCU UR4, c[0x0][0x39c] ;  /* 0x00007380ff0477ac */ /* 0x000ee20008000800 */
[----:B------:R-:W-:Y:S01]  /*71f40*/  IMAD R0, R4, 0x2, R66 ;  /* 0x0000000204007824 */ /* 0x000fe200078e0242 */
[----:B------:R1:W-:Y:S01]  /*71f50*/  @P3 STG.E desc[UR22][R64.64], R16 ;  /* 0x0000001040003986 */ /* 0x0003e2000c101916 */
[-C--:B--2---:R-:W-:Y:S02]  /*71f60*/  LEA R2, P3, R66, R5.reuse, 0x2 ;  /* 0x0000000542027211 */ /* 0x084fe400078610ff */
[----:B------:R-:W-:Y:S02]  /*71f70*/  LOP3.LUT R61, R6, 0xc8, RZ, 0xfc, !PT ;  /* 0x000000c8063d7812 */ /* 0x000fe400078efcff */
[----:B------:R-:W-:-:S02]  /*71f80*/  LEA R60, P6, R0, R5, 0x2 ;  /* 0x00000005003c7211 */ /* 0x000fc400078c10ff */
[-C--:B------:R-:W-:Y:S02]  /*71f90*/  LEA.HI.X.SX32 R3, R66, R7.reuse, 0x2, P3 ;  /* 0x0000000742037211 */ /* 0x080fe400018f16ff */
[----:B----4-:R-:W-:Y:S01]  /*71fa0*/  ISETP.LT.AND P3, PT, R61, UR5, !P0 ;  /* 0x000000053d007c0c */ /* 0x010fe2000c761270 */
[----:B------:R-:W2:Y:S01]  /*71fb0*/  LDCU UR5, c[0x0][0x39c] ;  /* 0x00007380ff0577ac */ /* 0x000ea20008000800 */
[----:B------:R-:W-:Y:S01]  /*71fc0*/  LEA.HI.X.SX32 R61, R0, R7, 0x2, P6 ;  /* 0x00000007003d7211 */ /* 0x000fe200030f16ff */
[----:B------:R-:W-:Y:S01]  /*71fd0*/  IMAD R0, R4, 0x2, R0 ;  /* 0x0000000204007824 */ /* 0x000fe200078e0200 */
[C---:B-1----:R-:W-:Y:S01]  /*71fe0*/  LOP3.LUT R62, R6.reuse, 0xca, RZ, 0xfc, !PT ;  /* 0x000000ca063e7812 */ /* 0x042fe200078efcff */
[----:B------:R1:W-:Y:S01]  /*71ff0*/  @P2 STG.E desc[UR22][R2.64], R17 ;  /* 0x0000001102002986 */ /* 0x0003e2000c101916 */
[----:B------:R-:W-:Y:S02]  /*72000*/  LOP3.LUT R64, R6, 0xcc, RZ, 0xfc, !PT ;  /* 0x000000cc06407812 */ /* 0x000fe400078efcff */
[----:B------:R-:W-:Y:S01]  /*72010*/  ISETP.LT.AND P2, PT, R62, UR6, !P0 ;  /* 0x000000063e007c0c */ /* 0x000fe2000c741270 */
[----:B------:R4:W-:Y:S01]  /*72020*/  @P5 STG.E desc[UR22][R60.64], R18 ;  /* 0x000000123c005986 */ /* 0x0009e2000c101916 */
[----:B------:R-:W-:Y:S01]  /*72030*/  LEA R62, P5, R0, R5, 0x2 ;  /* 0x00000005003e7211 */ /* 0x000fe200078a10ff */
[----:B------:R-:W-:Y:S01]  /*72040*/  IMAD R16, R4, 0x2, R0 ;  /* 0x0000000204107824 */ /* 0x000fe200078e0200 */
[----:B------:R-:W4:Y:S02]  /*72050*/  LDCU UR6, c[0x0][0x39c] ;  /* 0x00007380ff0677ac */ /* 0x000f240008000800 */
[----:B------:R-:W-:-:S02]  /*72060*/  LEA.HI.X.SX32 R63, R0, R7, 0x2, P5 ;  /* 0x00000007003f7211 */ /* 0x000fc400028f16ff */
[----:B---3--:R-:W-:Y:S01]  /*72070*/  ISETP.LT.AND P5, PT, R64, UR4, !P0 ;  /* 0x0000000440007c0c */ /* 0x008fe2000c7a1270 */
[----:B------:R-:W3:Y:S01]  /*72080*/  LDCU UR4, c[0x0][0x39c] ;  /* 0x00007380ff0477ac */ /* 0x000ee20008000800 */
[----:B-1----:R-:W-:Y:S01]  /*72090*/  LOP3.LUT R3, R6, 0xce, RZ, 0xfc, !PT ;  /* 0x000000ce06037812 */ /* 0x002fe200078efcff */
[----:B------:R-:W-:Y:S01]  /*720a0*/  IMAD R0, R4, 0x2, R16 ;  /* 0x0000000204007824 */ /* 0x000fe200078e0210 */
[----:B------:R-:W-:Y:S01]  /*720b0*/  LEA R2, P6, R16, R5, 0x2 ;  /* 0x0000000510027211 */ /* 0x000fe200078c10ff */
[----:B------:R1:W-:Y:S01]  /*720c0*/  @P4 STG.E desc[UR22][R62.64], R19 ;  /* 0x000000133e004986 */ /* 0x0003e2000c101916 */
[----:B--2---:R-:W-:Y:S01]  /*720d0*/  ISETP.LT.AND P4, PT, R3, UR5, !P0 ;  /* 0x0000000503007c0c */ /* 0x004fe2000c781270 */
[----:B----4-:R-:W-:Y:S01]  /*720e0*/  IMAD R18, R4, 0x2, R0 ;  /* 0x0000000204127824 */ /* 0x010fe200078e0200 */
[----:B------:R-:W-:Y:S01]  /*720f0*/  LEA.HI.X.SX32 R3, R16, R7, 0x2, P6 ;  /* 0x0000000710037211 */ /* 0x000fe200030f16ff */
[----:B------:R-:W2:Y:S01]  /*72100*/  LDCU UR5, c[0x0][0x39c] ;  /* 0x00007380ff0577ac */ /* 0x000ea20008000800 */
[----:B------:R-:W-:-:S02]  /*72110*/  LEA R16, P6, R0, R5, 0x2 ;  /* 0x0000000500107211 */ /* 0x000fc400078c10ff */
[----:B------:R-:W-:Y:S02]  /*72120*/  LOP3.LUT R61, R6, 0xd0, RZ, 0xfc, !PT ;  /* 0x000000d0063d7812 */ /* 0x000fe400078efcff */
[----:B------:R-:W-:Y:S02]  /*72130*/  LEA.HI.X.SX32 R17, R0, R7, 0x2, P6 ;  /* 0x0000000700117211 */ /* 0x000fe400030f16ff */
[----:B------:R-:W-:Y:S01]  /*72140*/  LOP3.LUT R0, R6, 0xd2, RZ, 0xfc, !PT ;  /* 0x000000d206007812 */ /* 0x000fe200078efcff */
[----:B------:R4:W-:Y:S01]  /*72150*/  @P3 STG.E desc[UR22][R2.64], R24 ;  /* 0x0000001802003986 */ /* 0x0009e2000c101916 */
[----:B------:R-:W-:Y:S02]  /*72160*/  LEA R60, P6, R18, R5, 0x2 ;  /* 0x00000005123c7211 */ /* 0x000fe400078c10ff */
[----:B------:R-:W-:Y:S01]  /*72170*/  ISETP.LT.AND P3, PT, R61, UR6, !P0 ;  /* 0x000000063d007c0c */ /* 0x000fe2000c761270 */
[----:B------:R2:W-:Y:S01]  /*72180*/  @P2 STG.E desc[UR22][R16.64], R25 ;  /* 0x0000001910002986 */ /* 0x0005e2000c101916 */
[----:B---3--:R-:W-:Y:S01]  /*72190*/  ISETP.LT.AND P2, PT, R0, UR4, !P0 ;  /* 0x0000000400007c0c */ /* 0x008fe2000c741270 */
[----:B------:R-:W3:Y:S01]  /*721a0*/  LDCU UR4, c[0x0][0x39c] ;  /* 0x00007380ff0477ac */ /* 0x000ee20008000800 */
[----:B------:R-:W-:Y:S01]  /*721b0*/  LEA.HI.X.SX32 R61, R18, R7, 0x2, P6 ;  /* 0x00000007123d7211 */ /* 0x000fe200030f16ff */
[----:B------:R-:W-:Y:S01]  /*721c0*/  IMAD R18, R4, 0x2, R18 ;  /* 0x0000000204127824 */ /* 0x000fe200078e0212 */
[----:B-1----:R-:W-:Y:S01]  /*721d0*/  LOP3.LUT R19, R6, 0xd4, RZ, 0xfc, !PT ;  /* 0x000000d406137812 */ /* 0x002fe200078efcff */
[----:B------:R-:W1:Y:S02]  /*721e0*/  LDCU UR6, c[0x0][0x39c] ;  /* 0x00007380ff0677ac */ /* 0x000e640008000800 */
[----:B------:R-:W-:Y:S01]  /*721f0*/  IMAD R0, R4, 0x2, R18 ;  /* 0x0000000204007824 */ /* 0x000fe200078e0212 */
[----:B----4-:R-:W-:Y:S01]  /*72200*/  LEA R2, P6, R18, R5, 0x2 ;  /* 0x0000000512027211 */ /* 0x010fe200078c10ff */
[----:B------:R-:W-:Y:S01]  /*72210*/  @P5 STG.E desc[UR22][R60.64], R26 ;  /* 0x0000001a3c005986 */ /* 0x000fe2000c101916 */
[----:B--2---:R-:W-:Y:S01]  /*72220*/  ISETP.LT.AND P5, PT, R19, UR5, !P0 ;  /* 0x0000000513007c0c */ /* 0x004fe2000c7a1270 */
[----:B------:R-:W-:Y:S01]  /*72230*/  IMAD R24, R4, 0x2, R0 ;  /* 0x0000000204187824 */ /* 0x000fe200078e0200 */
[----:B------:R-:W-:Y:S01]  /*72240*/  LEA.HI.X.SX32 R3, R18, R7, 0x2, P6 ;  /* 0x0000000712037211 */ /* 0x000fe200030f16ff */
[----:B------:R-:W2:Y:S01]  /*72250*/  LDCU UR5, c[0x0][0x39c] ;  /* 0x00007380ff0577ac */ /* 0x000ea20008000800 */
[----:B------:R-:W-:-:S02]  /*72260*/  LEA R16, P6, R0, R5, 0x2 ;  /* 0x0000000500107211 */ /* 0x000fc400078c10ff */
[----:B------:R-:W-:Y:S02]  /*72270*/  LOP3.LUT R19, R6, 0xd6, RZ, 0xfc, !PT ;  /* 0x000000d606137812 */ /* 0x000fe400078efcff */
[----:B------:R-:W-:Y:S01]  /*72280*/  LEA.HI.X.SX32 R17, R0, R7, 0x2, P6 ;  /* 0x0000000700117211 */ /* 0x000fe200030f16ff */
[----:B------:R4:W-:Y:S01]  /*72290*/  @P4 STG.E desc[UR22][R2.64], R27 ;  /* 0x0000001b02004986 */ /* 0x0009e2000c101916 */
[C---:B------:R-:W-:Y:S02]  /*722a0*/  LEA R18, P6, R24.reuse, R5, 0x2 ;  /* 0x0000000518127211 */ /* 0x040fe400078c10ff */
[----:B---3--:R-:W-:Y:S01]  /*722b0*/  ISETP.LT.AND P4, PT, R19, UR4, !P0 ;  /* 0x0000000413007c0c */ /* 0x008fe2000c781270 */
[----:B------:R-:W3:Y:S01]  /*722c0*/  LDCU UR4, c[0x0][0x39c] ;  /* 0x00007380ff0477ac */ /* 0x000ee20008000800 */
[----:B------:R-:W-:Y:S01]  /*722d0*/  LEA.HI.X.SX32 R19, R24, R7, 0x2, P6 ;  /* 0x0000000718137211 */ /* 0x000fe200030f16ff */
[----:B------:R-:W-:Y:S01]  /*722e0*/  IMAD R24, R4, 0x2, R24 ;  /* 0x0000000204187824 */ /* 0x000fe200078e0218 */
[C---:B------:R-:W-:Y:S01]  /*722f0*/  LOP3.LUT R0, R6.reuse, 0xd8, RZ, 0xfc, !PT ;  /* 0x000000d806007812 */ /* 0x040fe200078efcff */
[----:B------:R3:W-:Y:S01]  /*72300*/  @P3 STG.E desc[UR22][R16.64], R32 ;  /* 0x0000002010003986 */ /* 0x0007e2000c101916 */
[----:B------:R-:W-:-:S02]  /*72310*/  LOP3.LUT R25, R6, 0xda, RZ, 0xfc, !PT ;  /* 0x000000da06197812 */ /* 0x000fc400078efcff */
[----:B-1----:R-:W-:Y:S01]  /*72320*/  ISETP.LT.AND P3, PT, R0, UR6, !P0 ;  /* 0x0000000600007c0c */ /* 0x002fe2000c761270 */
[----:B------:R-:W-:Y:S01]  /*72330*/  IMAD R0, R4, 0x2, R24 ;  /* 0x0000000204007824 */ /* 0x000fe200078e0218 */
[C---:B----4-:R-:W-:Y:S01]  /*72340*/  LEA R2, P6, R24.reuse, R5, 0x2 ;  /* 0x0000000518027211 */ /* 0x050fe200078c10ff */
[----:B------:R-:W1:Y:S01]  /*72350*/  LDCU UR6, c[0x0][0x39c] ;  /* 0x00007380ff0677ac */ /* 0x000e620008000800 */
[----:B------:R4:W-:Y:S01]  /*72360*/  @P2 STG.E desc[UR22][R18.64], R33 ;  /* 0x0000002112002986 */ /* 0x0009e2000c101916 */
[----:B--2---:R-:W-:Y:S02]  /*72370*/  ISETP.LT.AND P2, PT, R25, UR5, !P0 ;  /* 0x0000000519007c0c */ /* 0x004fe4000c741270 */
[----:B------:R-:W-:Y:S01]  /*72380*/  LEA.HI.X.SX32 R3, R24, R7, 0x2, P6 ;  /* 0x0000000718037211 */ /* 0x000fe200030f16ff */
[----:B------:R-:W2:Y:S01]  /*72390*/  LDCU UR5, c[0x0][0x39c] ;  /* 0x00007380ff0577ac */ /* 0x000ea20008000800 */
[----:B---3--:R-:W-:Y:S01]  /*723a0*/  LEA R16, P6, R0, R5, 0x2 ;  /* 0x0000000500107211 */ /* 0x008fe200078c10ff */
[----:B------:R-:W-:Y:S01]  /*723b0*/  IMAD R24, R4, 0x2, R0 ;  /* 0x0000000204187824 */ /* 0x000fe200078e0200 */
[----:B------:R-:W-:Y:S01]  /*723c0*/  LOP3.LUT R25, R6, 0xdc, RZ, 0xfc, !PT ;  /* 0x000000dc06197812 */ /* 0x000fe200078efcff */
[----:B------:R3:W-:Y:S01]  /*723d0*/  @P5 STG.E desc[UR22][R2.64], R34 ;  /* 0x0000002202005986 */ /* 0x0007e2000c101916 */
[----:B------:R-:W-:Y:S01]  /*723e0*/  LEA.HI.X.SX32 R17, R0, R7, 0x2, P6 ;  /* 0x0000000700117211 */ /* 0x000fe200030f16ff */
[----:B------:R-:W-:Y:S01]  /*723f0*/  IMAD R0, R4, 0x2, R24 ;  /* 0x0000000204007824 */ /* 0x000fe200078e0218 */
[----:B------:R-:W-:Y:S01]  /*72400*/  ISETP.LT.AND P5, PT, R25, UR4, !P0 ;  /* 0x0000000419007c0c */ /* 0x000fe2000c7a1270 */
[----:B------:R-:W3:Y:S01]  /*72410*/  LDCU UR4, c[0x0][0x39c] ;  /* 0x00007380ff0477ac */ /* 0x000ee20008000800 */
[----:B----4-:R-:W-:-:S02]  /*72420*/  LEA R18, P6, R24, R5, 0x2 ;  /* 0x0000000518127211 */ /* 0x010fc400078c10ff */
[----:B------:R-:W-:Y:S02]  /*72430*/  LOP3.LUT R25, R6, 0xde, RZ, 0xfc, !PT ;  /* 0x000000de06197812 */ /* 0x000fe400078efcff */
[----:B------:R-:W-:Y:S02]  /*72440*/  LEA.HI.X.SX32 R19, R24, R7, 0x2, P6 ;  /* 0x0000000718137211 */ /* 0x000fe400030f16ff */
[----:B------:R-:W-:Y:S01]  /*72450*/  LEA R24, P6, R0, R5, 0x2 ;  /* 0x0000000500187211 */ /* 0x000fe200078c10ff */
[----:B------:R4:W-:Y:S01]  /*72460*/  @P4 STG.E desc[UR22][R16.64], R35 ;  /* 0x0000002310004986 */ /* 0x0009e2000c101916 */
[----:B-1----:R-:W-:Y:S01]  /*72470*/  ISETP.LT.AND P4, PT, R25, UR6, !P0 ;  /* 0x0000000619007c0c */ /* 0x002fe2000c781270 */
[----:B------:R-:W1:Y:S01]  /*72480*/  LDCU UR6, c[0x0][0x39c] ;  /* 0x00007380ff0677ac */ /* 0x000e620008000800 */
[----:B------:R-:W-:Y:S02]  /*72490*/  LOP3.LUT R26, R6, 0xe0, RZ, 0xfc, !PT ;  /* 0x000000e0061a7812 */ /* 0x000fe400078efcff */
[----:B------:R-:W-:Y:S01]  /*724a0*/  LEA.HI.X.SX32 R25, R0, R7, 0x2, P6 ;  /* 0x0000000700197211 */ /* 0x000fe200030f16ff */
[----:B------:R-:W-:Y:S01]  /*724b0*/  IMAD R0, R4, 0x2, R0 ;  /* 0x0000000204007824 */ /* 0x000fe200078e0200 */
[----:B------:R-:W-:Y:S01]  /*724c0*/  @P3 STG.E desc[UR22][R18.64], R40 ;  /* 0x0000002812003986 */ /* 0x000fe2000c101916 */
[----:B--2---:R-:W-:Y:S01]  /*724d0*/  ISETP.LT.AND P3, PT, R26, UR5, !P0 ;  /* 0x000000051a007c0c */ /* 0x004fe2000c761270 */
[----:B------:R-:W2:Y:S01]  /*724e0*/  LDCU UR5, c[0x0][0x39c] ;  /* 0x00007380ff0577ac */ /* 0x000ea20008000800 */
[----:B------:R-:W-:Y:S01]  /*724f0*/  IMAD R26, R4, 0x2, R0 ;  /* 0x00000002041a7824 */ /* 0x000fe200078e0200 */
[----:B------:R1:W-:Y:S01]  /*72500*/  @P2 STG.E desc[UR22][R24.64], R41 ;  /* 0x0000002918002986 */ /* 0x0003e2000c101916 */
[----:B---3--:R-:W-:-:S02]  /*72510*/  LEA R2, P2, R0, R5, 0x2 ;  /* 0x0000000500027211 */ /* 0x008fc400078410ff */
[----:B----4-:R-:W-:Y:S02]  /*72520*/  LOP3.LUT R17, R6, 0xe2, RZ, 0xfc, !PT ;  /* 0x000000e206117812 */ /* 0x010fe400078efcff */
        /* <DEDUP_REMOVED lines=8> */
[----:B-1----:R-:W-:-:S03]  /*725b0*/  LOP3.LUT R24, R6, 0xe6, RZ, 0xfc, !PT ;  /* 0x000000e606187812 */ /* 0x002fc600078efcff */
[----:B------:R1:W-:Y:S01]  /*725c0*/  @P4 STG.E desc[UR22][R16.64], R43 ;  /* 0x0000002b10004986 */ /* 0x0003e2000c101916 */
[----:B------:R-:W-:Y:S02]  /*725d0*/  LEA R18, P4, R26, R5, 0x2 ;  /* 0x000000051a127211 */ /* 0x000fe400078810ff */
[----:B------:R-:W-:Y:S01]  /*725e0*/  ISETP.LT.AND P5, PT, R0, UR6, !P0 ;  /* 0x0000000600007c0c */ /* 0x000fe2000c7a1270 */
[----:B------:R-:W1:Y:S01]  /*725f0*/  LDCU UR6, c[0x0][0x39c] ;  /* 0x00007380ff0677ac */ /* 0x000e620008000800 */
[----:B------:R-:W-:Y:S01]  /*72600*/  IMAD R0, R4, 0x2, R26 ;  /* 0x0000000204007824 */ /* 0x000fe200078e021a */
[----:B------:R-:W-:Y:S02]  /*72610*/  LEA.HI.X.SX32 R19, R26, R7, 0x2, P4 ;  /* 0x000000071a137211 */ /* 0x000fe400020f16ff */
[----:B--2---:R-:W-:Y:S01]  /*72620*/  ISETP.LT.AND P4, PT, R24, UR5, !P0 ;  /* 0x0000000518007c0c */ /* 0x004fe2000c781270 */
[----:B------:R-:W2:Y:S01]  /*72630*/  LDCU UR5, c[0x0][0x39c] ;  /* 0x00007380ff0577ac */ /* 0x000ea20008000800 */
[----:B----4-:R-:W-:Y:S01]  /*72640*/  LOP3.LUT R3, R6, 0xe8, RZ, 0xfc, !PT ;  /* 0x000000e806037812 */ /* 0x010fe200078efcff */
[----:B------:R-:W-:Y:S01]  /*72650*/  IMAD R24, R4, 0x2, R0 ;  /* 0x0000000204187824 */ /* 0x000fe200078e0200 */
[C---:B------:R-:W-:Y:S01]  /*72660*/  LEA R2, P6, R0.reuse, R5, 0x2 ;  /* 0x0000000500027211 */ /* 0x040fe200078c10ff */
[----:B------:R4:W-:Y:S01]  /*72670*/  @P3 STG.E desc[UR22][R18.64], R192 ;  /* 0x000000c012003986 */ /* 0x0009e2000c101916 */
[----:B---3--:R-:W-:Y:S01]  /*72680*/  ISETP.LT.AND P3, PT, R3, UR4, !P0 ;  /* 0x0000000403007c0c */ /* 0x008fe2000c761270 */
[----:B------:R-:W3:Y:S01]  /*72690*/  LDCU UR4, c[0x0][0x39c] ;  /* 0x00007380ff0477ac */ /* 0x000ee20008000800 */
[----:B------:R-:W-:Y:S01]  /*726a0*/  LEA.HI.X.SX32 R3, R0, R7, 0x2, P6 ;  /* 0x0000000700037211 */ /* 0x000fe200030f16ff */
[----:B------:R-:W-:Y:S01]  /*726b0*/  IMAD R0, R4, 0x2, R24 ;  /* 0x0000000204007824 */ /* 0x000fe200078e0218 */
[----:B-1----:R-:W-:-:S02]  /*726c0*/  LEA R16, P6, R24, R5, 0x2 ;  /* 0x0000000518107211 */ /* 0x002fc400078c10ff */
[----:B------:R-:W-:Y:S02]  /*726d0*/  LOP3.LUT R25, R6, 0xea, RZ, 0xfc, !PT ;  /* 0x000000ea06197812 */ /* 0x000fe400078efcff */
[----:B------:R-:W-:Y:S02]  /*726e0*/  LEA.HI.X.SX32 R17, R24, R7, 0x2, P6 ;  /* 0x0000000718117211 */ /* 0x000fe400030f16ff */
[----:B------:R-:W-:Y:S01]  /*726f0*/  LEA R24, P6, R0, R5, 0x2 ;  /* 0x0000000500187211 */ /* 0x000fe200078c10ff */
[----:B------:R1:W-:Y:S01]  /*72700*/  @P2 STG.E desc[UR22][R2.64], R193 ;  /* 0x000000c102002986 */ /* 0x0003e2000c101916 */
[----:B------:R-:W-:Y:S01]  /*72710*/  ISETP.LT.AND P2, PT, R25, UR6, !P0 ;  /* 0x0000000619007c0c */ /* 0x000fe2000c741270 */
[----:B------:R-:W3:Y:S01]  /*72720*/  LDCU UR6, c[0x0][0x39c] ;  /* 0x00007380ff0677ac */ /* 0x000ee20008000800 */
[----:B----4-:R-:W-:Y:S02]  /*72730*/  LOP3.LUT R18, R6, 0xec, RZ, 0xfc, !PT ;  /* 0x000000ec06127812 */ /* 0x010fe400078efcff */
[----:B------:R-:W-:Y:S01]  /*72740*/  LEA.HI.X.SX32 R25, R0, R7, 0x2, P6 ;  /* 0x0000000700197211 */ /* 0x000fe200030f16ff */
[----:B------:R-:W-:Y:S01]  /*72750*/  IMAD R0, R4, 0x2, R0 ;  /* 0x0000000204007824 */ /* 0x000fe200078e0200 */
[----:B------:R4:W-:Y:S01]  /*72760*/  @P5 STG.E desc[UR22][R16.64], R194 ;  /* 0x000000c210005986 */ /* 0x0009e2000c101916 */
[----:B--2---:R-:W-:Y:S01]  /*72770*/  ISETP.LT.AND P5, PT, R18, UR5, !P0 ;  /* 0x0000000512007c0c */ /* 0x004fe2000c7a1270 */
[----:B------:R-:W2:Y:S01]  /*72780*/  LDCU UR5, c[0x0][0x39c] ;  /* 0x00007380ff0577ac */ /* 0x000ea20008000800 */
[----:B------:R-:W-:Y:S01]  /*72790*/  IMAD R18, R4, 0x2, R0 ;  /* 0x0000000204127824 */ /* 0x000fe200078e0200 */
[----:B-1----:R-:W-:-:S02]  /*727a0*/  LEA R2, P6, R0, R5, 0x2 ;  /* 0x0000000500027211 */ /* 0x002fc400078c10ff */
[----:B------:R-:W-:Y:S01]  /*727b0*/  LOP3.LUT R19, R6, 0xee, RZ, 0xfc, !PT ;  /* 0x000000ee06137812 */ /* 0x000fe200078efcff */
[----:B------:R1:W-:Y:S01]  /*727c0*/  @P4 STG.E desc[UR22][R24.64], R195 ;  /* 0x000000c318004986 */ /* 0x0003e2000c101916 */
[----:B------:R-:W-:Y:S01]  /*727d0*/  LEA.HI.X.SX32 R3, R0, R7, 0x2, P6 ;  /* 0x0000000700037211 */ /* 0x000fe200030f16ff */
[----:B------:R-:W-:Y:S01]  /*727e0*/  IMAD R0, R4, 0x2, R18 ;  /* 0x0000000204007824 */ /* 0x000fe200078e0212 */
[----:B---3--:R-:W-:Y:S01]  /*727f0*/  ISETP.LT.AND P4, PT, R19, UR4, !P0 ;  /* 0x0000000413007c0c */ /* 0x008fe2000c781270 */
[----:B------:R-:W3:Y:S01]  /*72800*/  LDCU UR4, c[0x0][0x39c] ;  /* 0x00007380ff0477ac */ /* 0x000ee20008000800 */
[----:B----4-:R-:W-:-:S04]  /*72810*/  LEA R16, P6, R18, R5, 0x2 ;  /* 0x0000000512107211 */ /* 0x010fc800078c10ff */
[----:B------:R-:W-:Y:S02]  /*72820*/  LEA.HI.X.SX32 R17, R18, R7, 0x2, P6 ;  /* 0x0000000712117211 */ /* 0x000fe400030f16ff */
[----:B-1----:R-:W-:Y:S02]  /*72830*/  LEA R24, P6, R0, R5, 0x2 ;  /* 0x0000000500187211 */ /* 0x002fe400078c10ff */
[C---:B------:R-:W-:Y:S01]  /*72840*/  LOP3.LUT R19, R6.reuse, 0xf0, RZ, 0xfc, !PT ;  /* 0x000000f006137812 */ /* 0x040fe200078efcff */
[----:B------:R1:W-:Y:S01]  /*72850*/  @P3 STG.E desc[UR22][R2.64], R232 ;  /* 0x000000e802003986 */ /* 0x0003e2000c101916 */
[----:B------:R-:W-:Y:S02]  /*72860*/  LOP3.LUT R18, R6, 0xf2, RZ, 0xfc, !PT ;  /* 0x000000f206127812 */ /* 0x000fe400078efcff */
[----:B------:R-:W-:Y:S01]  /*72870*/  LEA.HI.X.SX32 R25, R0, R7, 0x2, P6 ;  /* 0x0000000700197211 */ /* 0x000fe200030f16ff */
[----:B------:R-:W-:Y:S01]  /*72880*/  IMAD R0, R4, 0x2, R0 ;  /* 0x0000000204007824 */ /* 0x000fe200078e0200 */
[----:B--2---:R-:W-:Y:S01]  /*72890*/  ISETP.LT.AND P3, PT, R19, UR5, !P0 ;  /* 0x0000000513007c0c */ /* 0x004fe2000c761270 */
[----:B------:R-:W2:Y:S01]  /*728a0*/  LDCU UR5, c[0x0][0x39c] ;  /* 0x00007380ff0577ac */ /* 0x000ea20008000800 */
[----:B------:R-:W-:Y:S01]  /*728b0*/  @P2 STG.E desc[UR22][R16.64], R233 ;  /* 0x000000e910002986 */ /* 0x000fe2000c101916 */
[----:B------:R-:W-:Y:S01]  /*728c0*/  ISETP.LT.AND P2, PT, R18, UR6, !P0 ;  /* 0x0000000612007c0c */ /* 0x000fe2000c741270 */
[----:B------:R-:W-:Y:S01]  /*728d0*/  IMAD R32, R4, 0x2, R0 ;  /* 0x0000000204207824 */ /* 0x000fe200078e0200 */
[----:B------:R-:W4:Y:S01]  /*728e0*/  LDCU UR6, c[0x0][0x39c] ;  /* 0x00007380ff0677ac */ /* 0x000f220008000800 */
[----:B------:R2:W-:Y:S01]  /*728f0*/  @P5 STG.E desc[UR22][R24.64], R234 ;  /* 0x000000ea18005986 */ /* 0x0005e2000c101916 */
[----:B------:R-:W-:-:S02]  /*72900*/  LEA R26, P5, R0, R5, 0x2 ;  /* 0x00000005001a7211 */ /* 0x000fc400078a10ff */
[----:B-1----:R-:W-:Y:S01]  /*72910*/  LOP3.LUT R2, R6, 0xf4, RZ, 0xfc, !PT ;  /* 0x000000f406027812 */ /* 0x002fe200078efcff */
[----:B------:R-:W1:Y:S01]  /*72920*/  LDS.128 R16, [R252] ;  /* 0x00000000fc107984 */ /* 0x000e620000000c00 */
[----:B------:R-:W-:Y:S02]  /*72930*/  LEA.HI.X.SX32 R27, R0, R7, 0x2, P5 ;  /* 0x00000007001b7211 */ /* 0x000fe400028f16ff */
[----:B---3--:R-:W-:Y:S01]  /*72940*/  ISETP.LT.AND P5, PT, R2, UR4, !P0 ;  /* 0x0000000402007c0c */ /* 0x008fe2000c7a1270 */
[----:B------:R-:W3:Y:S01]  /*72950*/  LDCU UR4, c[0x0][0x39c] ;  /* 0x00007380ff0477ac */ /* 0x000ee20008000800 */
[----:B------:R-:W-:Y:S02]  /*72960*/  LEA R2, P6, R32, R5, 0x2 ;  /* 0x0000000520027211 */ /* 0x000fe400078c10ff */
[----:B------:R-:W-:Y:S02]  /*72970*/  LOP3.LUT R0, R6, 0xf6, RZ, 0xfc, !PT ;  /* 0x000000f606007812 */ /* 0x000fe400078efcff */
[----:B------:R-:W-:Y:S01]  /*72980*/  LEA.HI.X.SX32 R3, R32, R7, 0x2, P6 ;  /* 0x0000000720037211 */ /* 0x000fe200030f16ff */
[----:B------:R-:W-:Y:S01]  /*72990*/  IMAD R32, R4, 0x2, R32 ;  /* 0x0000000204207824 */ /* 0x000fe200078e0220 */
[----:B------:R3:W-:Y:S01]  /*729a0*/  @P4 STG.E desc[UR22][R26.64], R235 ;  /* 0x000000eb1a004986 */ /* 0x0007e2000c101916 */
[----:B--2---:R-:W-:Y:S01]  /*729b0*/  ISETP.LT.AND P4, PT, R0, UR5, !P0 ;  /* 0x0000000500007c0c */ /* 0x004fe2000c781270 */
[----:B------:R-:W2:Y:S01]  /*729c0*/  LDCU UR5, c[0x0][0x39c] ;  /* 0x00007380ff0577ac */ /* 0x000ea20008000800 */
[----:B------:R-:W-:Y:S01]  /*729d0*/  LOP3.LUT R25, R6, 0xf8, RZ, 0xfc, !PT ;  /* 0x000000f806197812 */ /* 0x000fe200078efcff */
[----:B------:R-:W-:Y:S01]  /*729e0*/  IMAD R0, R4, 0x2, R32 ;  /* 0x0000000204007824 */ /* 0x000fe200078e0220 */
[C---:B------:R-:W-:Y:S01]  /*729f0*/  LEA R24, P6, R32.reuse, R5, 0x2 ;  /* 0x0000000520187211 */ /* 0x040fe200078c10ff */
[----:B------:R2:W-:Y:S01]  /*72a00*/  @P3 STG.E desc[UR22][R2.64], R44 ;  /* 0x0000002c02003986 */ /* 0x0005e2000c101916 */
[----:B----4-:R-:W-:Y:S01]  /*72a10*/  ISETP.LT.AND P3, PT, R25, UR6, !P0 ;  /* 0x0000000619007c0c */ /* 0x010fe2000c761270 */
[----:B------:R-:W4:Y:S01]  /*72a20*/  LDCU UR6, c[0x0][0x39c] ;  /* 0x00007380ff0677ac */ /* 0x000f220008000800 */
[----:B------:R-:W-:Y:S01]  /*72a30*/  LEA.HI.X.SX32 R25, R32, R7, 0x2, P6 ;  /* 0x0000000720197211 */ /* 0x000fe200030f16ff */
[----:B------:R-:W-:Y:S01]  /*72a40*/  IMAD R32, R4, 0x2, R0 ;  /* 0x0000000204207824 */ /* 0x000fe200078e0200 */
[----:B---3--:R-:W-:-:S02]  /*72a50*/  LEA R26, P6, R0, R5, 0x2 ;  /* 0x00000005001a7211 */ /* 0x008fc400078c10ff */
[----:B------:R-:W-:Y:S01]  /*72a60*/  LOP3.LUT R33, R6, 0xfa, RZ, 0xfc, !PT ;  /* 0x000000fa06217812 */ /* 0x000fe200078efcff */
[----:B------:R3:W-:Y:S01]  /*72a70*/  @P2 STG.E desc[UR22][R24.64], R45 ;  /* 0x0000002d18002986 */ /* 0x0007e2000c101916 */
[----:B------:R-:W-:Y:S01]  /*72a80*/  LEA.HI.X.SX32 R27, R0, R7, 0x2, P6 ;  /* 0x00000007001b7211 */ /* 0x000fe200030f16ff */
[----:B------:R-:W-:Y:S01]  /*72a90*/  IMAD R0, R4, 0x2, R32 ;  /* 0x0000000204007824 */ /* 0x000fe200078e0220 */
[----:B--2---:R-:W-:Y:S02]  /*72aa0*/  LEA R2, P6, R32, R5, 0x2 ;  /* 0x0000000520027211 */ /* 0x004fe400078c10ff */
[----:B------:R-:W-:Y:S01]  /*72ab0*/  ISETP.LT.AND P2, PT, R33, UR4, !P0 ;  /* 0x0000000421007c0c */ /* 0x000fe2000c741270 */
[----:B------:R-:W2:Y:S01]  /*72ac0*/  LDCU UR4, c[0x0][0x39c] ;  /* 0x00007380ff0477ac */ /* 0x000ea20008000800 */
[----:B------:R-:W-:Y:S02]  /*72ad0*/  LOP3.LUT R33, R6, 0xfc, RZ, 0xfc, !PT ;  /* 0x000000fc06217812 */ /* 0x000fe400078efcff */
[----:B------:R-:W-:-:S02]  /*72ae0*/  LEA.HI.X.SX32 R3, R32, R7, 0x2, P6 ;  /* 0x0000000720037211 */ /* 0x000fc400030f16ff */
[----:B------:R-:W-:Y:S01]  /*72af0*/  LEA R32, P6, R0, R5, 0x2 ;  /* 0x0000000500207211 */ /* 0x000fe200078c10ff */
[----:B------:R2:W-:Y:S01]  /*72b00*/  @P5 STG.E desc[UR22][R26.64], R46 ;  /* 0x0000002e1a005986 */ /* 0x0005e2000c101916 */
[----:B------:R-:W-:Y:S01]  /*72b10*/  ISETP.LT.AND P5, PT, R33, UR5, !P0 ;  /* 0x0000000521007c0c */ /* 0x000fe2000c7a1270 */
[----:B------:R-:W2:Y:S01]  /*72b20*/  LDCU UR5, c[0x0][0x39c] ;  /* 0x00007380ff0577ac */ /* 0x000ea20008000800 */
[----:B------:R-:W-:Y:S02]  /*72b30*/  LOP3.LUT R34, R6, 0xfe, RZ, 0xfc, !PT ;  /* 0x000000fe06227812 */ /* 0x000fe400078efcff */
[----:B------:R-:W-:Y:S01]  /*72b40*/  LEA.HI.X.SX32 R33, R0, R7, 0x2, P6 ;  /* 0x0000000700217211 */ /* 0x000fe200030f16ff */
[----:B------:R-:W-:Y:S01]  /*72b50*/  IMAD R0, R4, 0x2, R0 ;  /* 0x0000000204007824 */ /* 0x000fe200078e0200 */
[----:B------:R-:W-:Y:S01]  /*72b60*/  @P4 STG.E desc[UR22][R2.64], R47 ;  /* 0x0000002f02004986 */ /* 0x000fe2000c101916 */
[----:B----4-:R-:W-:Y:S01]  /*72b70*/  ISETP.LT.AND P4, PT, R34, UR6, !P0 ;  /* 0x0000000622007c0c */ /* 0x010fe2000c781270 */
[----:B------:R-:W4:Y:S01]  /*72b80*/  LDCU UR6, c[0x0][0x39c] ;  /* 0x00007380ff0677ac */ /* 0x000f220008000800 */
[----:B------:R-:W-:Y:S01]  /*72b90*/  IMAD R34, R4, 0x2, R0 ;  /* 0x0000000204227824 */ /* 0x000fe200078e0200 */
[----:B-1----:R1:W-:Y:S01]  /*72ba0*/  @P3 STG.E desc[UR22][R32.64], R16 ;  /* 0x0000001020003986 */ /* 0x0023e2000c101916 */
[----:B---3--:R-:W-:-:S02]  /*72bb0*/  LEA R24, P3, R0, R5, 0x2 ;  /* 0x0000000500187211 */ /* 0x008fc400078610ff */
[----:B--2---:R-:W-:Y:S02]  /*72bc0*/  LOP3.LUT R27, R6, 0x100, RZ, 0xfc, !PT ;  /* 0x00000100061b7812 */ /* 0x004fe400078efcff */
[----:B------:R-:W-:Y:S02]  /*72bd0*/  LEA.HI.X.SX32 R25, R0, R7, 0x2, P3 ;  /* 0x0000000700197211 */ /* 0x000fe400018f16ff */
[C---:B------:R-:W-:Y:S02]  /*72be0*/  LEA R26, P6, R34.reuse, R5, 0x2 ;  /* 0x00000005221a7211 */ /* 0x040fe400078c10ff */
[----:B------:R-:W-:Y:S01]  /*72bf0*/  ISETP.LT.AND P3, PT, R27, UR4, !P0 ;  /* 0x000000041b007c0c */ /* 0x000fe2000c761270 */
[----:B------:R-:W2:Y:S01]  /*72c00*/  LDCU UR4, c[0x0][0x39c] ;  /* 0x00007380ff0477ac */ /* 0x000ea20008000800 */
        /* <DEDUP_REMOVED lines=8> */
[----:B------:R-:W2:Y:S01]  /*72c90*/  LDCU UR5, c[0x0][0x39c] ;  /* 0x00007380ff0577ac */ /* 0x000ea20008000800 */
[----:B------:R-:W-:Y:S01]  /*72ca0*/  IMAD R0, R4, 0x2, R34 ;  /* 0x0000000204007824 */ /* 0x000fe200078e0222 */
[----:B------:R-:W-:Y:S02]  /*72cb0*/  LEA.HI.X.SX32 R3, R34, R7, 0x2, P5 ;  /* 0x0000000722037211 */ /* 0x000fe400028f16ff */
[----:B----4-:R-:W-:Y:S01]  /*72cc0*/  ISETP.LT.AND P5, PT, R16, UR6, !P0 ;  /* 0x0000000610007c0c */ /* 0x010fe2000c7a1270 */
[----:B------:R-:W4:Y:S01]  /*72cd0*/  LDCU UR6, c[0x0][0x39c] ;  /* 0x00007380ff0677ac */ /* 0x000f220008000800 */
[----:B---3--:R-:W-:-:S02]  /*72ce0*/  LOP3.LUT R17, R6, 0x106, RZ, 0xfc, !PT ;  /* 0x0000010606117812 */ /* 0x008fc400078efcff */
[----:B------:R-:W-:Y:S01]  /*72cf0*/  LEA R16, P6, R0, R5, 0x2 ;  /* 0x0000000500107211 */ /* 0x000fe200078c10ff */
[----:B-1----:R-:W-:Y:S01]  /*72d00*/  IMAD R18, R4, 0x2, R0 ;  /* 0x0000000204127824 */ /* 0x002fe200078e0200 */
[----:B------:R1:W-:Y:S01]  /*72d10*/  @P4 STG.E desc[UR22][R2.64], R19 ;  /* 0x0000001302004986 */ /* 0x0003e2000c101916 */
[----:B--2---:R-:W-:Y:S01]  /*72d20*/  ISETP.LT.AND P4, PT, R17, UR4, !P0 ;  /* 0x0000000411007c0c */ /* 0x004fe2000c781270 */
[----:B------:R-:W2:Y:S01]  /*72d30*/  LDCU UR4, c[0x0][0x39c] ;  /* 0x00007380ff0477ac */ /* 0x000ea20008000800 */
[----:B------:R-:W-:Y:S01]  /*72d40*/  LEA.HI.X.SX32 R17, R0, R7, 0x2, P6 ;  /* 0x0000000700117211 */ /* 0x000fe200030f16ff */
[----:B------:R-:W-:Y:S01]  /*72d50*/  IMAD R0, R4, 0x2, R18 ;  /* 0x0000000204007824 */ /* 0x000fe200078e0212 */
[----:B------:R-:W-:Y:S02]  /*72d60*/  LEA R24, P6, R18, R5, 0x2 ;  /* 0x0000000512187211 */ /* 0x000fe400078c10ff */
[----:B------:R-:W-:Y:S02]  /*72d70*/  LOP3.LUT R27, R6, 0x108, RZ, 0xfc, !PT ;  /* 0x00000108061b7812 */ /* 0x000fe400078efcff */
[----:B------:R-:W-:-:S02]  /*72d80*/  LEA.HI.X.SX32 R25, R18, R7, 0x2, P6 ;  /* 0x0000000712197211 */ /* 0x000fc400030f16ff */
[C---:B------:R-:W-:Y:S01]  /*72d90*/  LEA R26, P6, R0.reuse, R5, 0x2 ;  /* 0x00000005001a7211 */ /* 0x040fe200078c10ff */
[----:B------:R3:W-:Y:S01]  /*72da0*/  @P3 STG.E desc[UR22][R16.64], R213 ;  /* 0x000000d510003986 */ /* 0x0007e2000c101916 */
[----:B------:R-:W-:Y:S01]  /*72db0*/  ISETP.LT.AND P3, PT, R27, UR5, !P0 ;  /* 0x000000051b007c0c */ /* 0x000fe2000c761270 */
[----:B------:R-:W2:Y:S01]  /*72dc0*/  LDCU UR5, c[0x0][0x39c] ;  /* 0x00007380ff0577ac */ /* 0x000ea20008000800 */
[----:B------:R-:W-:Y:S01]  /*72dd0*/  LEA.HI.X.SX32 R27, R0, R7, 0x2, P6 ;  /* 0x00000007001b7211 */ /* 0x000fe200030f16ff */
[----:B------:R-:W-:Y:S01]  /*72de0*/  IMAD R0, R4, 0x2, R0 ;  /* 0x0000000204007824 */ /* 0x000fe200078e0200 */
[C---:B-1----:R-:W-:Y:S01]  /*72df0*/  LOP3.LUT R2, R6.reuse, 0x10a, RZ, 0xfc, !PT ;  /* 0x0000010a06027812 */ /* 0x042fe200078efcff */
[----:B------:R1:W-:Y:S01]  /*72e00*/  @P2 STG.E desc[UR22][R24.64], R226 ;  /* 0x000000e218002986 */ /* 0x0003e2000c101916 */
[----:B------:R-:W-:-:S03]  /*72e10*/  LOP3.LUT R3, R6, 0x10c, RZ, 0xfc, !PT ;  /* 0x0000010c06037812 */ /* 0x000fc600078efcff */
[----:B---3--:R-:W3:Y:S01]  /*72e20*/  LDL.LU R213, [R1+0x10] ;  /* 0x0000100001d57983 */ /* 0x008ee20000300800 */
[----:B----4-:R-:W-:Y:S01]  /*72e30*/  ISETP.LT.AND P2, PT, R2, UR6, !P0 ;  /* 0x0000000602007c0c */ /* 0x010fe2000c741270 */
[----:B------:R-:W-:Y:S01]  /*72e40*/  IMAD R18, R4, 0x2, R0 ;  /* 0x0000000204127824 */ /* 0x000fe200078e0200 */
[C---:B------:R-:W-:Y:S01]  /*72e50*/  LEA R2, P6, R0.reuse, R5, 0x2 ;  /* 0x0000000500027211 */ /* 0x040fe200078c10ff */
[----:B------:R4:W-:Y:S04]  /*72e60*/  @P5 STG.E desc[UR22][R26.64], R225 ;  /* 0x000000e11a005986 */ /* 0x0009e8000c101916 */
[----:B-1----:R-:W3:Y:S01]  /*72e70*/  LDL.LU R226, [R1+0x14] ;  /* 0x0000140001e27983 */ /* 0x002ee20000300800 */
[----:B--2---:R-:W-:Y:S01]  /*72e80*/  ISETP.LT.AND P5, PT, R3, UR4, !P0 ;  /* 0x0000000403007c0c */ /* 0x004fe2000c7a1270 */
[----:B------:R-:W1:Y:S01]  /*72e90*/  LDCU UR6, c[0x0][0x39c] ;  /* 0x00007380ff0677ac */ /* 0x000e620008000800 */
[----:B------:R-:W-:Y:S01]  /*72ea0*/  LEA.HI.X.SX32 R3, R0, R7, 0x2, P6 ;  /* 0x0000000700037211 */ /* 0x000fe200030f16ff */
[----:B------:R-:W2:Y:S04]  /*72eb0*/  LDCU UR4, c[0x0][0x39c] ;  /* 0x00007380ff0477ac */ /* 0x000ea80008000800 */
[----:B------:R1:W-:Y:S04]  /*72ec0*/  @P4 STG.E desc[UR22][R2.64], R224 ;  /* 0x000000e002004986 */ /* 0x0003e8000c101916 */
[----:B----4-:R-:W4:Y:S04]  /*72ed0*/  LDL.LU R225, [R1+0x18] ;  /* 0x0000180001e17983 */ /* 0x010f280000300800 */
[----:B-1----:R-:W4:Y:S01]  /*72ee0*/  LDL.LU R224, [R1+0x1c] ;  /* 0x00001c0001e07983 */ /* 0x002f220000300800 */
[----:B------:R-:W-:Y:S01]  /*72ef0*/  LEA R16, P6, R18, R5, 0x2 ;  /* 0x0000000512107211 */ /* 0x000fe200078c10ff */
[----:B------:R-:W-:Y:S01]  /*72f00*/  IMAD R0, R4, 0x2, R18 ;  /* 0x0000000204007824 */ /* 0x000fe200078e0212 */
[----:B------:R-:W-:-:S02]  /*72f10*/  LOP3.LUT R19, R6, 0x10e, RZ, 0xfc, !PT ;  /* 0x0000010e06137812 */ /* 0x000fc400078efcff */
[----:B------:R-:W-:Y:S02]  /*72f20*/  LEA.HI.X.SX32 R17, R18, R7, 0x2, P6 ;  /* 0x0000000712117211 */ /* 0x000fe400030f16ff */
[C---:B------:R-:W-:Y:S02]  /*72f30*/  LEA R18, P6, R0.reuse, R5, 0x2 ;  /* 0x0000000500127211 */ /* 0x040fe400078c10ff */
[----:B------:R-:W-:Y:S01]  /*72f40*/  ISETP.LT.AND P4, PT, R19, UR5, !P0 ;  /* 0x0000000513007c0c */ /* 0x000fe2000c781270 */
[----:B------:R-:W1:Y:S01]  /*72f50*/  LDCU UR5, c[0x0][0x39c] ;  /* 0x00007380ff0577ac */ /* 0x000e620008000800 */
[----:B------:R-:W-:Y:S01]  /*72f60*/  LEA.HI.X.SX32 R19, R0, R7, 0x2, P6 ;  /* 0x0000000700137211 */ /* 0x000fe200030f16ff */
[----:B------:R-:W-:Y:S01]  /*72f70*/  IMAD R0, R4, 0x2, R0 ;  /* 0x0000000204007824 */ /* 0x000fe200078e0200 */
[C---:B------:R-:W-:Y:S01]  /*72f80*/  LOP3.LUT R24, R6.reuse, 0x110, RZ, 0xfc, !PT ;  /* 0x0000011006187812 */ /* 0x040fe200078efcff */
[----:B------:R1:W-:Y:S01]  /*72f90*/  @P3 STG.E desc[UR22][R16.64], R222 ;  /* 0x000000de10003986 */ /* 0x0003e2000c101916 */
[----:B------:R-:W-:-:S02]  /*72fa0*/  LOP3.LUT R25, R6, 0x112, RZ, 0xfc, !PT ;  /* 0x0000011206197812 */ /* 0x000fc400078efcff */
[----:B------:R-:W-:Y:S01]  /*72fb0*/  ISETP.LT.AND P3, PT, R24, UR6, !P0 ;  /* 0x0000000618007c0c */ /* 0x000fe2000c761270 */
[----:B------:R-:W-:Y:S01]  /*72fc0*/  IMAD R24, R4, 0x2, R0 ;  /* 0x0000000204187824 */ /* 0x000fe200078e0200 */
[C---:B------:R-:W-:Y:S01]  /*72fd0*/  LEA R2, P6, R0.reuse, R5, 0x2 ;  /* 0x0000000500027211 */ /* 0x040fe200078c10ff */
[----:B------:R-:W1:Y:S01]  /*72fe0*/  LDCU UR6, c[0x0][0x39c] ;  /* 0x00007380ff0677ac */ /* 0x000e620008000800 */
[----:B------:R1:W-:Y:S01]  /*72ff0*/  @P2 STG.E desc[UR22][R18.64], R223 ;  /* 0x000000df12002986 */ /* 0x0003e2000c101916 */
[----:B--2---:R-:W-:Y:S02]  /*73000*/  ISETP.LT.AND P2, PT, R25, UR4, !P0 ;  /* 0x0000000419007c0c */ /* 0x004fe4000c741270 */
[----:B------:R-:W-:Y:S01]  /*73010*/  LEA.HI.X.SX32 R3, R0, R7, 0x2, P6 ;  /* 0x0000000700037211 */ /* 0x000fe200030f16ff */
[----:B------:R-:W2:Y:S01]  /*73020*/  LDCU UR4, c[0x0][0x39c] ;  /* 0x00007380ff0477ac */ /* 0x000ea20008000800 */
[----:B-1----:R-:W-:Y:S01]  /*73030*/  LEA R16, P6, R24, R5, 0x2 ;  /* 0x0000000518107211 */ /* 0x002fe200078c10ff */
[----:B------:R-:W-:Y:S01]  /*73040*/  IMAD R0, R4, 0x2, R24 ;  /* 0x0000000204007824 */ /* 0x000fe200078e0218 */
[----:B------:R-:W-:-:S02]  /*73050*/  LOP3.LUT R25, R6, 0x114, RZ, 0xfc, !PT ;  /* 0x0000011406197812 */ /* 0x000fc400078efcff */
[----:B------:R-:W-:Y:S01]  /*73060*/  LEA.HI.X.SX32 R17, R24, R7, 0x2, P6 ;  /* 0x0000000718117211 */ /* 0x000fe200030f16ff */
[----:B------:R-:W-:Y:S01]  /*73070*/  IMAD R26, R4, 0x2, R0 ;  /* 0x00000002041a7824 */ /* 0x000fe200078e0200 */
[----:B------:R-:W-:Y:S01]  /*73080*/  LEA R18, P6, R0, R5, 0x2 ;  /* 0x0000000500127211 */ /* 0x000fe200078c10ff */
[----:B------:R-:W-:Y:S01]  /*73090*/  @P5 STG.E desc[UR22][R2.64], R237 ;  /* 0x000000ed02005986 */ /* 0x000fe2000c101916 */
[----:B------:R-:W-:Y:S01]  /*730a0*/  ISETP.LT.AND P5, PT, R25, UR5, !P0 ;  /* 0x0000000519007c0c */ /* 0x000fe2000c7a1270 */
[----:B------:R-:W1:Y:S01]  /*730b0*/  LDCU UR5, c[0x0][0x39c] ;  /* 0x00007380ff0577ac */ /* 0x000e620008000800 */
[----:B------:R-:W-:Y:S02]  /*730c0*/  LOP3.LUT R25, R6, 0x116, RZ, 0xfc, !PT ;  /* 0x0000011606197812 */ /* 0x000fe400078efcff */
[----:B------:R-:W-:Y:S02]  /*730d0*/  LEA.HI.X.SX32 R19, R0, R7, 0x2, P6 ;  /* 0x0000000700137211 */ /* 0x000fe400030f16ff */
[----:B------:R-:W-:Y:S01]  /*730e0*/  LEA R24, P6, R26, R5, 0x2 ;  /* 0x000000051a187211 */ /* 0x000fe200078c10ff */
[----:B------:R1:W-:Y:S01]  /*730f0*/  @P4 STG.E desc[UR22][R16.64], R227 ;  /* 0x000000e310004986 */ /* 0x0003e2000c101916 */
[----:B------:R-:W-:Y:S01]  /*73100*/  ISETP.LT.AND P4, PT, R25, UR6, !P0 ;  /* 0x0000000619007c0c */ /* 0x000fe2000c781270 */
[----:B------:R-:W2:Y:S01]  /*73110*/  LDCU UR6, c[0x0][0x39c] ;  /* 0x00007380ff0677ac */ /* 0x000ea20008000800 */
[----:B------:R-:W-:-:S02]  /*73120*/  LOP3.LUT R0, R6, 0x118, RZ, 0xfc, !PT ;  /* 0x0000011806007812 */ /* 0x000fc400078efcff */
[----:B------:R-:W-:Y:S01]  /*73130*/  LEA.HI.X.SX32 R25, R26, R7, 0x2, P6 ;  /* 0x000000071a197211 */ /* 0x000fe200030f16ff */
[----:B------:R-:W-:Y:S01]  /*73140*/  IMAD R26, R4, 0x2, R26 ;  /* 0x00000002041a7824 */ /* 0x000fe200078e021a */
[----:B-1----:R-:W-:Y:S01]  /*73150*/  LOP3.LUT R17, R6, 0x11a, RZ, 0xfc, !PT ;  /* 0x0000011a06117812 */ /* 0x002fe200078efcff */
[----:B---3--:R1:W-:Y:S01]  /*73160*/  @P3 STG.E desc[UR22][R18.64], R213 ;  /* 0x000000d512003986 */ /* 0x0083e2000c101916 */
[----:B--2---:R-:W-:Y:S01]  /*73170*/  ISETP.LT.AND P3, PT, R0, UR4, !P0 ;  /* 0x0000000400007c0c */ /* 0x004fe2000c761270 */
[----:B------:R-:W-:Y:S01]  /*73180*/  IMAD R0, R4, 0x2, R26 ;  /* 0x0000000204007824 */ /* 0x000fe200078e021a */
[----:B------:R-:W2:Y:S01]  /*73190*/  LDCU UR4, c[0x0][0x39c] ;  /* 0x00007380ff0477ac */ /* 0x000ea20008000800 */
[----:B------:R3:W-:Y:S01]  /*731a0*/  @P2 STG.E desc[UR22][R24.64], R226 ;  /* 0x000000e218002986 */ /* 0x0007e2000c101916 */
[-C--:B------:R-:W-:Y:S02]  /*731b0*/  LEA R2, P2, R26, R5.reuse, 0x2 ;  /* 0x000000051a027211 */ /* 0x080fe400078410ff */
[----:B------:R-:W-:-:S02]  /*731c0*/  LEA R16, P6, R0, R5, 0x2 ;  /* 0x0000000500107211 */ /* 0x000fc400078c10ff */
[-C--:B------:R-:W-:Y:S02]  /*731d0*/  LEA.HI.X.SX32 R3, R26, R7.reuse, 0x2, P2 ;  /* 0x000000071a037211 */ /* 0x080fe400010f16ff */
[----:B------:R-:W-:Y:S01]  /*731e0*/  ISETP.LT.AND P2, PT, R17, UR5, !P0 ;  /* 0x0000000511007c0c */ /* 0x000fe2000c741270 */
[----:B------:R-:W2:Y:S01]  /*731f0*/  LDCU UR5, c[0x0][0x39c] ;  /* 0x00007380ff0577ac */ /* 0x000ea20008000800 */
[----:B------:R-:W-:Y:S01]  /*73200*/  LEA.HI.X.SX32 R17, R0, R7, 0x2, P6 ;  /* 0x0000000700117211 */ /* 0x000fe200030f16ff */
[----:B------:R-:W-:Y:S01]  /*73210*/  IMAD R0, R4, 0x2, R0 ;  /* 0x0000000204007824 */ /* 0x000fe200078e0200 */
[C---:B-1----:R-:W-:Y:S01]  /*73220*/  LOP3.LUT R18, R6.reuse, 0x11c, RZ, 0xfc, !PT ;  /* 0x0000011c06127812 */ /* 0x042fe200078efcff */
[----:B----4-:R1:W-:Y:S01]  /*73230*/  @P5 STG.E desc[UR22][R2.64], R225 ;  /* 0x000000e102005986 */ /* 0x0103e2000c101916 */
[----:B---3--:R-:W-:Y:S02]  /*73240*/  LOP3.LUT R25, R6, 0x11e, RZ, 0xfc, !PT ;  /* 0x0000011e06197812 */ /* 0x008fe400078efcff */
[----:B------:R-:W-:Y:S01]  /*73250*/  ISETP.LT.AND P5, PT, R18, UR6, !P0 ;  /* 0x0000000612007c0c */ /* 0x000fe2000c7a1270 */
[----:B------:R-:W-:Y:S01]  /*73260*/  IMAD R24, R4, 0x2, R0 ;  /* 0x0000000204187824 */ /* 0x000fe200078e0200 */
[----:B------:R-:W3:Y:S01]  /*73270*/  LDCU UR6, c[0x0][0x39c] ;  /* 0x00007380ff0677ac */ /* 0x000ee20008000800 */
[----:B------:R4:W-:Y:S01]  /*73280*/  @P4 STG.E desc[UR22][R16.64], R224 ;  /* 0x000000e010004986 */ /* 0x0009e2000c101916 */
[----:B------:R-:W-:-:S04]  /*73290*/  LEA R18, P4, R0, R5, 0x2 ;  /* 0x0000000500127211 */ /* 0x000fc800078810ff */
[----:B------:R-:W-:Y:S02]  /*732a0*/  LEA.HI.X.SX32 R19, R0, R7, 0x2, P4 ;  /* 0x0000000700137211 */ /* 0x000fe400020f16ff */
[----:B--2---:R-:W-:Y:S01]  /*732b0*/  ISETP.LT.AND P4, PT, R25, UR4, !P0 ;  /* 0x0000000419007c0c */ /* 0x004fe2000c781270 */
[----:B------:R-:W2:Y:S01]  /*732c0*/  LDCU UR4, c[0x0][0x39c] ;  /* 0x00007380ff0477ac */ /* 0x000ea20008000800 */
[----:B-1----:R-:W-:Y:S01]  /*732d0*/  LOP3.LUT R3, R6, 0x120, RZ, 0xfc, !PT ;  /* 0x0000012006037812 */ /* 0x002fe200078efcff */
[----:B------:R-:W-:Y:S01]  /*732e0*/  IMAD R0, R4, 0x2, R24 ;  /* 0x0000000204007824 */ /* 0x000fe200078e0218 */
[----:B------:R-:W-:Y:S01]  /*732f0*/  LEA R2, P6, R24, R5, 0x2 ;  /* 0x0000000518027211 */ /* 0x000fe200078c10ff */
[----:B------:R1:W-:Y:S01]  /*73300*/  @P3 STG.E desc[UR22][R18.64], R196 ;  /* 0x000000c412003986 */ /* 0x0003e2000c101916 */
[----:B------:R-:W-:Y:S01]  /*73310*/  ISETP.LT.AND P3, PT, R3, UR5, !P0 ;  /* 0x0000000503007c0c */ /* 0x000fe2000c761270 */
[----:B------:R-:W-:Y:S01]  /*73320*/  IMAD R26, R4, 0x2, R0 ;  /* 0x00000002041a7824 */ /* 0x000fe200078e0200 */
[----:B------:R-:W-:Y:S01]  /*73330*/  LEA.HI.X.SX32 R3, R24, R7, 0x2, P6 ;  /* 0x0000000718037211 */ /* 0x000fe200030f16ff */
[----:B------:R-:W1:Y:S01]  /*73340*/  LDCU UR5, c[0x0][0x39c] ;  /* 0x00007380ff0577ac */ /* 0x000e620008000800 */
[----:B----4-:R-:W-:-:S02]  /*73350*/  LEA R16, P6, R0, R5, 0x2 ;  /* 0x0000000500107211 */ /* 0x010fc400078c10ff */
[----:B------:R-:W-:Y:S02]  /*73360*/  LOP3.LUT R25, R6, 0x122, RZ, 0xfc, !PT ;  /* 0x0000012206197812 */ /* 0x000fe400078efcff */
[----:B------:R-:W-:Y:S02]  /*73370*/  LEA.HI.X.SX32 R17, R0, R7, 0x2, P6 ;  /* 0x0000000700117211 */ /* 0x000fe400030f16ff */
[----:B------:R-:W-:Y:S02]  /*73380*/  LEA R24, P6, R26, R5, 0x2 ;  /* 0x000000051a187211 */ /* 0x000fe400078c10ff */
[----:B------:R-:W-:Y:S01]  /*73390*/  LOP3.LUT R0, R6, 0x124, RZ, 0xfc, !PT ;  /* 0x0000012406007812 */ /* 0x000fe200078efcff */
[----:B------:R4:W-:Y:S01]  /*733a0*/  @P2 STG.E desc[UR22][R2.64], R197 ;  /* 0x000000c502002986 */ /* 0x0009e2000c101916 */
[----:B---3--:R-:W-:Y:S01]  /*733b0*/  ISETP.LT.AND P2, PT, R25, UR6, !P0 ;  /* 0x0000000619007c0c */ /* 0x008fe2000c741270 */
[----:B------:R-:W3:Y:S01]  /*733c0*/  LDCU UR6, c[0x0][0x39c] ;  /* 0x00007380ff0677ac */ /* 0x000ee20008000800 */
[----:B------:R-:W-:Y:S01]  /*733d0*/  LEA.HI.X.SX32 R25, R26, R7, 0x2, P6 ;  /* 0x000000071a197211 */ /* 0x000fe200030f16ff */
[----:B------:R3:W-:Y:S01]  /*733e0*/  @P5 STG.E desc[UR22][R16.64], R198 ;  /* 0x000000c610005986 */ /* 0x0007e2000c101916 */
[----:B--2---:R-:W-:Y:S01]  /*733f0*/  ISETP.LT.AND P5, PT, R0, UR4, !P0 ;  /* 0x0000000400007c0c */ /* 0x004fe2000c7a1270 */
[----:B------:R-:W2:Y:S01]  /*73400*/  LDCU UR4, c[0x0][0x39c] ;  /* 0x00007380ff0477ac */ /* 0x000ea20008000800 */
[----:B------:R-:W-:Y:S01]  /*73410*/  IMAD R26, R4, 0x2, R26 ;  /* 0x00000002041a7824 */ /* 0x000fe200078e021a */
[----:B-1----:R-:W-:-:S03]  /*73420*/  LOP3.LUT R18, R6, 0x126, RZ, 0xfc, !PT ;  /* 0x0000012606127812 */ /* 0x002fc600078efcff */
[----:B------:R-:W-:Y:S01]  /*73430*/  IMAD R0, R4, 0x2, R26 ;  /* 0x0000000204007824 */ /* 0x000fe200078e021a */
[----:B----4-:R-:W-:Y:S01]  /*73440*/  LEA R2, P6, R26, R5, 0x2 ;  /* 0x000000051a027211 */ /* 0x010fe200078c10ff */
[----:B------:R1:W-:Y:S01]  /*73450*/  @P4 STG.E desc[UR22][R24.64], R199 ;  /* 0x000000c718004986 */ /* 0x0003e2000c101916 */
[----:B------:R-:W-:Y:S01]  /*73460*/  ISETP.LT.AND P4, PT, R18, UR5, !P0 ;  /* 0x0000000512007c0c */ /* 0x000fe2000c781270 */
[----:B------:R-:W4:Y:S01]  /*73470*/  LDCU UR5, c[0x0][0x39c] ;  /* 0x00007380ff0577ac */ /* 0x000f220008000800 */
[----:B------:R-:W-:Y:S01]  /*73480*/  LEA.HI.X.SX32 R3, R26, R7, 0x2, P6 ;  /* 0x000000071a037211 */ /* 0x000fe200030f16ff */
[----:B------:R-:W-:Y:S01]  /*73490*/  IMAD R26, R4, 0x2, R0 ;  /* 0x00000002041a7824 */ /* 0x000fe200078e0200 */
[----:B---3--:R-:W-:Y:S02]  /*734a0*/  LEA R16, P6, R0, R5, 0x2 ;  /* 0x0000000500107211 */ /* 0x008fe400078c10ff */
[----:B------:R-:W-:Y:S02]  /*734b0*/  LOP3.LUT R19, R6, 0x128, RZ, 0xfc, !PT ;  /* 0x0000012806137812 */ /* 0x000fe400078efcff */
[----:B------:R-:W-:-:S02]  /*734c0*/  LEA.HI.X.SX32 R17, R0, R7, 0x2, P6 ;  /* 0x0000000700117211 */ /* 0x000fc400030f16ff */
[C---:B------:R-:W-:Y:S01]  /*734d0*/  LEA R18, P6, R26.reuse, R5, 0x2 ;  /* 0x000000051a127211 */ /* 0x040fe200078c10ff */
[----:B------:R3:W-:Y:S01]  /*734e0*/  @P3 STG.E desc[UR22][R2.64], R200 ;  /* 0x000000c802003986 */ /* 0x0007e2000c101916 */
[----:B--2---:R-:W-:Y:S01]  /*734f0*/  ISETP.LT.AND P3, PT, R19, UR4, !P0 ;  /* 0x0000000413007c0c */ /* 0x004fe2000c761270 */
[----:B------:R-:W2:Y:S01]  /*73500*/  LDCU UR4, c[0x0][0x39c] ;  /* 0x00007380ff0477ac */ /* 0x000ea20008000800 */
[----:B------:R-:W-:Y:S01]  /*73510*/  LEA.HI.X.SX32 R19, R26, R7, 0x2, P6 ;  /* 0x000000071a137211 */ /* 0x000fe200030f16ff */
[----:B------:R-:W-:Y:S01]  /*73520*/  IMAD R26, R4, 0x2, R26 ;  /* 0x00000002041a7824 */ /* 0x000fe200078e021a */
[C---:B------:R-:W-:Y:S01]  /*73530*/  LOP3.LUT R0, R6.reuse, 0x12a, RZ, 0xfc, !PT ;  /* 0x0000012a06007812 */ /* 0x040fe200078efcff */
[----:B------:R2:W-:Y:S01]  /*73540*/  @P2 STG.E desc[UR22][R16.64], R201 ;  /* 0x000000c910002986 */ /* 0x0005e2000c101916 */
[----:B-1----:R-:W-:Y:S02]  /*73550*/  LOP3.LUT R24, R6, 0x12c, RZ, 0xfc, !PT ;  /* 0x0000012c06187812 */ /* 0x002fe400078efcff */
[----:B------:R-:W-:Y:S01]  /*73560*/  ISETP.LT.AND P2, PT, R0, UR6, !P0 ;  /* 0x0000000600007c0c */ /* 0x000fe2000c741270 */
[----:B------:R-:W-:Y:S01]  /*73570*/  IMAD R0, R4, 0x2, R26 ;  /* 0x0000000204007824 */ /* 0x000fe200078e021a */
[----:B------:R-:W1:Y:S01]  /*73580*/  LDCU UR6, c[0x0][0x39c] ;  /* 0x00007380ff0677ac */ /* 0x000e620008000800 */
[----:B---3--:R-:W-:Y:S01]  /*73590*/  LEA R2, P6, R26, R5, 0x2 ;  /* 0x000000051a027211 */ /* 0x008fe200078c10ff */
[----:B------:R3:W-:Y:S01]  /*735a0*/  @P5 STG.E desc[UR22][R18.64], R202 ;  /* 0x000000ca12005986 */ /* 0x0007e2000c101916 */
[----:B----4-:R-:W-:Y:S01]  /*735b0*/  ISETP.LT.AND P5, PT, R24, UR5, !P0 ;  /* 0x0000000518007c0c */ /* 0x010fe2000c7a1270 */
[----:B------:R-:W4:Y:S01]  /*735c0*/  LDCU UR5, c[0x0][0x39c] ;  /* 0x00007380ff0577ac */ /* 0x000f220008000800 */
[----:B------:R-:W-:Y:S01]  /*735d0*/  LEA.HI.X.SX32 R3, R26, R7, 0x2, P6 ;  /* 0x000000071a037211 */ /* 0x000fe200030f16ff */
[----:B------:R-:W-:Y:S01]  /*735e0*/  IMAD R24, R4, 0x2, R0 ;  /* 0x0000000204187824 */ /* 0x000fe200078e0200 */
[----:B--2---:R-:W-:-:S02]  /*735f0*/  LEA R16, P6, R0, R5, 0x2 ;  /* 0x0000000500107211 */ /* 0x004fc400078c10ff */
[----:B------:R-:W-:Y:S02]  /*73600*/  LOP3.LUT R25, R6, 0x12e, RZ, 0xfc, !PT ;  /* 0x0000012e06197812 */ /* 0x000fe400078efcff */
[----:B------:R-:W-:Y:S01]  /*73610*/  LEA.HI.X.SX32 R17, R0, R7, 0x2, P6 ;  /* 0x0000000700117211 */ /* 0x000fe200030f16ff */
[----:B------:R-:W-:Y:S01]  /*73620*/  IMAD R0, R4, 0x2, R24 ;  /* 0x0000000204007824 */ /* 0x000fe200078e0218 */
[----:B---3--:R-:W-:Y:S01]  /*73630*/  LEA R18, P6, R24, R5, 0x2 ;  /* 0x0000000518127211 */ /* 0x008fe200078c10ff */
[----:B------:R2:W-:Y:S01]  /*73640*/  @P4 STG.E desc[UR22][R2.64], R203 ;  /* 0x000000cb02004986 */ /* 0x0005e2000c101916 */
[----:B------:R-:W-:Y:S01]  /*73650*/  ISETP.LT.AND P4, PT, R25, UR4, !P0 ;  /* 0x0000000419007c0c */ /* 0x000fe2000c781270 */
[----:B------:R-:W3:Y:S01]  /*73660*/  LDCU UR4, c[0x0][0x39c] ;  /* 0x00007380ff0477ac */ /* 0x000ee20008000800 */
[----:B------:R-:W-:Y:S02]  /*73670*/  LOP3.LUT R25, R6, 0x130, RZ, 0xfc, !PT ;  /* 0x0000013006197812 */ /* 0x000fe400078efcff */
[----:B------:R-:W-:-:S02]  /*73680*/  LEA.HI.X.SX32 R19, R24, R7, 0x2, P6 ;  /* 0x0000000718137211 */ /* 0x000fc400030f16ff */
[----:B------:R-:W-:Y:S01]  /*73690*/  LEA R24, P6, R0, R5, 0x2 ;  /* 0x0000000500187211 */ /* 0x000fe200078c10ff */
[----:B------:R2:W-:Y:S01]  /*736a0*/  @P3 STG.E desc[UR22][R16.64], R204 ;  /* 0x000000cc10003986 */ /* 0x0005e2000c101916 */
[----:B-1----:R-:W-:Y:S01]  /*736b0*/  ISETP.LT.AND P3, PT, R25, UR6, !P0 ;  /* 0x0000000619007c0c */ /* 0x002fe2000c761270 */
[----:B------:R-:W1:Y:S01]  /*736c0*/  LDCU UR6, c[0x0][0x39c] ;  /* 0x00007380ff0677ac */ /* 0x000e620008000800 */
[----:B------:R-:W-:Y:S02]  /*736d0*/  LOP3.LUT R26, R6, 0x132, RZ, 0xfc, !PT ;  /* 0x00000132061a7812 */ /* 0x000fe400078efcff */
[----:B------:R-:W-:Y:S01]  /*736e0*/  LEA.HI.X.SX32 R25, R0, R7, 0x2, P6 ;  /* 0x0000000700197211 */ /* 0x000fe200030f16ff */
[----:B------:R-:W-:Y:S01]  /*736f0*/  IMAD R0, R4, 0x2, R0 ;  /* 0x0000000204007824 */ /* 0x000fe200078e0200 */
[----:B------:R1:W-:Y:S01]  /*73700*/  @P2 STG.E desc[UR22][R18.64], R205 ;  /* 0x000000cd12002986 */ /* 0x0003e2000c101916 */
[----:B----4-:R-:W-:Y:S01]  /*73710*/  ISETP.LT.AND P2, PT, R26, UR5, !P0 ;  /* 0x000000051a007c0c */ /* 0x010fe2000c741270 */
[----:B------:R-:W4:Y:S01]  /*73720*/  LDCU UR5, c[0x0][0x39c] ;  /* 0x00007380ff0577ac */ /* 0x000f220008000800 */
[----:B------:R-:W-:Y:S01]  /*73730*/  IMAD R26, R4, 0x2, R0 ;  /* 0x00000002041a7824 */ /* 0x000fe200078e0200 */
[----:B------:R1:W-:Y:S01]  /*73740*/  @P5 STG.E desc[UR22][R24.64], R206 ;  /* 0x000000ce18005986 */ /* 0x0003e2000c101916 */
[----:B--2---:R-:W-:-:S02]  /*73750*/  LEA R2, P5, R0, R5, 0x2 ;  /* 0x0000000500027211 */ /* 0x004fc400078a10ff */
[----:B------:R-:W-:Y:S02]  /*73760*/  LOP3.LUT R17, R6, 0x134, RZ, 0xfc, !PT ;  /* 0x0000013406117812 */ /* 0x000fe400078efcff */
[----:B------:R-:W-:Y:S02]  /*73770*/  LEA R16, P6, R26, R5, 0x2 ;  /* 0x000000051a107211 */ /* 0x000fe400078c10ff */
[-C--:B------:R-:W-:Y:S02]  /*73780*/  LEA.HI.X.SX32 R3, R0, R7.reuse, 0x2, P5 ;  /* 0x0000000700037211 */ /* 0x080fe400028f16ff */
[----:B---3--:R-:W-:Y:S01]  /*73790*/  ISETP.LT.AND P5, PT, R17, UR4, !P0 ;  /* 0x0000000411007c0c */ /* 0x008fe2000c7a1270 */
[----:B------:R-:W2:Y:S01]  /*737a0*/  LDCU UR4, c[0x0][0x39c] ;  /* 0x00007380ff0477ac */ /* 0x000ea20008000800 */
[----:B------:R-:W-:Y:S01]  /*737b0*/  LEA.HI.X.SX32 R17, R26, R7, 0x2, P6 ;  /* 0x000000071a117211 */ /* 0x000fe200030f16ff */
[----:B------:R-:W-:Y:S01]  /*737c0*/  IMAD R26, R4, 0x2, R26 ;  /* 0x00000002041a7824 */ /* 0x000fe200078e021a */
[----:B------:R3:W-:Y:S01]  /*737d0*/  @P4 STG.E desc[UR22][R2.64], R207 ;  /* 0x000000cf02004986 */ /* 0x0007e2000c101916 */
[----:B------:R-:W-:-:S03]  /*737e0*/  LOP3.LUT R0, R6, 0x136, RZ, 0xfc, !PT ;  /* 0x0000013606007812 */ /* 0x000fc600078efcff */
[----:B------:R2:W-:Y:S01]  /*737f0*/  @P3 STG.E desc[UR22][R16.64], R216 ;  /* 0x000000d810003986 */ /* 0x0005e2000c101916 */
[----:B-1----:R-:W-:Y:S02]  /*73800*/  LEA R18, P3, R26, R5, 0x2 ;  /* 0x000000051a127211 */ /* 0x002fe400078610ff */
[----:B------:R-:W-:Y:S02]  /*73810*/  LOP3.LUT R24, R6, 0x138, RZ, 0xfc, !PT ;  /* 0x0000013806187812 */ /* 0x000fe400078efcff */
[----:B------:R-:W-:Y:S01]  /*73820*/  ISETP.LT.AND P4, PT, R0, UR6, !P0 ;  /* 0x0000000600007c0c */ /* 0x000fe2000c781270 */
[----:B------:R-:W-:Y:S01]  /*73830*/  IMAD R0, R4, 0x2, R26 ;  /* 0x0000000204007824 */ /* 0x000fe200078e021a */
[----:B------:R-:W-:Y:S01]  /*73840*/  LEA.HI.X.SX32 R19, R26, R7, 0x2, P3 ;  /* 0x000000071a137211 */ /* 0x000fe200018f16ff */
[----:B------:R-:W1:Y:S01]  /*73850*/  LDCU UR6, c[0x0][0x39c] ;  /* 0x00007380ff0677ac */ /* 0x000e620008000800 */
[----:B----4-:R-:W-:Y:S01]  /*73860*/  ISETP.LT.AND P3, PT, R24, UR5, !P0 ;  /* 0x0000000518007c0c */ /* 0x010fe2000c761270 */
[----:B------:R-:W4:Y:S01]  /*73870*/  LDCU UR5, c[0x0][0x39c] ;  /* 0x00007380ff0577ac */ /* 0x000f220008000800 */
[----:B---3--:R-:W-:Y:S01]  /*73880*/  LOP3.LUT R3, R6, 0x13a, RZ, 0xfc, !PT ;  /* 0x0000013a06037812 */ /* 0x008fe200078efcff */
[----:B------:R-:W-:Y:S01]  /*73890*/  IMAD R24, R4, 0x2, R0 ;  /* 0x0000000204187824 */ /* 0x000fe200078e0200 */
[C---:B------:R-:W-:Y:S01]  /*738a0*/  LEA R2, P6, R0.reuse, R5, 0x2 ;  /* 0x0000000500027211 */ /* 0x040fe200078c10ff */
[----:B------:R3:W-:Y:S01]  /*738b0*/  @P2 STG.E desc[UR22][R18.64], R217 ;  /* 0x000000d912002986 */ /* 0x0007e2000c101916 */
[----:B--2---:R-:W-:Y:S01]  /*738c0*/  ISETP.LT.AND P2, PT, R3, UR4, !P0 ;  /* 0x0000000403007c0c */ /* 0x004fe2000c741270 */
[----:B------:R-:W2:Y:S01]  /*738d0*/  LDCU UR4, c[0x0][0x39c] ;  /* 0x00007380ff0477ac */ /* 0x000ea20008000800 */
[----:B------:R-:W-:Y:S01]  /*738e0*/  LEA.HI.X.SX32 R3, R0, R7, 0x2, P6 ;  /* 0x0000000700037211 */ /* 0x000fe200030f16ff */
[----:B------:R-:W-:Y:S01]  /*738f0*/  IMAD R0, R4, 0x2, R24 ;  /* 0x0000000204007824 */ /* 0x000fe200078e0218 */
[----:B------:R-:W-:-:S02]  /*73900*/  LEA R16, P6, R24, R5, 0x2 ;  /* 0x0000000518107211 */ /* 0x000fc400078c10ff */
[----:B------:R-:W-:Y:S02]  /*73910*/  LOP3.LUT R25, R6, 0x13c, RZ, 0xfc, !PT ;  /* 0x0000013c06197812 */ /* 0x000fe400078efcff */
[----:B------:R-:W-:Y:S02]  /*73920*/  LEA.HI.X.SX32 R17, R24, R7, 0x2, P6 ;  /* 0x0000000718117211 */ /* 0x000fe400030f16ff */
[----:B------:R-:W-:Y:S02]  /*73930*/  LEA R24, P6, R0, R5, 0x2 ;  /* 0x0000000500187211 */ /* 0x000fe400078c10ff */
[----:B---3--:R-:W-:Y:S01]  /*73940*/  LOP3.LUT R18, R6, 0x13e, RZ, 0xfc, !PT ;  /* 0x0000013e06127812 */ /* 0x008fe200078efcff */
[----:B------:R3:W-:Y:S01]  /*73950*/  @P5 STG.E desc[UR22][R2.64], R218 ;  /* 0x000000da02005986 */ /* 0x0007e2000c101916 */
[----:B-1----:R-:W-:Y:S01]  /*73960*/  ISETP.LT.AND P5, PT, R25, UR6, !P0 ;  /* 0x0000000619007c0c */ /* 0x002fe2000c7a1270 */
[----:B------:R-:W1:Y:S01]  /*73970*/  LDCU UR6, c[0x0][0x39c] ;  /* 0x00007380ff0677ac */ /* 0x000e620008000800 */
[----:B------:R-:W-:Y:S01]  /*73980*/  LEA.HI.X.SX32 R25, R0, R7, 0x2, P6 ;  /* 0x0000000700197211 */ /* 0x000fe200030f16ff */
[----:B------:R1:W-:Y:S01]  /*73990*/  @P4 STG.E desc[UR22][R16.64], R219 ;  /* 0x000000db10004986 */ /* 0x0003e2000c101916 */
[----:B----4-:R-:W-:Y:S01]  /*739a0*/  ISETP.LT.AND P4, PT, R18, UR5, !P0 ;  /* 0x0000000512007c0c */ /* 0x010fe2000c781270 */
[----:B------:R-:W4:Y:S01]  /*739b0*/  LDCU UR5, c[0x0][0x39c] ;  /* 0x00007380ff0577ac */ /* 0x000f220008000800 */
[----:B------:R-:W-:Y:S01]  /*739c0*/  IMAD R0, R4, 0x2, R0 ;  /* 0x0000000204007824 */ /* 0x000fe200078e0200 */
[----:B------:R-:W-:-:S03]  /*739d0*/  LOP3.LUT R19, R6, 0x140, RZ, 0xfc, !PT ;  /* 0x0000014006137812 */ /* 0x000fc600078efcff */
[----:B------:R-:W-:Y:S01]  /*739e0*/  IMAD R18, R4, 0x2, R0 ;  /* 0x0000000204127824 */ /* 0x000fe200078e0200 */
[C---:B---3--:R-:W-:Y:S01]  /*739f0*/  LEA R2, P6, R0.reuse, R5, 0x2 ;  /* 0x0000000500027211 */ /* 0x048fe200078c10ff */
[----:B------:R3:W-:Y:S01]  /*73a00*/  @P3 STG.E desc[UR22][R24.64], R136 ;  /* 0x0000008818003986 */ /* 0x0007e2000c101916 */
[----:B--2---:R-:W-:Y:S01]  /*73a10*/  ISETP.LT.AND P3, PT, R19, UR4, !P0 ;  /* 0x0000000413007c0c */ /* 0x004fe2000c761270 */
[----:B------:R-:W2:Y:S01]  /*73a20*/  LDCU UR4, c[0x0][0x39c] ;  /* 0x00007380ff0477ac */ /* 0x000ea20008000800 */
[----:B------:R-:W-:Y:S01]  /*73a30*/  LEA.HI.X.SX32 R3, R0, R7, 0x2, P6 ;  /* 0x0000000700037211 */ /* 0x000fe200030f16ff */
[----:B------:R-:W-:Y:S01]  /*73a40*/  IMAD R0, R4, 0x2, R18 ;  /* 0x0000000204007824 */ /* 0x000fe200078e0212 */
[----:B-1----:R-:W-:Y:S02]  /*73a50*/  LEA R16, P6, R18, R5, 0x2 ;  /* 0x0000000512107211 */ /* 0x002fe400078c10ff */
[----:B------:R-:W-:Y:S02]  /*73a60*/  LOP3.LUT R19, R6, 0x142, RZ, 0xfc, !PT ;  /* 0x0000014206137812 */ /* 0x000fe400078efcff */
[----:B------:R-:W-:-:S02]  /*73a70*/  LEA.HI.X.SX32 R17, R18, R7, 0x2, P6 ;  /* 0x0000000712117211 */ /* 0x000fc400030f16ff */
[C---:B------:R-:W-:Y:S01]  /*73a80*/  LEA R18, P6, R0.reuse, R5, 0x2 ;  /* 0x0000000500127211 */ /* 0x040fe200078c10ff */
[----:B------:R1:W-:Y:S01]  /*73a90*/  @P2 STG.E desc[UR22][R2.64], R137 ;  /* 0x0000008902002986 */ /* 0x0003e2000c101916 */
[----:B----4-:R-:W-:Y:S01]  /*73aa0*/  ISETP.LT.AND P2, PT, R19, UR5, !P0 ;  /* 0x0000000513007c0c */ /* 0x010fe2000c741270 */
[----:B------:R-:W4:Y:S01]  /*73ab0*/  LDCU UR5, c[0x0][0x39c] ;  /* 0x00007380ff0577ac */ /* 0x000f220008000800 */
[----:B------:R-:W-:Y:S01]  /*73ac0*/  LEA.HI.X.SX32 R19, R0, R7, 0x2, P6 ;  /* 0x0000000700137211 */ /* 0x000fe200030f16ff */
[----:B------:R-:W-:Y:S01]  /*73ad0*/  IMAD R0, R4, 0x2, R0 ;  /* 0x0000000204007824 */ /* 0x000fe200078e0200 */
[C---:B---3--:R-:W-:Y:S01]  /*73ae0*/  LOP3.LUT R24, R6.reuse, 0x144, RZ, 0xfc, !PT ;  /* 0x0000014406187812 */ /* 0x048fe200078efcff */
[----:B------:R3:W-:Y:S01]  /*73af0*/  @P5 STG.E desc[UR22][R16.64], R138 ;  /* 0x0000008a10005986 */ /* 0x0007e2000c101916 */
[----:B------:R-:W-:Y:S02]  /*73b00*/  LOP3.LUT R25, R6, 0x146, RZ, 0xfc, !PT ;  /* 0x0000014606197812 */ /* 0x000fe400078efcff */
[----:B------:R-:W-:Y:S01]  /*73b10*/  ISETP.LT.AND P5, PT, R24, UR6, !P0 ;  /* 0x0000000618007c0c */ /* 0x000fe2000c7a1270 */
[----:B------:R-:W-:Y:S01]  /*73b20*/  IMAD R24, R4, 0x2, R0 ;  /* 0x0000000204187824 */ /* 0x000fe200078e0200 */
[----:B------:R-:W4:Y:S01]  /*73b30*/  LDCU UR6, c[0x0][0x39c] ;  /* 0x00007380ff0677ac */ /* 0x000f220008000800 */
[C---:B-1----:R-:W-:Y:S01]  /*73b40*/  LEA R2, P6, R0.reuse, R5, 0x2 ;  /* 0x0000000500027211 */ /* 0x042fe200078c10ff */
[----:B------:R1:W-:Y:S01]  /*73b50*/  @P4 STG.E desc[UR22][R18.64], R139 ;  /* 0x0000008b12004986 */ /* 0x0003e2000c101916 */
[----:B--2---:R-:W-:Y:S01]  /*73b60*/  ISETP.LT.AND P4, PT, R25, UR4, !P0 ;  /* 0x0000000419007c0c */ /* 0x004fe2000c781270 */
[----:B------:R-:W2:Y:S01]  /*73b70*/  LDCU UR4, c[0x0][0x39c] ;  /* 0x00007380ff0477ac */ /* 0x000ea20008000800 */
[----:B------:R-:W-:Y:S01]  /*73b80*/  LEA.HI.X.SX32 R3, R0, R7, 0x2, P6 ;  /* 0x0000000700037211 */ /* 0x000fe200030f16ff */
[----:B------:R-:W-:Y:S01]  /*73b90*/  IMAD R0, R4, 0x2, R24 ;  /* 0x0000000204007824 */ /* 0x000fe200078e0218 */
[----:B---3--:R-:W-:-:S02]  /*73ba0*/  LEA R16, P6, R24, R5, 0x2 ;  /* 0x0000000518107211 */ /* 0x008fc400078c10ff */
[----:B------:R-:W-:Y:S01]  /*73bb0*/  LOP3.LUT R25, R6, 0x148, RZ, 0xfc, !PT ;  /* 0x0000014806197812 */ /* 0x000fe200078efcff */
[----:B------:R-:W-:Y:S01]  /*73bc0*/  IMAD R26, R4, 0x2, R0 ;  /* 0x00000002041a7824 */ /* 0x000fe200078e0200 */
[----:B------:R-:W-:Y:S01]  /*73bd0*/  LEA.HI.X.SX32 R17, R24, R7, 0x2, P6 ;  /* 0x0000000718117211 */ /* 0x000fe200030f16ff */
[----:B------:R3:W-:Y:S01]  /*73be0*/  @P3 STG.E desc[UR22][R2.64], R132 ;  /* 0x0000008402003986 */ /* 0x0007e2000c101916 */
[----:B-1----:R-:W-:Y:S02]  /*73bf0*/  LEA R18, P6, R0, R5, 0x2 ;  /* 0x0000000500127211 */ /* 0x002fe400078c10ff */
[----:B----4-:R-:W-:Y:S01]  /*73c00*/  ISETP.LT.AND P3, PT, R25, UR5, !P0 ;  /* 0x0000000519007c0c */ /* 0x010fe2000c761270 */
[----:B------:R-:W1:Y:S01]  /*73c10*/  LDCU UR5, c[0x0][0x39c] ;  /* 0x00007380ff0577ac */ /* 0x000e620008000800 */
[----:B------:R-:W-:Y:S02]  /*73c20*/  LOP3.LUT R25, R6, 0x14a, RZ, 0xfc, !PT ;  /* 0x0000014a06197812 */ /* 0x000fe400078efcff */
[----:B------:R-:W-:-:S02]  /*73c30*/  LEA.HI.X.SX32 R19, R0, R7, 0x2, P6 ;  /* 0x0000000700137211 */ /* 0x000fc400030f16ff */
[----:B------:R-:W-:Y:S01]  /*73c40*/  LEA R24, P6, R26, R5, 0x2 ;  /* 0x000000051a187211 */ /* 0x000fe200078c10ff */
[----:B------:R4:W-:Y:S01]  /*73c50*/  @P2 STG.E desc[UR22][R16.64], R133 ;  /* 0x0000008510002986 */ /* 0x0009e2000c101916 */
[----:B------:R-:W-:Y:S01]  /*73c60*/  ISETP.LT.AND P2, PT, R25, UR6, !P0 ;  /* 0x0000000619007c0c */ /* 0x000fe2000c741270 */
[----:B------:R-:W1:Y:S01]  /*73c70*/  LDCU UR6, c[0x0][0x39c] ;  /* 0x00007380ff0677ac */ /* 0x000e620008000800 */
[----:B------:R-:W-:Y:S02]  /*73c80*/  LOP3.LUT R0, R6, 0x14c, RZ, 0xfc, !PT ;  /* 0x0000014c06007812 */ /* 0x000fe400078efcff */
[----:B------:R-:W-:Y:S01]  /*73c90*/  LEA.HI.X.SX32 R25, R26, R7, 0x2, P6 ;  /* 0x000000071a197211 */ /* 0x000fe200030f16ff */
[----:B------:R-:W-:Y:S01]  /*73ca0*/  IMAD R26, R4, 0x2, R26 ;  /* 0x00000002041a7824 */ /* 0x000fe200078e021a */
[----:B------:R1:W-:Y:S01]  /*73cb0*/  @P5 STG.E desc[UR22][R18.64], R134 ;  /* 0x0000008612005986 */ /* 0x0003e2000c101916 */
[----:B--2---:R-:W-:Y:S01]  /*73cc0*/  ISETP.LT.AND P5, PT, R0, UR4, !P0 ;  /* 0x0000000400007c0c */ /* 0x004fe2000c7a1270 */
[----:B------:R-:W2:Y:S01]  /*73cd0*/  LDCU UR4, c[0x0][0x39c] ;  /* 0x00007380ff0477ac */ /* 0x000ea20008000800 */
[----:B------:R-:W-:Y:S01]  /*73ce0*/  IMAD R0, R4, 0x2, R26 ;  /* 0x0000000204007824 */ /* 0x000fe200078e021a */
[----:B------:R2:W-:Y:S01]  /*73cf0*/  @P4 STG.E desc[UR22][R24.64], R135 ;  /* 0x0000008718004986 */ /* 0x0005e2000c101916 */
[----:B---3--:R-:W-:-:S02]  /*73d00*/  LEA R2, P4, R26, R5, 0x2 ;  /* 0x000000051a027211 */ /* 0x008fc400078810ff */
[----:B----4-:R-:W-:Y:S02]  /*73d10*/  LOP3.LUT R17, R6, 0x14e, RZ, 0xfc, !PT ;  /* 0x0000014e06117812 */ /* 0x010fe400078efcff */
[----:B------:R-:W-:Y:S02]  /*73d20*/  LEA R16, P6, R0, R5, 0x2 ;  /* 0x0000000500107211 */ /* 0x000fe400078c10ff */
[-C--:B------:R-:W-:Y:S02]  /*73d30*/  LEA.HI.X.SX32 R3, R26, R7.reuse, 0x2, P4 ;  /* 0x000000071a037211 */ /* 0x080fe400020f16ff */
[----:B-1----:R-:W-:Y:S01]  /*73d40*/  ISETP.LT.AND P4, PT, R17, UR5, !P0 ;  /* 0x0000000511007c0c */ /* 0x002fe2000c781270 */
[----:B------:R-:W1:Y:S01]  /*73d50*/  LDCU UR5, c[0x0][0x39c] ;  /* 0x00007380ff0577ac */ /* 0x000e620008000800 */
[----:B------:R-:W-:Y:S01]  /*73d60*/  LEA.HI.X.SX32 R17, R0, R7, 0x2, P6 ;  /* 0x0000000700117211 */ /* 0x000fe200030f16ff */
[----:B------:R-:W-:Y:S01]  /*73d70*/  IMAD R0, R4, 0x2, R0 ;  /* 0x0000000204007824 */ /* 0x000fe200078e0200 */
[C---:B------:R-:W-:Y:S01]  /*73d80*/  LOP3.LUT R18, R6.reuse, 0x150, RZ, 0xfc, !PT ;  /* 0x0000015006127812 */ /* 0x040fe200078efcff */
[----:B------:R3:W-:Y:S01]  /*73d90*/  @P3 STG.E desc[UR22][R2.64], R148 ;  /* 0x0000009402003986 */ /* 0x0007e2000c101916 */
[----:B--2---:R-:W-:-:S02]  /*73da0*/  LOP3.LUT R25, R6, 0x152, RZ, 0xfc, !PT ;  /* 0x0000015206197812 */ /* 0x004fc400078efcff */
[----:B------:R-:W-:Y:S01]  /*73db0*/  ISETP.LT.AND P3, PT, R18, UR6, !P0 ;  /* 0x0000000612007c0c */ /* 0x000fe2000c761270 */
[----:B------:R2:W-:Y:S01]  /*73dc0*/  @P2 STG.E desc[UR22][R16.64], R149 ;  /* 0x0000009510002986 */ /* 0x0005e2000c101916 */
[----:B------:R-:W-:Y:S01]  /*73dd0*/  LEA R18, P2, R0, R5, 0x2 ;  /* 0x0000000500127211 */ /* 0x000fe200078410ff */
[----:B------:R-:W-:Y:S01]  /*73de0*/  IMAD R24, R4, 0x2, R0 ;  /* 0x0000000204187824 */ /* 0x000fe200078e0200 */
[----:B------:R-:W4:Y:S02]  /*73df0*/  LDCU UR6, c[0x0][0x39c] ;  /* 0x00007380ff0677ac */ /* 0x000f240008000800 */
[----:B------:R-:W-:Y:S02]  /*73e00*/  LEA.HI.X.SX32 R19, R0, R7, 0x2, P2 ;  /* 0x0000000700137211 */ /* 0x000fe400010f16ff */
[----:B------:R-:W-:Y:S01]  /*73e10*/  ISETP.LT.AND P2, PT, R25, UR4, !P0 ;  /* 0x0000000419007c0c */ /* 0x000fe2000c741270 */
[----:B------:R-:W4:Y:S01]  /*73e20*/  LDCU UR4, c[0x0][0x39c] ;  /* 0x00007380ff0477ac */ /* 0x000f220008000800 */
[----:B---3--:R-:W-:Y:S01]  /*73e30*/  LOP3.LUT R3, R6, 0x154, RZ, 0xfc, !PT ;  /* 0x0000015406037812 */ /* 0x008fe200078efcff */
[----:B------:R-:W-:Y:S01]  /*73e40*/  IMAD R0, R4, 0x2, R24 ;  /* 0x0000000204007824 */ /* 0x000fe200078e0218 */
[----:B------:R-:W-:Y:S01]  /*73e50*/  LEA R2, P6, R24, R5, 0x2 ;  /* 0x0000000518027211 */ /* 0x000fe200078c10ff */
[----:B------:R3:W-:Y:S01]  /*73e60*/  @P5 STG.E desc[UR22][R18.64], R150 ;  /* 0x0000009612005986 */ /* 0x0007e2000c101916 */
[----:B-1----:R-:W-:Y:S01]  /*73e70*/  ISETP.LT.AND P5, PT, R3, UR5, !P0 ;  /* 0x0000000503007c0c */ /* 0x002fe2000c7a1270 */
[----:B------:R-:W-:Y:S01]  /*73e80*/  IMAD R26, R4, 0x2, R0 ;  /* 0x00000002041a7824 */ /* 0x000fe200078e0200 */
[----:B------:R-:W-:Y:S01]  /*73e90*/  LEA.HI.X.SX32 R3, R24, R7, 0x2, P6 ;  /* 0x0000000718037211 */ /* 0x000fe200030f16ff */
[----:B------:R-:W1:Y:S01]  /*73ea0*/  LDCU UR5, c[0x0][0x39c] ;  /* 0x00007380ff0577ac */ /* 0x000e620008000800 */
[----:B--2---:R-:W-:-:S02]  /*73eb0*/  LEA R16, P6, R0, R5, 0x2 ;  /* 0x0000000500107211 */ /* 0x004fc400078c10ff */
[----:B------:R-:W-:Y:S02]  /*73ec0*/  LOP3.LUT R25, R6, 0x156, RZ, 0xfc, !PT ;  /* 0x0000015606197812 */ /* 0x000fe400078efcff */
[----:B------:R-:W-:Y:S02]  /*73ed0*/  LEA.HI.X.SX32 R17, R0, R7, 0x2, P6 ;  /* 0x0000000700117211 */ /* 0x000fe400030f16ff */
[----:B------:R-:W-:Y:S02]  /*73ee0*/  LEA R24, P6, R26, R5, 0x2 ;  /* 0x000000051a187211 */ /* 0x000fe400078c10ff */
[----:B------:R-:W-:Y:S01]  /*73ef0*/  LOP3.LUT R0, R6, 0x158, RZ, 0xfc, !PT ;  /* 0x0000015806007812 */ /* 0x000fe200078efcff */
[----:B------:R2:W-:Y:S01]  /*73f00*/  @P4 STG.E desc[UR22][R2.64], R151 ;  /* 0x0000009702004986 */ /* 0x0005e2000c101916 */
[----:B----4-:R-:W-:Y:S01]  /*73f10*/  ISETP.LT.AND P4, PT, R25, UR6, !P0 ;  /* 0x0000000619007c0c */ /* 0x010fe2000c781270 */
[----:B------:R-:W4:Y:S01]  /*73f20*/  LDCU UR6, c[0x0][0x39c] ;  /* 0x00007380ff0677ac */ /* 0x000f220008000800 */
[----:B------:R-:W-:Y:S01]  /*73f30*/  LEA.HI.X.SX32 R25, R26, R7, 0x2, P6 ;  /* 0x000000071a197211 */ /* 0x000fe200030f16ff */
[----:B------:R1:W-:Y:S01]  /*73f40*/  @P3 STG.E desc[UR22][R16.64], R144 ;  /* 0x0000009010003986 */ /* 0x0003e2000c101916 */
[----:B------:R-:W-:Y:S01]  /*73f50*/  ISETP.LT.AND P3, PT, R0, UR4, !P0 ;  /* 0x0000000400007c0c */ /* 0x000fe2000c761270 */
[----:B------:R-:W4:Y:S01]  /*73f60*/  LDCU UR4, c[0x0][0x39c] ;  /* 0x00007380ff0477ac */ /* 0x000f220008000800 */
[----:B------:R-:W-:Y:S01]  /*73f70*/  IMAD R26, R4, 0x2, R26 ;  /* 0x00000002041a7824 */ /* 0x000fe200078e021a */
[----:B---3--:R-:W-:-:S03]  /*73f80*/  LOP3.LUT R18, R6, 0x15a, RZ, 0xfc, !PT ;  /* 0x0000015a06127812 */ /* 0x008fc600078efcff */
[----:B------:R-:W-:Y:S01]  /*73f90*/  IMAD R0, R4, 0x2, R26 ;  /* 0x0000000204007824 */ /* 0x000fe200078e021a */
[----:B--2---:R-:W-:Y:S01]  /*73fa0*/  LEA R2, P6, R26, R5, 0x2 ;  /* 0x000000051a027211 */ /* 0x004fe200078c10ff */
[----:B------:R2:W-:Y:S01]  /*73fb0*/  @P2 STG.E desc[UR22][R24.64], R145 ;  /* 0x0000009118002986 */ /* 0x0005e2000c101916 */
[----:B-1----:R-:W-:Y:S01]  /*73fc0*/  ISETP.LT.AND P2, PT, R18, UR5, !P0 ;  /* 0x0000000512007c0c */ /* 0x002fe2000c741270 */
[----:B------:R-:W1:Y:S01]  /*73fd0*/  LDCU UR5, c[0x0][0x39c] ;  /* 0x00007380ff0577ac */ /* 0x000e620008000800 */
[----:B------:R-:W-:Y:S01]  /*73fe0*/  LEA.HI.X.SX32 R3, R26, R7, 0x2, P6 ;  /* 0x000000071a037211 */ /* 0x000fe200030f16ff */
[----:B------:R-:W-:Y:S01]  /*73ff0*/  IMAD R26, R4, 0x2, R0 ;  /* 0x00000002041a7824 */ /* 0x000fe200078e0200 */
[----:B------:R-:W-:Y:S02]  /*74000*/  LEA R16, P6, R0, R5, 0x2 ;  /* 0x0000000500107211 */ /* 0x000fe400078c10ff */
        /* <DEDUP_REMOVED lines=8> */
[C---:B------:R-:W-:Y:S01]  /*74090*/  LOP3.LUT R0, R6.reuse, 0x15e, RZ, 0xfc, !PT ;  /* 0x0000015e06007812 */ /* 0x040fe200078efcff */
[----:B------:R4:W-:Y:S01]  /*740a0*/  @P4 STG.E desc[UR22][R16.64], R147 ;  /* 0x0000009310004986 */ /* 0x0009e2000c101916 */
[----:B--2---:R-:W-:Y:S02]  /*740b0*/  LOP3.LUT R24, R6, 0x160, RZ, 0xfc, !PT ;  /* 0x0000016006187812 */ /* 0x004fe400078efcff */
[----:B------:R-:W-:Y:S01]  /*740c0*/  ISETP.LT.AND P4, PT, R0, UR6, !P0 ;  /* 0x0000000600007c0c */ /* 0x000fe2000c781270 */
[----:B------:R-:W-:Y:S01]  /*740d0*/  IMAD R0, R4, 0x2, R26 ;  /* 0x0000000204007824 */ /* 0x000fe200078e021a */
[----:B------:R-:W2:Y:S01]  /*740e0*/  LDCU UR6, c[0x0][0x39c] ;  /* 0x00007380ff0677ac */ /* 0x000ea20008000800 */
[----:B---3--:R-:W-:Y:S01]  /*740f0*/  LEA R2, P6, R26, R5, 0x2 ;  /* 0x000000051a027211 */ /* 0x008fe200078c10ff */
[----:B------:R3:W-:Y:S01]  /*74100*/  @P3 STG.E desc[UR22][R18.64], R164 ;  /* 0x000000a412003986 */ /* 0x0007e2000c101916 */
[----:B-1----:R-:W-:Y:S01]  /*74110*/  ISETP.LT.AND P3, PT, R24, UR5, !P0 ;  /* 0x0000000518007c0c */ /* 0x002fe2000c761270 */
[----:B------:R-:W1:Y:S01]  /*74120*/  LDCU UR5, c[0x0][0x39c] ;  /* 0x00007380ff0577ac */ /* 0x000e620008000800 */
[----:B------:R-:W-:Y:S01]  /*74130*/  LEA.HI.X.SX32 R3, R26, R7, 0x2, P6 ;  /* 0x000000071a037211 */ /* 0x000fe200030f16ff */
[----:B------:R-:W-:Y:S01]  /*74140*/  IMAD R24, R4, 0x2, R0 ;  /* 0x0000000204187824 */ /* 0x000fe200078e0200 */
[----:B----4-:R-:W-:-:S02]  /*74150*/  LEA R16, P6, R0, R5, 0x2 ;  /* 0x0000000500107211 */ /* 0x010fc400078c10ff */
[----:B------:R-:W-:Y:S02]  /*74160*/  LOP3.LUT R25, R6, 0x162, RZ, 0xfc, !PT ;  /* 0x0000016206197812 */ /* 0x000fe400078efcff */
[----:B------:R-:W-:Y:S01]  /*74170*/  LEA.HI.X.SX32 R17, R0, R7, 0x2, P6 ;  /* 0x0000000700117211 */ /* 0x000fe200030f16ff */
[----:B------:R-:W-:Y:S01]  /*74180*/  IMAD R0, R4, 0x2, R24 ;  /* 0x0000000204007824 */ /* 0x000fe200078e0218 */
[----:B---3--:R-:W-:Y:S01]  /*74190*/  LEA R18, P6, R24, R5, 0x2 ;  /* 0x0000000518127211 */ /* 0x008fe200078c10ff */
[----:B------:R3:W-:Y:S01]  /*741a0*/  @P2 STG.E desc[UR22][R2.64], R165 ;  /* 0x000000a502002986 */ /* 0x0007e2000c101916 */
[----:B------:R-:W-:Y:S01]  /*741b0*/  ISETP.LT.AND P2, PT, R25, UR4, !P0 ;  /* 0x0000000419007c0c */ /* 0x000fe2000c741270 */
[----:B------:R-:W4:Y:S01]  /*741c0*/  LDCU UR4, c[0x0][0x39c] ;  /* 0x00007380ff0477ac */ /* 0x000f220008000800 */
        /* <DEDUP_REMOVED lines=10> */
[----:B-1----:R-:W-:Y:S01]  /*74270*/  ISETP.LT.AND P4, PT, R26, UR5, !P0 ;  /* 0x000000051a007c0c */ /* 0x002fe2000c781270 */
[----:B------:R-:W1:Y:S01]  /*74280*/  LDCU UR5, c[0x0][0x39c] ;  /* 0x00007380ff0577ac */ /* 0x000e620008000800 */
[----:B------:R-:W-:Y:S01]  /*74290*/  IMAD R26, R4, 0x2, R0 ;  /* 0x00000002041a7824 */ /* 0x000fe200078e0200 */
[----:B------:R1:W-:Y:S01]  /*742a0*/  @P3 STG.E desc[UR22][R24.64], R160 ;  /* 0x000000a018003986 */ /* 0x0003e2000c101916 */
[----:B---3--:R-:W-:-:S02]  /*742b0*/  LEA R2, P3, R0, R5, 0x2 ;  /* 0x0000000500027211 */ /* 0x008fc400078610ff */
[----:B------:R-:W-:Y:S02]  /*742c0*/  LOP3.LUT R17, R6, 0x168, RZ, 0xfc, !PT ;  /* 0x0000016806117812 */ /* 0x000fe400078efcff */
[----:B------:R-:W-:Y:S02]  /*742d0*/  LEA R16, P6, R26, R5, 0x2 ;  /* 0x000000051a107211 */ /* 0x000fe400078c10ff */
[-C--:B------:R-:W-:Y:S02]  /*742e0*/  LEA.HI.X.SX32 R3, R0, R7.reuse, 0x2, P3 ;  /* 0x0000000700037211 */ /* 0x080fe400018f16ff */
[----:B----4-:R-:W-:Y:S01]  /*742f0*/  ISETP.LT.AND P3, PT, R17, UR4, !P0 ;  /* 0x0000000411007c0c */ /* 0x010fe2000c761270 */
[----:B------:R-:W3:Y:S01]  /*74300*/  LDCU UR4, c[0x0][0x39c] ;  /* 0x00007380ff0477ac */ /* 0x000ee20008000800 */
[----:B------:R-:W-:Y:S01]  /*74310*/  LEA.HI.X.SX32 R17, R26, R7, 0x2, P6 ;  /* 0x000000071a117211 */ /* 0x000fe200030f16ff */
[----:B------:R-:W-:Y:S01]  /*74320*/  IMAD R26, R4, 0x2, R26 ;  /* 0x00000002041a7824 */ /* 0x000fe200078e021a */
[----:B------:R4:W-:Y:S01]  /*74330*/  @P2 STG.E desc[UR22][R2.64], R161 ;  /* 0x000000a102002986 */ /* 0x0009e2000c101916 */
[----:B------:R-:W-:-:S03]  /*74340*/  LOP3.LUT R0, R6, 0x16a, RZ, 0xfc, !PT ;  /* 0x0000016a06007812 */ /* 0x000fc600078efcff */
[----:B------:R3:W-:Y:S01]  /*74350*/  @P5 STG.E desc[UR22][R16.64], R162 ;  /* 0x000000a210005986 */ /* 0x0007e2000c101916 */
[----:B--2---:R-:W-:Y:S02]  /*74360*/  LEA R18, P5, R26, R5, 0x2 ;  /* 0x000000051a127211 */ /* 0x004fe400078a10ff */
[----:B-1----:R-:W-:Y:S02]  /*74370*/  LOP3.LUT R24, R6, 0x16c, RZ, 0xfc, !PT ;  /* 0x0000016c06187812 */ /* 0x002fe400078efcff */
[----:B------:R-:W-:Y:S01]  /*74380*/  ISETP.LT.AND P2, PT, R0, UR6, !P0 ;  /* 0x0000000600007c0c */ /* 0x000fe2000c741270 */
[----:B------:R-:W-:Y:S01]  /*74390*/  IMAD R0, R4, 0x2, R26 ;  /* 0x0000000204007824 */ /* 0x000fe200078e021a */
[----:B------:R-:W-:Y:S01]  /*743a0*/  LEA.HI.X.SX32 R19, R26, R7, 0x2, P5 ;  /* 0x000000071a137211 */ /* 0x000fe200028f16ff */
[----:B------:R-:W1:Y:S01]  /*743b0*/  LDCU UR6, c[0x0][0x39c] ;  /* 0x00007380ff0677ac */ /* 0x000e620008000800 */
[----:B------:R-:W-:Y:S01]  /*743c0*/  ISETP.LT.AND P5, PT, R24, UR5, !P0 ;  /* 0x0000000518007c0c */ /* 0x000fe2000c7a1270 */
        /* <DEDUP_REMOVED lines=9> */
[----:B------:R-:W-:-:S02]  /*74460*/  LEA R16, P6, R24, R5, 0x2 ;  /* 0x0000000518107211 */ /* 0x000fc400078c10ff */
[----:B------:R-:W-:Y:S02]  /*74470*/  LOP3.LUT R25, R6, 0x170, RZ, 0xfc, !PT ;  /* 0x0000017006197812 */ /* 0x000fe400078efcff */
[----:B------:R-:W-:Y:S02]  /*74480*/  LEA.HI.X.SX32 R17, R24, R7, 0x2, P6 ;  /* 0x0000000718117211 */ /* 0x000fe400030f16ff */
[----:B------:R-:W-:Y:S02]  /*74490*/  LEA R24, P6, R0, R5, 0x2 ;  /* 0x0000000500187211 */ /* 0x000fe400078c10ff */
[----:B----4-:R-:W-:Y:S01]  /*744a0*/  LOP3.LUT R18, R6, 0x172, RZ, 0xfc, !PT ;  /* 0x0000017206127812 */ /* 0x010fe200078efcff */
[----:B------:R4:W-:Y:S01]  /*744b0*/  @P3 STG.E desc[UR22][R2.64], R180 ;  /* 0x000000b402003986 */ /* 0x0009e2000c101916 */
[----:B-1----:R-:W-:Y:S01]  /*744c0*/  ISETP.LT.AND P3, PT, R25, UR6, !P0 ;  /* 0x0000000619007c0c */ /* 0x002fe2000c761270 */
[----:B------:R-:W1:Y:S01]  /*744d0*/  LDCU UR6, c[0x0][0x39c] ;  /* 0x00007380ff0677ac */ /* 0x000e620008000800 */
[----:B------:R-:W-:Y:S01]  /*744e0*/  LEA.HI.X.SX32 R25, R0, R7, 0x2, P6 ;  /* 0x0000000700197211 */ /* 0x000fe200030f16ff */
[----:B------:R1:W-:Y:S01]  /*744f0*/  @P2 STG.E desc[UR22][R16.64], R181 ;  /* 0x000000b510002986 */ /* 0x0003e2000c101916 */
[----:B--2---:R-:W-:Y:S01]  /*74500*/  ISETP.LT.AND P2, PT, R18, UR5, !P0 ;  /* 0x0000000512007c0c */ /* 0x004fe2000c741270 */
[----:B------:R-:W2:Y:S01]  /*74510*/  LDCU UR5, c[0x0][0x39c] ;  /* 0x00007380ff0577ac */ /* 0x000ea20008000800 */
[----:B------:R-:W-:Y:S01]  /*74520*/  IMAD R0, R4, 0x2, R0 ;  /* 0x0000000204007824 */ /* 0x000fe200078e0200 */
[----:B------:R-:W-:-:S03]  /*74530*/  LOP3.LUT R19, R6, 0x174, RZ, 0xfc, !PT ;  /* 0x0000017406137812 */ /* 0x000fc600078efcff */
[----:B------:R-:W-:Y:S01]  /*74540*/  IMAD R18, R4, 0x2, R0 ;  /* 0x0000000204127824 */ /* 0x000fe200078e0200 */
[C---:B----4-:R-:W-:Y:S01]  /*74550*/  LEA R2, P6, R0.reuse, R5, 0x2 ;  /* 0x0000000500027211 */ /* 0x050fe200078c10ff */
[----:B------:R4:W-:Y:S01]  /*74560*/  @P5 STG.E desc[UR22][R24.64], R182 ;  /* 0x000000b618005986 */ /* 0x0009e2000c101916 */
[----:B---3--:R-:W-:Y:S01]  /*74570*/  ISETP.LT.AND P5, PT, R19, UR4, !P0 ;  /* 0x0000000413007c0c */ /* 0x008fe2000c7a1270 */
[----:B------:R-:W3:Y:S01]  /*74580*/  LDCU UR4, c[0x0][0x39c] ;  /* 0x00007380ff0477ac */ /* 0x000ee20008000800 */
[----:B------:R-:W-:Y:S01]  /*74590*/  LEA.HI.X.SX32 R3, R0, R7, 0x2, P6 ;  /* 0x0000000700037211 */ /* 0x000fe200030f16ff */
[----:B------:R-:W-:Y:S01]  /*745a0*/  IMAD R0, R4, 0x2, R18 ;  /* 0x0000000204007824 */ /* 0x000fe200078e0212 */
[----:B-1----:R-:W-:Y:S02]  /*745b0*/  LEA R16, P6, R18, R5, 0x2 ;  /* 0x0000000512107211 */ /* 0x002fe400078c10ff */
        /* <DEDUP_REMOVED lines=8> */
[C---:B----4-:R-:W-:Y:S01]  /*74640*/  LOP3.LUT R24, R6.reuse, 0x178, RZ, 0xfc, !PT ;  /* 0x0000017806187812 */ /* 0x050fe200078efcff */
[----:B------:R4:W-:Y:S01]  /*74650*/  @P3 STG.E desc[UR22][R16.64], R176 ;  /* 0x000000b010003986 */ /* 0x0009e2000c101916 */
[----:B------:R-:W-:Y:S02]  /*74660*/  LOP3.LUT R25, R6, 0x17a, RZ, 0xfc, !PT ;  /* 0x0000017a06197812 */ /* 0x000fe400078efcff */
[----:B------:R-:W-:Y:S01]  /*74670*/  ISETP.LT.AND P3, PT, R24, UR6, !P0 ;  /* 0x0000000618007c0c */ /* 0x000fe2000c761270 */
[----:B------:R-:W-:Y:S01]  /*74680*/  IMAD R24, R4, 0x2, R0 ;  /* 0x0000000204187824 */ /* 0x000fe200078e0200 */
        /* <DEDUP_REMOVED lines=9> */
[----:B------:R-:W-:Y:S01]  /*74720*/  IMAD R26, R4, 0x2, R0 ;  /* 0x00000002041a7824 */ /* 0x000fe200078e0200 */
[----:B------:R-:W-:Y:S01]  /*74730*/  LEA.HI.X.SX32 R17, R24, R7, 0x2, P6 ;  /* 0x0000000718117211 */ /* 0x000fe200030f16ff */
[----:B------:R4:W-:Y:S01]  /*74740*/  @P5 STG.E desc[UR22][R2.64], R178 ;  /* 0x000000b202005986 */ /* 0x0009e2000c101916 */
[----:B-1----:R-:W-:Y:S02]  /*74750*/  LEA R18, P6, R0, R5, 0x2 ;  /* 0x0000000500127211 */ /* 0x002fe400078c10ff */
[----:B--2---:R-:W-:Y:S01]  /*74760*/  ISETP.LT.AND P5, PT, R25, UR5, !P0 ;  /* 0x0000000519007c0c */ /* 0x004fe2000c7a1270 */
        /* <DEDUP_REMOVED lines=16> */
[----:B--2---:R-:W-:Y:S02]  /*74870*/  LOP3.LUT R17, R6, 0x182, RZ, 0xfc, !PT ;  /* 0x0000018206117812 */ /* 0x004fe400078efcff */
        /* <DEDUP_REMOVED lines=8> */
[----:B---3--:R-:W-:-:S02]  /*74900*/  LOP3.LUT R25, R6, 0x186, RZ, 0xfc, !PT ;  /* 0x0000018606197812 */ /* 0x008fc400078efcff */
        /* <DEDUP_REMOVED lines=8> */
[----:B--2---:R-:W-:Y:S01]  /*74990*/  LOP3.LUT R3, R6, 0x188, RZ, 0xfc, !PT ;  /* 0x0000018806037812 */ /* 0x004fe200078efcff */
[----:B------:R-:W-:Y:S01]  /*749a0*/  IMAD R0, R4, 0x2, R24 ;  /* 0x0000000204007824 */ /* 0x000fe200078e0218 */
[----:B------:R-:W-:Y:S01]  /*749b0*/  LEA R2, P6, R24, R5, 0x2 ;  /* 0x0000000518027211 */ /* 0x000fe200078c10ff */
[----:B------:R2:W-:Y:S01]  /*749c0*/  @P3 STG.E desc[UR22][R18.64], R76 ;  /* 0x0000004c12003986 */ /* 0x0005e2000c101916 */
[----:B-1----:R-:W-:Y:S01]  /*749d0*/  ISETP.LT.AND P3, PT, R3, UR5, !P0 ;  /* 0x0000000503007c0c */ /* 0x002fe2000c761270 */
[----:B------:R-:W-:Y:S01]  /*749e0*/  IMAD R26, R4, 0x2, R0 ;  /* 0x00000002041a7824 */ /* 0x000fe200078e0200 */
[----:B------:R-:W-:Y:S01]  /*749f0*/  LEA.HI.X.SX32 R3, R24, R7, 0x2, P6 ;  /* 0x0000000718037211 */ /* 0x000fe200030f16ff */
[----:B------:R-:W1:Y:S01]  /*74a00*/  LDCU UR5, c[0x0][0x39c] ;  /* 0x00007380ff0577ac */ /* 0x000e620008000800 */
[----:B---3--:R-:W-:-:S02]  /*74a10*/  LEA R16, P6, R0, R5, 0x2 ;  /* 0x0000000500107211 */ /* 0x008fc400078c10ff */
        /* <DEDUP_REMOVED lines=12> */
[----:B--2---:R-:W-:-:S03]  /*74ae0*/  LOP3.LUT R18, R6, 0x18e, RZ, 0xfc, !PT ;  /* 0x0000018e06127812 */ /* 0x004fc600078efcff */
[----:B------:R-:W-:Y:S01]  /*74af0*/  IMAD R0, R4, 0x2, R26 ;  /* 0x0000000204007824 */ /* 0x000fe200078e021a */
[----:B---3--:R-:W-:Y:S01]  /*74b00*/  LEA R2, P6, R26, R5, 0x2 ;  /* 0x000000051a027211 */ /* 0x008fe200078c10ff */
        /* <DEDUP_REMOVED lines=153> */
[----:B------:R-:W4:Y:S01]  /*754a0*/  LDCU UR6, c[0x0][0x39c] ;  /* 0x00007380ff0677ac */ /* 0x000f220008000800 */
[----:B------:R-:W-:Y:S02]  /*754b0*/  IMAD R24, R4, 0x2, R0 ;  /* 0x0000000204187824 */ /* 0x000fe400078e0200 */
        /* <DEDUP_REMOVED lines=14> */
[----:B------:R-:W-:Y:S01]  /*755a0*/  LEA R24, P6, R26, R5, 0x2 ;  /* 0x000000051a187211 */ /* 0x000fe200078c10ff */
[----:B------:R3:W-:Y:S01]  /*755b0*/  @P4 STG.E desc[UR22][R2.64], R127 ;  /* 0x0000007f02004986 */ /* 0x0007e2000c101916 */
[----:B------:R-:W-:Y:S02]  /*755c0*/  LOP3.LUT R0, R6, 0x1c0, RZ, 0xfc, !PT ;  /* 0x000001c006007812 */ /* 0x000fe400078efcff */
[----:B----4-:R-:W-:Y:S01]  /*755d0*/  ISETP.LT.AND P4, PT, R25, UR6, !P0 ;  /* 0x0000000619007c0c */ /* 0x010fe2000c781270 */
[----:B------:R4:W-:Y:S01]  /*755e0*/  @P3 STG.E desc[UR22][R16.64], R8 ;  /* 0x0000000810003986 */ /* 0x0009e2000c101916 */
[----:B------:R-:W-:Y:S01]  /*755f0*/  LEA.HI.X.SX32 R25, R26, R7, 0x2, P6 ;  /* 0x000000071a197211 */ /* 0x000fe200030f16ff */
[----:B------:R-:W-:Y:S01]  /*75600*/  IMAD R26, R4, 0x2, R26 ;  /* 0x00000002041a7824 */ /* 0x000fe200078e021a */
[----:B------:R-:W-:Y:S01]  /*75610*/  ISETP.LT.AND P3, PT, R0, UR4, !P0 ;  /* 0x0000000400007c0c */ /* 0x000fe2000c761270 */
[----:B------:R-:W4:Y:S01]  /*75620*/  LDCU UR4, c[0x0][0x39c] ;  /* 0x00007380ff0477ac */ /* 0x000f220008000800 */
[----:B--2---:R-:W-:Y:S01]  /*75630*/  LOP3.LUT R18, R6, 0x1c2, RZ, 0xfc, !PT ;  /* 0x000001c206127812 */ /* 0x004fe200078efcff */
[----:B------:R-:W-:Y:S01]  /*75640*/  IMAD R0, R4, 0x2, R26 ;  /* 0x0000000204007824 */ /* 0x000fe200078e021a */
[----:B---3--:R-:W-:Y:S01]  /*75650*/  LEA R2, P6, R26, R5, 0x2 ;  /* 0x000000051a027211 */ /* 0x008fe200078c10ff */
[----:B------:R-:W2:Y:S01]  /*75660*/  LDCU UR6, c[0x0][0x39c] ;  /* 0x00007380ff0677ac */ /* 0x000ea20008000800 */
[----:B------:R3:W-:Y:S01]  /*75670*/  @P2 STG.E desc[UR22][R24.64], R9 ;  /* 0x0000000918002986 */ /* 0x0007e2000c101916 */
[----:B-1----:R-:W-:Y:S01]  /*75680*/  ISETP.LT.AND P2, PT, R18, UR5, !P0 ;  /* 0x0000000512007c0c */ /* 0x002fe2000c741270 */
[----:B------:R-:W-:Y:S01]  /*75690*/  IMAD R18, R4, 0x2, R0 ;  /* 0x0000000204127824 */ /* 0x000fe200078e0200 */
[----:B------:R-:W-:Y:S01]  /*756a0*/  LEA.HI.X.SX32 R3, R26, R7, 0x2, P6 ;  /* 0x000000071a037211 */ /* 0x000fe200030f16ff */
[----:B------:R-:W1:Y:S01]  /*756b0*/  LDCU UR5, c[0x0][0x39c] ;  /* 0x00007380ff0577ac */ /* 0x000e620008000800 */
[----:B----4-:R-:W-:Y:S01]  /*756c0*/  LEA R16, P6, R0, R5, 0x2 ;  /* 0x0000000500107211 */ /* 0x010fe200078c10ff */
[----:B------:R-:W4:Y:S01]  /*756d0*/  LDS.128 R24, [R252+0x800] ;  /* 0x00080000fc187984 */ /* 0x000f220000000c00 */
[----:B------:R-:W-:-:S02]  /*756e0*/  LOP3.LUT R19, R6, 0x1c4, RZ, 0xfc, !PT ;  /* 0x000001c406137812 */ /* 0x000fc400078efcff */
[----:B------:R-:W-:Y:S02]  /*756f0*/  LEA.HI.X.SX32 R17, R0, R7, 0x2, P6 ;  /* 0x0000000700117211 */ /* 0x000fe400030f16ff */
[C---:B------:R-:W-:Y:S01]  /*75700*/  LEA R8, P6, R18.reuse, R5, 0x2 ;  /* 0x0000000512087211 */ /* 0x040fe200078c10ff */
[----:B------:R1:W-:Y:S01]  /*75710*/  @P5 STG.E desc[UR22][R2.64], R10 ;  /* 0x0000000a02005986 */ /* 0x0003e2000c101916 */
[----:B------:R-:W-:Y:S01]  /*75720*/  ISETP.LT.AND P5, PT, R19, UR4, !P0 ;  /* 0x0000000413007c0c */ /* 0x000fe2000c7a1270 */
[----:B------:R-:W4:Y:S01]  /*75730*/  LDCU UR4, c[0x0][0x39c] ;  /* 0x00007380ff0477ac */ /* 0x000f220008000800 */
[----:B---3--:R-:W-:Y:S01]  /*75740*/  LEA.HI.X.SX32 R9, R18, R7, 0x2, P6 ;  /* 0x0000000712097211 */ /* 0x008fe200030f16ff */
[----:B------:R-:W-:Y:S01]  /*75750*/  IMAD R18, R4, 0x2, R18 ;  /* 0x0000000204127824 */ /* 0x000fe200078e0212 */
[C---:B------:R-:W-:Y:S01]  /*75760*/  LOP3.LUT R0, R6.reuse, 0x1c6, RZ, 0xfc, !PT ;  /* 0x000001c606007812 */ /* 0x040fe200078efcff */
[----:B------:R3:W-:Y:S01]  /*75770*/  @P4 STG.E desc[UR22][R16.64], R11 ;  /* 0x0000000b10004986 */ /* 0x0007e2000c101916 */
[----:B------:R-:W-:-:S02]  /*75780*/  LOP3.LUT R19, R6, 0x1c8, RZ, 0xfc, !PT ;  /* 0x000001c806137812 */ /* 0x000fc400078efcff */
[----:B--2---:R-:W-:Y:S01]  /*75790*/  ISETP.LT.AND P4, PT, R0, UR6, !P0 ;  /* 0x0000000600007c0c */ /* 0x004fe2000c781270 */
[----:B------:R-:W-:Y:S01]  /*757a0*/  IMAD R0, R4, 0x2, R18 ;  /* 0x0000000204007824 */ /* 0x000fe200078e0212 */
[----:B------:R-:W2:Y:S01]  /*757b0*/  LDCU UR6, c[0x0][0x39c] ;  /* 0x00007380ff0677ac */ /* 0x000ea20008000800 */
[C---:B-1----:R-:W-:Y:S01]  /*757c0*/  LEA R2, P6, R18.reuse, R5, 0x2 ;  /* 0x0000000512027211 */ /* 0x042fe200078c10ff */
[----:B------:R1:W-:Y:S01]  /*757d0*/  @P3 STG.E desc[UR22][R8.64], R12 ;  /* 0x0000000c08003986 */ /* 0x0003e2000c101916 */
[----:B------:R-:W-:Y:S01]  /*757e0*/  ISETP.LT.AND P3, PT, R19, UR5, !P0 ;  /* 0x0000000513007c0c */ /* 0x000fe2000c761270 */
[----:B------:R-:W2:Y:S01]  /*757f0*/  LDCU UR5, c[0x0][0x39c] ;  /* 0x00007380ff0577ac */ /* 0x000ea20008000800 */
[----:B------:R-:W-:Y:S02]  /*75800*/  LEA.HI.X.SX32 R3, R18, R7, 0x2, P6 ;  /* 0x0000000712037211 */ /* 0x000fe400030f16ff */
[----:B------:R-:W-:Y:S01]  /*75810*/  LEA R10, P6, R0, R5, 0x2 ;  /* 0x00000005000a7211 */ /* 0x000fe200078c10ff */
[----:B---3--:R-:W-:Y:S01]  /*75820*/  IMAD R16, R4, 0x2, R0 ;  /* 0x0000000204107824 */ /* 0x008fe200078e0200 */
[----:B------:R-:W-:-:S02]  /*75830*/  LOP3.LUT R17, R6, 0x1ca, RZ, 0xfc, !PT ;  /* 0x000001ca06117812 */ /* 0x000fc400078efcff */
[----:B------:R-:W-:Y:S01]  /*75840*/  LEA.HI.X.SX32 R11, R0, R7, 0x2, P6 ;  /* 0x00000007000b7211 */ /* 0x000fe200030f16ff */
[----:B------:R-:W-:Y:S01]  /*75850*/  IMAD R0, R4, 0x2, R16 ;  /* 0x0000000204007824 */ /* 0x000fe200078e0210 */
[----:B-1----:R-:W-:Y:S01]  /*75860*/  LEA R8, P6, R16, R5, 0x2 ;  /* 0x0000000510087211 */ /* 0x002fe200078c10ff */
[----:B------:R1:W-:Y:S01]  /*75870*/  @P2 STG.E desc[UR22][R2.64], R13 ;  /* 0x0000000d02002986 */ /* 0x0003e2000c101916 */
[----:B----4-:R-:W-:Y:S01]  /*75880*/  ISETP.LT.AND P2, PT, R17, UR4, !P0 ;  /* 0x0000000411007c0c */ /* 0x010fe2000c741270 */
[----:B------:R-:W3:Y:S01]  /*75890*/  LDCU UR4, c[0x0][0x39c] ;  /* 0x00007380ff0477ac */ /* 0x000ee20008000800 */
[----:B------:R-:W-:Y:S02]  /*758a0*/  LOP3.LUT R12, R6, 0x1cc, RZ, 0xfc, !PT ;  /* 0x000001cc060c7812 */ /* 0x000fe400078efcff */
[----:B------:R-:W-:Y:S02]  /*758b0*/  LEA.HI.X.SX32 R9, R16, R7, 0x2, P6 ;  /* 0x0000000710097211 */ /* 0x000fe400030f16ff */
[----:B------:R-:W-:Y:S01]  /*758c0*/  LEA R16, P6, R0, R5, 0x2 ;  /* 0x0000000500107211 */ /* 0x000fe200078c10ff */
[----:B------:R4:W-:Y:S01]  /*758d0*/  @P5 STG.E desc[UR22][R10.64], R14 ;  /* 0x0000000e0a005986 */ /* 0x0009e2000c101916 */
[----:B--2---:R-:W-:Y:S01]  /*758e0*/  ISETP.LT.AND P5, PT, R12, UR6, !P0 ;  /* 0x000000060c007c0c */ /* 0x004fe2000c7a1270 */
[----:B------:R-:W2:Y:S01]  /*758f0*/  LDCU UR6, c[0x0][0x39c] ;  /* 0x00007380ff0677ac */ /* 0x000ea20008000800 */
[----:B------:R-:W-:-:S02]  /*75900*/  LOP3.LUT R12, R6, 0x1ce, RZ, 0xfc, !PT ;  /* 0x000001ce060c7812 */ /* 0x000fc400078efcff */
[----:B------:R-:W-:Y:S01]  /*75910*/  LEA.HI.X.SX32 R17, R0, R7, 0x2, P6 ;  /* 0x0000000700117211 */ /* 0x000fe200030f16ff */
[----:B------:R-:W-:Y:S01]  /*75920*/  IMAD R0, R4, 0x2, R0 ;  /* 0x0000000204007824 */ /* 0x000fe200078e0200 */
[----:B------:R2:W-:Y:S01]  /*75930*/  @P4 STG.E desc[UR22][R8.64], R15 ;  /* 0x0000000f08004986 */ /* 0x0005e2000c101916 */
[----:B------:R-:W-:Y:S01]  /*75940*/  ISETP.LT.AND P4, PT, R12, UR5, !P0 ;  /* 0x000000050c007c0c */ /* 0x000fe2000c781270 */
[----:B------:R-:W2:Y:S01]  /*75950*/  LDCU UR5, c[0x0][0x39c] ;  /* 0x00007380ff0577ac */ /* 0x000ea20008000800 */
[----:B------:R-:W-:Y:S01]  /*75960*/  IMAD R12, R4, 0x2, R0 ;  /* 0x00000002040c7824 */ /* 0x000fe200078e0200 */
[----:B------:R-:W-:Y:S01]  /*75970*/  @P3 STG.E desc[UR22][R16.64], R20 ;  /* 0x0000001410003986 */ /* 0x000fe2000c101916 */
[-C--:B-1----:R-:W-:Y:S02]  /*75980*/  LEA R2, P3, R0, R5.reuse, 0x2 ;  /* 0x0000000500027211 */ /* 0x082fe400078610ff */
[----:B----4-:R-:W-:Y:S02]  /*75990*/  LOP3.LUT R11, R6, 0x1d0, RZ, 0xfc, !PT ;  /* 0x000001d0060b7812 */ /* 0x010fe400078efcff */
[----:B------:R-:W-:-:S02]  /*759a0*/  LEA R10, P6, R12, R5, 0x2 ;  /* 0x000000050c0a7211 */ /* 0x000fc400078c10ff */
[-C--:B------:R-:W-:Y:S02]  /*759b0*/  LEA.HI.X.SX32 R3, R0, R7.reuse, 0x2, P3 ;  /* 0x0000000700037211 */ /* 0x080fe400018f16ff */
[----:B---3--:R-:W-:Y:S01]  /*759c0*/  ISETP.LT.AND P3, PT, R11, UR4, !P0 ;  /* 0x000000040b007c0c */ /* 0x008fe2000c761270 */
[----:B------:R-:W1:Y:S01]  /*759d0*/  LDCU UR4, c[0x0][0x39c] ;  /* 0x00007380ff0477ac */ /* 0x000e620008000800 */
[----:B------:R-:W-:Y:S01]  /*759e0*/  LEA.HI.X.SX32 R11, R12, R7, 0x2, P6 ;  /* 0x000000070c0b7211 */ /* 0x000fe200030f16ff */
[----:B------:R-:W-:Y:S01]  /*759f0*/  IMAD R12, R4, 0x2, R12 ;  /* 0x00000002040c7824 */ /* 0x000fe200078e020c */
[----:B------:R3:W-:Y:S01]  /*75a00*/  @P2 STG.E desc[UR22][R2.64], R21 ;  /* 0x0000001502002986 */ /* 0x0007e2000c101916 */
[----:B------:R-:W-:-:S03]  /*75a10*/  LOP3.LUT R0, R6, 0x1d2, RZ, 0xfc, !PT ;  /* 0x000001d206007812 */ /* 0x000fc600078efcff */
[----:B------:R4:W-:Y:S01]  /*75a20*/  @P5 STG.E desc[UR22][R10.64], R22 ;  /* 0x000000160a005986 */ /* 0x0009e2000c101916 */
[----:B--2---:R-:W-:Y:S02]  /*75a30*/  LEA R8, P5, R12, R5, 0x2 ;  /* 0x000000050c087211 */ /* 0x004fe400078a10ff */
[----:B------:R-:W-:Y:S02]  /*75a40*/  LOP3.LUT R13, R6, 0x1d4, RZ, 0xfc, !PT ;  /* 0x000001d4060d7812 */ /* 0x000fe400078efcff */
[----:B------:R-:W-:Y:S01]  /*75a50*/  ISETP.LT.AND P2, PT, R0, UR6, !P0 ;  /* 0x0000000600007c0c */ /* 0x000fe2000c741270 */
[----:B------:R-:W-:Y:S01]  /*75a60*/  IMAD R0, R4, 0x2, R12 ;  /* 0x0000000204007824 */ /* 0x000fe200078e020c */
[----:B------:R-:W-:Y:S01]  /*75a70*/  LEA.HI.X.SX32 R9, R12, R7, 0x2, P5 ;  /* 0x000000070c097211 */ /* 0x000fe200028f16ff */
[----:B------:R-:W2:Y:S01]  /*75a80*/  LDCU UR6, c[0x0][0x39c] ;  /* 0x00007380ff0677ac */ /* 0x000ea20008000800 */
[----:B------:R-:W-:Y:S01]  /*75a90*/  ISETP.LT.AND P5, PT, R13, UR5, !P0 ;  /* 0x000000050d007c0c */ /* 0x000fe2000c7a1270 */
[----:B------:R-:W2:Y:S01]  /*75aa0*/  LDCU UR5, c[0x0][0x39c] ;  /* 0x00007380ff0577ac */ /* 0x000ea20008000800 */
[----:B---3--:R-:W-:Y:S01]  /*75ab0*/  LOP3.LUT R3, R6, 0x1d6, RZ, 0xfc, !PT ;  /* 0x000001d606037812 */ /* 0x008fe200078efcff */
[----:B------:R-:W-:Y:S01]  /*75ac0*/  IMAD R12, R4, 0x2, R0 ;  /* 0x00000002040c7824 */ /* 0x000fe200078e0200 */
        /* <DEDUP_REMOVED lines=9> */
[----:B------:R-:W-:Y:S02]  /*75b60*/  LEA R12, P6, R0, R5, 0x2 ;  /* 0x00000005000c7211 */ /* 0x000fe400078c10ff */
[----:B---3--:R-:W-:Y:S01]  /*75b70*/  LOP3.LUT R8, R6, 0x1da, RZ, 0xfc, !PT ;  /* 0x000001da06087812 */ /* 0x008fe200078efcff */
[----:B------:R3:W-:Y:S01]  /*75b80*/  @P3 STG.E desc[UR22][R2.64], R28 ;  /* 0x0000001c02003986 */ /* 0x0007e2000c101916 */
[----:B--2---:R-:W-:Y:S01]  /*75b90*/  ISETP.LT.AND P3, PT, R13, UR6, !P0 ;  /* 0x000000060d007c0c */ /* 0x004fe2000c761270 */
[----:B------:R-:W2:Y:S01]  /*75ba0*/  LDCU UR6, c[0x0][0x39c] ;  /* 0x00007380ff0677ac */ /* 0x000ea20008000800 */
[----:B------:R-:W-:Y:S01]  /*75bb0*/  LEA.HI.X.SX32 R13, R0, R7, 0x2, P6 ;  /* 0x00000007000d7211 */ /* 0x000fe200030f16ff */
[----:B------:R4:W-:Y:S01]  /*75bc0*/  @P2 STG.E desc[UR22][R10.64], R29 ;  /* 0x0000001d0a002986 */ /* 0x0009e2000c101916 */
[----:B------:R-:W-:Y:S01]  /*75bd0*/  ISETP.LT.AND P2, PT, R8, UR5, !P0 ;  /* 0x0000000508007c0c */ /* 0x000fe2000c741270 */
[----:B------:R-:W2:Y:S01]  /*75be0*/  LDCU UR5, c[0x0][0x39c] ;  /* 0x00007380ff0577ac */ /* 0x000ea20008000800 */
[----:B------:R-:W-:Y:S01]  /*75bf0*/  IMAD R0, R4, 0x2, R0 ;  /* 0x0000000204007824 */ /* 0x000fe200078e0200 */
[----:B------:R-:W-:-:S03]  /*75c00*/  LOP3.LUT R8, R6, 0x1dc, RZ, 0xfc, !PT ;  /* 0x000001dc06087812 */ /* 0x000fc600078efcff */
        /* <DEDUP_REMOVED lines=8> */
[----:B----4-:R-:W-:Y:S02]  /*75c90*/  LOP3.LUT R11, R6, 0x1de, RZ, 0xfc, !PT ;  /* 0x000001de060b7812 */ /* 0x010fe400078efcff */
[----:B------:R-:W-:-:S02]  /*75ca0*/  LEA.HI.X.SX32 R9, R14, R7, 0x2, P6 ;  /* 0x000000070e097211 */ /* 0x000fc400030f16ff */
[C---:B------:R-:W-:Y:S01]  /*75cb0*/  LEA R10, P6, R0.reuse, R5, 0x2 ;  /* 0x00000005000a7211 */ /* 0x040fe200078c10ff */
[----:B------:R4:W-:Y:S01]  /*75cc0*/  @P4 STG.E desc[UR22][R2.64], R31 ;  /* 0x0000001f02004986 */ /* 0x0009e2000c101916 */
[----:B--2---:R-:W-:Y:S01]  /*75cd0*/  ISETP.LT.AND P4, PT, R11, UR5, !P0 ;  /* 0x000000050b007c0c */ /* 0x004fe2000c781270 */
[----:B------:R-:W2:Y:S01]  /*75ce0*/  LDCU UR5, c[0x0][0x39c] ;  /* 0x00007380ff0577ac */ /* 0x000ea20008000800 */
[----:B------:R-:W-:Y:S01]  /*75cf0*/  LEA.HI.X.SX32 R11, R0, R7, 0x2, P6 ;  /* 0x00000007000b7211 */ /* 0x000fe200030f16ff */
[----:B------:R-:W-:Y:S01]  /*75d00*/  IMAD R0, R4, 0x2, R0 ;  /* 0x0000000204007824 */ /* 0x000fe200078e0200 */
[C---:B---3--:R-:W-:Y:S01]  /*75d10*/  LOP3.LUT R12, R6.reuse, 0x1e0, RZ, 0xfc, !PT ;  /* 0x000001e0060c7812 */ /* 0x048fe200078efcff */
[----:B------:R3:W-:Y:S01]  /*75d20*/  @P3 STG.E desc[UR22][R8.64], R36 ;  /* 0x0000002408003986 */ /* 0x0007e2000c101916 */
[----:B------:R-:W-:Y:S02]  /*75d30*/  LOP3.LUT R13, R6, 0x1e2, RZ, 0xfc, !PT ;  /* 0x000001e2060d7812 */ /* 0x000fe400078efcff */
[----:B------:R-:W-:Y:S01]  /*75d40*/  ISETP.LT.AND P3, PT, R12, UR6, !P0 ;  /* 0x000000060c007c0c */ /* 0x000fe2000c761270 */
[----:B------:R-:W-:Y:S01]  /*75d50*/  IMAD R12, R4, 0x2, R0 ;  /* 0x00000002040c7824 */ /* 0x000fe200078e0200 */
[----:B------:R-:W2:Y:S01]  /*75d60*/  LDCU UR6, c[0x0][0x39c] ;  /* 0x00007380ff0677ac */ /* 0x000ea20008000800 */
[C---:B----4-:R-:W-:Y:S01]  /*75d70*/  LEA R2, P6, R0.reuse, R5, 0x2 ;  /* 0x0000000500027211 */ /* 0x050fe200078c10ff */
[----:B------:R4:W-:Y:S01]  /*75d80*/  @P2 STG.E desc[UR22][R10.64], R37 ;  /* 0x000000250a002986 */ /* 0x0009e2000c101916 */
[----:B-1----:R-:W-:Y:S01]  /*75d90*/  ISETP.LT.AND P2, PT, R13, UR4, !P0 ;  /* 0x000000040d007c0c */ /* 0x002fe2000c741270 */
[----:B------:R-:W1:Y:S01]  /*75da0*/  LDCU UR4, c[0x0][0x39c] ;  /* 0x00007380ff0477ac */ /* 0x000e620008000800 */
[----:B------:R-:W-:Y:S01]  /*75db0*/  LEA.HI.X.SX32 R3, R0, R7, 0x2, P6 ;  /* 0x0000000700037211 */ /* 0x000fe200030f16ff */
[----:B------:R-:W-:Y:S01]  /*75dc0*/  IMAD R0, R4, 0x2, R12 ;  /* 0x0000000204007824 */ /* 0x000fe200078e020c */
[----:B---3--:R-:W-:-:S02]  /*75dd0*/  LEA R8, P6, R12, R5, 0x2 ;  /* 0x000000050c087211 */ /* 0x008fc400078c10ff */
[----:B------:R-:W-:Y:S01]  /*75de0*/  LOP3.LUT R13, R6, 0x1e4, RZ, 0xfc, !PT ;  /* 0x000001e4060d7812 */ /* 0x000fe200078efcff */
[----:B------:R-:W-:Y:S01]  /*75df0*/  IMAD R14, R4, 0x2, R0 ;  /* 0x00000002040e7824 */ /* 0x000fe200078e0200 */
[----:B------:R-:W-:Y:S01]  /*75e00*/  LEA.HI.X.SX32 R9, R12, R7, 0x2, P6 ;  /* 0x000000070c097211 */ /* 0x000fe200030f16ff */
[----:B------:R3:W-:Y:S01]  /*75e10*/  @P5 STG.E desc[UR22][R2.64], R38 ;  /* 0x0000002602005986 */ /* 0x0007e2000c101916 */
[----:B----4-:R-:W-:Y:S02]  /*75e20*/  LEA R10, P6, R0, R5, 0x2 ;  /* 0x00000005000a7211 */ /* 0x010fe400078c10ff */
[----:B--2---:R-:W-:Y:S01]  /*75e30*/  ISETP.LT.AND P5, PT, R13, UR5, !P0 ;  /* 0x000000050d007c0c */ /* 0x004fe2000c7a1270 */
        /* <DEDUP_REMOVED lines=16> */
[----:B----4-:R-:W-:Y:S02]  /*75f40*/  LOP3.LUT R9, R6, 0x1ea, RZ, 0xfc, !PT ;  /* 0x000001ea06097812 */ /* 0x010fe400078efcff */
[----:B------:R-:W-:Y:S02]  /*75f50*/  LEA R8, P6, R0, R5, 0x2 ;  /* 0x0000000500087211 */ /* 0x000fe400078c10ff */
[-C--:B------:R-:W-:Y:S02]  /*75f60*/  LEA.HI.X.SX32 R3, R14, R7.reuse, 0x2, P2 ;  /* 0x000000070e037211 */ /* 0x080fe400010f16ff */
[----:B--2---:R-:W-:Y:S01]  /*75f70*/  ISETP.LT.AND P2, PT, R9, UR5, !P0 ;  /* 0x0000000509007c0c */ /* 0x004fe2000c741270 */
[----:B------:R-:W2:Y:S01]  /*75f80*/  LDCU UR5, c[0x0][0x39c] ;  /* 0x00007380ff0577ac */ /* 0x000ea20008000800 */
[----:B------:R-:W-:Y:S01]  /*75f90*/  LEA.HI.X.SX32 R9, R0, R7, 0x2, P6 ;  /* 0x0000000700097211 */ /* 0x000fe200030f16ff */
[----:B------:R-:W-:Y:S01]  /*75fa0*/  IMAD R0, R4, 0x2, R0 ;  /* 0x0000000204007824 */ /* 0x000fe200078e0200 */
[C---:B------:R-:W-:Y:S01]  /*75fb0*/  LOP3.LUT R10, R6.reuse, 0x1ec, RZ, 0xfc, !PT ;  /* 0x000001ec060a7812 */ /* 0x040fe200078efcff */
[----:B------:R3:W-:Y:S01]  /*75fc0*/  @P5 STG.E desc[UR22][R2.64], R50 ;  /* 0x0000003202005986 */ /* 0x0007e2000c101916 */
[----:B-1----:R-:W-:-:S02]  /*75fd0*/  LOP3.LUT R13, R6, 0x1ee, RZ, 0xfc, !PT ;  /* 0x000001ee060d7812 */ /* 0x002fc400078efcff */
        /* <DEDUP_REMOVED lines=10> */
[C---:B------:R-:W-:Y:S01]  /*76080*/  LEA R2, P6, R12.reuse, R5, 0x2 ;  /* 0x000000050c027211 */ /* 0x040fe200078c10ff */
[----:B------:R3:W-:Y:S01]  /*76090*/  @P3 STG.E desc[UR22][R10.64], R56 ;  /* 0x000000380a003986 */ /* 0x0007e2000c101916 */
[----:B--2---:R-:W-:Y:S01]  /*760a0*/  ISETP.LT.AND P3, PT, R3, UR5, !P0 ;  /* 0x0000000503007c0c */ /* 0x004fe2000c761270 */
[----:B------:R-:W2:Y:S01]  /*760b0*/  LDCU UR5, c[0x0][0x39c] ;  /* 0x00007380ff0577ac */ /* 0x000ea20008000800 */
[----:B------:R-:W-:-:S02]  /*760c0*/  LEA.HI.X.SX32 R3, R12, R7, 0x2, P6 ;  /* 0x000000070c037211 */ /* 0x000fc400030f16ff */
[----:B-1----:R-:W-:Y:S01]  /*760d0*/  LEA R8, P6, R0, R5, 0x2 ;  /* 0x0000000500087211 */ /* 0x002fe200078c10ff */
[----:B------:R-:W-:-:S03]  /*760e0*/  IMAD R12, R4, 0x2, R0 ;  /* 0x00000002040c7824 */ /* 0x000fc600078e0200 */
[----:B------:R-:W-:Y:S02]  /*760f0*/  LEA.HI.X.SX32 R9, R0, R7, 0x2, P6 ;  /* 0x0000000700097211 */ /* 0x000fe400030f16ff */
[----:B------:R-:W-:Y:S01]  /*76100*/  LOP3.LUT R0, R6, 0x1f4, RZ, 0xfc, !PT ;  /* 0x000001f406007812 */ /* 0x000fe200078efcff */
[----:B------:R1:W-:Y:S01]  /*76110*/  @P2 STG.E desc[UR22][R2.64], R57 ;  /* 0x0000003902002986 */ /* 0x0003e2000c101916 */
[----:B---3--:R-:W-:-:S03]  /*76120*/  LEA R10, P6, R12, R5, 0x2 ;  /* 0x000000050c0a7211 */ /* 0x008fc600078c10ff */
[----:B------:R3:W-:Y:S01]  /*76130*/  @P5 STG.E desc[UR22][R8.64], R58 ;  /* 0x0000003a08005986 */ /* 0x0007e2000c101916 */
[----:B----4-:R-:W-:Y:S01]  /*76140*/  ISETP.LT.AND P5, PT, R0, UR4, !P0 ;  /* 0x0000000400007c0c */ /* 0x010fe2000c7a1270 */
[----:B------:R-:W4:Y:S01]  /*76150*/  LDCU UR4, c[0x0][0x39c] ;  /* 0x00007380ff0477ac */ /* 0x000f220008000800 */
[----:B------:R-:W-:Y:S01]  /*76160*/  LEA.HI.X.SX32 R11, R12, R7, 0x2, P6 ;  /* 0x000000070c0b7211 */ /* 0x000fe200030f16ff */
[----:B------:R-:W-:Y:S01]  /*76170*/  IMAD R12, R4, 0x2, R12 ;  /* 0x00000002040c7824 */ /* 0x000fe200078e020c */
[----:B------:R-:W-:-:S03]  /*76180*/  LOP3.LUT R0, R6, 0x1f6, RZ, 0xfc, !PT ;  /* 0x000001f606007812 */ /* 0x000fc600078efcff */
[----:B------:R4:W-:Y:S01]  /*76190*/  @P4 STG.E desc[UR22][R10.64], R59 ;  /* 0x0000003b0a004986 */ /* 0x0009e2000c101916 */
[----:B--2---:R-:W-:Y:S01]  /*761a0*/  ISETP.LT.AND P4, PT, R0, UR5, !P0 ;  /* 0x0000000500007c0c */ /* 0x004fe2000c781270 */
[----:B------:R-:W-:Y:S01]  /*761b0*/  IMAD R0, R4, 0x2, R12 ;  /* 0x0000000204007824 */ /* 0x000fe200078e020c */
[----:B------:R-:W-:Y:S01]  /*761c0*/  LOP3.LUT R13, R6, 0x1f2, RZ, 0xfc, !PT ;  /* 0x000001f2060d7812 */ /* 0x000fe200078efcff */
[----:B------:R-:W2:Y:S01]  /*761d0*/  LDCU UR5, c[0x0][0x39c] ;  /* 0x00007380ff0577ac */ /* 0x000ea20008000800 */
[----:B-1----:R-:W-:Y:S01]  /*761e0*/  LEA R2, P6, R12, R5, 0x2 ;  /* 0x000000050c027211 */ /* 0x002fe200078c10ff */
[----:B------:R-:W-:Y:S01]  /*761f0*/  IMAD R14, R4, 0x2, R0 ;  /* 0x00000002040e7824 */ /* 0x000fe200078e0200 */
[----:B------:R-:W-:Y:S02]  /*76200*/  ISETP.LT.AND P2, PT, R13, UR6, !P0 ;  /* 0x000000060d007c0c */ /* 0x000fe4000c741270 */
[----:B------:R-:W-:Y:S01]  /*76210*/  LEA.HI.X.SX32 R3, R12, R7, 0x2, P6 ;  /* 0x000000070c037211 */ /* 0x000fe200030f16ff */
[----:B------:R-:W-:Y:S01]  /*76220*/  IMAD R16, R4, 0x2, R14 ;  /* 0x0000000204107824 */ /* 0x000fe200078e020e */
[----:B---3--:R-:W-:-:S02]  /*76230*/  LEA R8, P6, R0, R5, 0x2 ;  /* 0x0000000500087211 */ /* 0x008fc400078c10ff */
[----:B------:R-:W-:Y:S01]  /*76240*/  LOP3.LUT R12, R6, 0x1f8, RZ, 0xfc, !PT ;  /* 0x000001f8060c7812 */ /* 0x000fe200078efcff */
[----:B------:R1:W-:Y:S01]  /*76250*/  @P3 STG.E desc[UR22][R2.64], R52 ;  /* 0x0000003402003986 */ /* 0x0003e2000c101916 */
[----:B------:R-:W-:Y:S01]  /*76260*/  LEA.HI.X.SX32 R9, R0, R7, 0x2, P6 ;  /* 0x0000000700097211 */ /* 0x000fe200030f16ff */
[----:B------:R-:W-:Y:S01]  /*76270*/  IMAD R0, R4, 0x2, R16 ;  /* 0x0000000204007824 */ /* 0x000fe200078e0210 */
[----:B----4-:R-:W-:Y:S01]  /*76280*/  ISETP.LT.AND P3, PT, R12, UR4, !P0 ;  /* 0x000000040c007c0c */ /* 0x010fe2000c761270 */
[----:B------:R-:W3:Y:S02]  /*76290*/  LDCU UR4, c[0x0][0x39c] ;  /* 0x00007380ff0477ac */ /* 0x000ee40008000800 */
[----:B------:R-:W-:Y:S01]  /*762a0*/  IMAD R18, R4, 0x2, R0 ;  /* 0x0000000204127824 */ /* 0x000fe200078e0200 */
[----:B------:R4:W-:Y:S01]  /*762b0*/  @P2 STG.E desc[UR22][R8.64], R53 ;  /* 0x0000003508002986 */ /* 0x0009e2000c101916 */
[-C--:B------:R-:W-:Y:S02]  /*762c0*/  LEA R10, P2, R14, R5.reuse, 0x2 ;  /* 0x000000050e0a7211 */ /* 0x080fe400078410ff */
[----:B------:R-:W-:Y:S01]  /*762d0*/  LEA R12, P6, R16, R5, 0x2 ;  /* 0x00000005100c7211 */ /* 0x000fe200078c10ff */
[----:B------:R-:W-:Y:S01]  /*762e0*/  IMAD R20, R4, 0x2, R18 ;  /* 0x0000000204147824 */ /* 0x000fe200078e0212 */
[----:B------:R-:W-:-:S02]  /*762f0*/  LEA.HI.X.SX32 R11, R14, R7, 0x2, P2 ;  /* 0x000000070e0b7211 */ /* 0x000fc400010f16ff */
[----:B------:R-:W-:Y:S01]  /*76300*/  LEA.HI.X.SX32 R13, R16, R7, 0x2, P6 ;  /* 0x00000007100d7211 */ /* 0x000fe200030f16ff */
[----:B------:R-:W-:Y:S01]  /*76310*/  IMAD R4, R4, 0x2, R20 ;  /* 0x0000000204047824 */ /* 0x000fe200078e0214 */
[-C--:B-1----:R-:W-:Y:S02]  /*76320*/  LEA R2, P6, R0, R5.reuse, 0x2 ;  /* 0x0000000500027211 */ /* 0x082fe400078c10ff */
[----:B------:R-:W-:Y:S02]  /*76330*/  LEA R14, P2, R18, R5, 0x2 ;  /* 0x00000005120e7211 */ /* 0x000fe400078410ff */
[C---:B------:R-:W-:Y:S02]  /*76340*/  LOP3.LUT R17, R6.reuse, 0x1fa, RZ, 0xfc, !PT ;  /* 0x000001fa06117812 */ /* 0x040fe400078efcff */
[----:B------:R-:W-:Y:S02]  /*76350*/  LOP3.LUT R6, R6, 0x1fc, RZ, 0xfc, !PT ;  /* 0x000001fc06067812 */ /* 0x000fe400078efcff */
[----:B------:R-:W-:-:S02]  /*76360*/  LEA.HI.X.SX32 R3, R0, R7, 0x2, P6 ;  /* 0x0000000700037211 */ /* 0x000fc400030f16ff */
[----:B------:R-:W-:Y:S02]  /*76370*/  LEA.HI.X.SX32 R15, R18, R7, 0x2, P2 ;  /* 0x00000007120f7211 */ /* 0x000fe400010f16ff */
[----:B----4-:R-:W-:Y:S02]  /*76380*/  LEA R8, P6, R4, R5, 0x2 ;  /* 0x0000000504087211 */ /* 0x010fe400078c10ff */
[----:B--2---:R-:W-:Y:S02]  /*76390*/  ISETP.LT.AND P2, PT, R17, UR5, !P0 ;  /* 0x0000000511007c0c */ /* 0x004fe4000c741270 */
[----:B---3--:R-:W-:Y:S02]  /*763a0*/  ISETP.LT.AND P0, PT, R6, UR4, !P0 ;  /* 0x0000000406007c0c */ /* 0x008fe4000c701270 */
[----:B------:R-:W-:Y:S02]  /*763b0*/  LEA.HI.X.SX32 R9, R4, R7, 0x2, P6 ;  /* 0x0000000704097211 */ /* 0x000fe400030f16ff */
[C---:B------:R-:W-:Y:S01]  /*763c0*/  LEA R4, P6, R20.reuse, R5, 0x2 ;  /* 0x0000000514047211 */ /* 0x040fe200078c10ff */
[----:B------:R1:W-:Y:S03]  /*763d0*/  @P5 STG.E desc[UR22][R10.64], R54 ;  /* 0x000000360a005986 */ /* 0x0003e6000c101916 */
[----:B------:R-:W-:Y:S01]  /*763e0*/  LEA.HI.X.SX32 R5, R20, R7, 0x2, P6 ;  /* 0x0000000714057211 */ /* 0x000fe200030f16ff */
[----:B------:R1:W-:Y:S04]  /*763f0*/  @P4 STG.E desc[UR22][R12.64], R55 ;  /* 0x000000370c004986 */ /* 0x0003e8000c101916 */
[----:B------:R1:W-:Y:S04]  /*76400*/  @P3 STG.E desc[UR22][R2.64], R24 ;  /* 0x0000001802003986 */ /* 0x0003e8000c101916 */
[----:B------:R1:W-:Y:S04]  /*76410*/  @P2 STG.E desc[UR22][R14.64], R25 ;  /* 0x000000190e002986 */ /* 0x0003e8000c101916 */
[----:B------:R1:W-:Y:S04]  /*76420*/  @P0 STG.E desc[UR22][R4.64], R26 ;  /* 0x0000001a04000986 */ /* 0x0003e8000c101916 */
[----:B------:R1:W-:Y:S01]  /*76430*/  @P1 STG.E desc[UR22][R8.64], R27 ;  /* 0x0000001b08001986 */ /* 0x0003e2000c101916 */
[----:B------:R-:W-:Y:S06]  /*76440*/  BAR.SYNC.DEFER_BLOCKING 0x0 ;  /* 0x0000000000007b1d */ /* 0x000fec0000010000 */
[----:B------:R-:W-:Y:S05]  /*76450*/  BRA.U UP0, `(.L_x_13) ;  /* 0x0000000100a07547 */ /* 0x000fea000b800000 */
[----:B------:R-:W2:Y:S01]  /*76460*/  S2UR UR5, SR_CgaCtaId ;  /* 0x00000000000579c3 */ /* 0x000ea20000008800 */
[----:B------:R-:W-:Y:S01]  /*76470*/  NOP ;  /* 0x0000000000007918 */ /* 0x000fe20000000000 */
[----:B------:R-:W-:Y:S01]  /*76480*/  UMOV UR4, 0x50 ;  /* 0x0000005000047882 */ /* 0x000fe20000000000 */
[----:B------:R-:W-:Y:S02]  /*76490*/  IMAD.U32 R0, RZ, RZ, UR10 ;  /* 0x0000000aff007e24 */ /* 0x000fe4000f8e00ff */
[----:B-1----:R-:W-:Y:S02]  /*764a0*/  IMAD.MOV.U32 R3, RZ, RZ, 0xff ;  /* 0x000000ffff037424 */ /* 0x002fe400078e00ff */
[----:B------:R-:W-:Y:S01]  /*764b0*/  IMAD.MOV.U32 R7, RZ, RZ, 0x1 ;  /* 0x00000001ff077424 */ /* 0x000fe200078e00ff */
[----:B------:R-:W-:-:S04]  /*764c0*/  LOP3.LUT R0, R0, 0xffff, RZ, 0xc0, !PT ;  /* 0x0000ffff00007812 */ /* 0x000fc800078ec0ff */
[----:B------:R-:W-:-:S05]  /*764d0*/  SHF.R.U32.HI R0, RZ, 0x5, R0 ;  /* 0x00000005ff007819 */ /* 0x000fca0000011600 */
[----:B------:R-:W-:Y:S01]  /*764e0*/  VIADD R2, R0, 0x10 ;  /* 0x0000001000027836 */ /* 0x000fe20000000000 */
[----:B------:R-:W-:Y:S01]  /*764f0*/  SHF.L.U32 R0, R3, R0, RZ ;  /* 0x0000000003007219 */ /* 0x000fe200000006ff */
[----:B--2---:R-:W-:-:S03]  /*76500*/  ULEA UR6, UR5, UR4, 0x18 ;  /* 0x0000000405067291 */ /* 0x004fc6000f8ec0ff */
[----:B------:R-:W-:-:S04]  /*76510*/  SHF.L.U32 R3, R7, R2, RZ ;  /* 0x0000000207037219 */ /* 0x000fc800000006ff */
[----:B------:R-:W-:Y:S02]  /*76520*/  LOP3.LUT R0, R3, R0, RZ, 0xfc, !PT ;  /* 0x0000000003007212 */ /* 0x000fe400078efcff */
[----:B------:R-:W1:Y:S02]  /*76530*/  LDS R5, [UR6] ;  /* 0x00000006ff057984 */ /* 0x000e640008000800 */
[C---:B------:R-:W-:Y:S02]  /*76540*/  LOP3.LUT R2, R0.reuse, 0xffff, RZ, 0xc0, !PT ;  /* 0x0000ffff00027812 */ /* 0x040fe400078ec0ff */
[----:B-1----:R-:W-:-:S04]  /*76550*/  LOP3.LUT R3, R0, 0xffff, R5, 0x80, !PT ;  /* 0x0000ffff00037812 */ /* 0x002fc800078e8005 */
[----:B------:R-:W-:-:S13]  /*76560*/  ISETP.NE.AND P0, PT, R3, R2, PT ;  /* 0x000000020300720c */ /* 0x000fda0003f05270 */
[----:B------:R-:W-:Y:S05]  /*76570*/  @P0 BRA `(.L_x_14) ;  /* 0x0000000000500947 */ /* 0x000fea0003800000 */
[----:B------:R-:W-:Y:S02]  /*76580*/  SHF.R.U32.HI R5, RZ, 0x10, R5 ;  /* 0x00000010ff057819 */ /* 0x000fe40000011605 */
[----:B------:R-:W-:-:S04]  /*76590*/  SHF.R.U32.HI R2, RZ, 0x10, R0 ;  /* 0x00000010ff027819 */ /* 0x000fc80000011600 */
[----:B------:R-:W-:-:S04]  /*765a0*/  LOP3.LUT R5, R5, R2, RZ, 0xc0, !PT ;  /* 0x0000000205057212 */ /* 0x000fc800078ec0ff */
[----:B------:R-:W-:-:S13]  /*765b0*/  ISETP.NE.AND P0, PT, R5, R2, PT ;  /* 0x000000020500720c */ /* 0x000fda0003f05270 */
[----:B------:R-:W-:Y:S05]  /*765c0*/  @P0 BRA `(.L_x_15) ;  /* 0x0000000000300947 */ /* 0x000fea0003800000 */
[----:B------:R-:W-:Y:S01]  /*765d0*/  R2UR UR4, R0 ;  /* 0x00000000000472ca */ /* 0x000fe200000e0000 */
[----:B------:R-:W-:Y:S01]  /*765e0*/  VOTEU.ANY UR5, UPT, PT ;  /* 0x0000000000057886 */ /* 0x000fe200038e0100 */
[----:B------:R-:W1:Y:S01]  /*765f0*/  S2R R0, SR_LANEID ;  /* 0x0000000000007919 */ /* 0x000e620000000000 */
[----:B------:R-:W-:-:S10]  /*76600*/  UFLO.U32 UR5, UR5 ;  /* 0x00000005000572bd */ /* 0x000fd400080e0000 */
[----:B------:R-:W-:-:S06]  /*76610*/  ULOP3.LUT UR4, URZ, UR4, URZ, 0x33, !UPT ;  /* 0x00000004ff047292 */ /* 0x000fcc000f8e33ff */
[----:B------:R-:W-:-:S04]  /*76620*/  IMAD.U32 R2, RZ, RZ, UR4 ;  /* 0x00000004ff027e24 */ /* 0x000fc8000f8e00ff */
[----:B------:R-:W2:Y:S02]  /*76630*/  REDUX UR7, R2 ;  /* 0x00000000020773c4 */ /* 0x000ea40000000000 */
[----:B------:R3:W-:Y:S01]  /*76640*/  UTCATOMSWS.AND URZ, UR4 ;  /* 0x0000000400ff79e3 */ /* 0x0007e20008000000 */
[----:B-1----:R-:W-:Y:S01]  /*76650*/  ISETP.EQ.U32.AND P0, PT, R0, UR5, PT ;  /* 0x0000000500007c0c */ /* 0x002fe2000bf02070 */
[----:B--2---:R-:W-:-:S12]  /*76660*/  IMAD.U32 R0, RZ, RZ, UR7 ;  /* 0x00000007ff007e24 */ /* 0x004fd8000f8e00ff */
[----:B------:R3:W-:Y:S01]  /*76670*/  @P0 ATOMS.AND RZ, [UR6], R0 ;  /* 0x00000000ffff098c */ /* 0x0007e2000a800006 */
[----:B------:R-:W-:Y:S05]  /*76680*/  BRA `(.L_x_13) ;  /* 0x0000000000147947 */ /* 0x000fea0003800000 */
.L_x_15:
[----:B------:R-:W-:-:S07]  /*76690*/  MOV R2, 0x766b0 ;  /* 0x000766b000027802 */ /* 0x000fce0000000f00 */
[----:B------:R-:W-:Y:S05]  /*766a0*/  CALL.REL.NOINC `($__internal_0_$__cuda_sm10x_tcgen05_guardrail_trap_col_being_dealloced_not_returned_by_alloc) ;  /* 0x00000000002c7944 */ /* 0x000fea0003c00000 */
[----:B------:R-:W-:Y:S05]  /*766b0*/  BRA `(.L_x_13) ;  /* 0x0000000000087947 */ /* 0x000fea0003800000 */
.L_x_14:
[----:B------:R-:W-:-:S07]  /*766c0*/  MOV R2, 0x766e0 ;  /* 0x000766e000027802 */ /* 0x000fce0000000f00 */
[----:B------:R-:W-:Y:S05]  /*766d0*/  CALL.REL.NOINC `($__internal_2_$__cuda_sm10x_tcgen05_guardrail_trap_unallocated_columns_being_dealloced) ;  /* 0x0000000000387944 */ /* 0x000fea0003c00000 */
.L_x_13:
[----:B------:R-:W-:Y:S01]  /*766e0*/  NOP ;  /* 0x0000000000007918 */ /* 0x000fe20000000000 */
[----:B---3--:R-:W-:Y:S05]  /*766f0*/  EXIT ;  /* 0x000000000000794d */ /* 0x008fea0003800000 */
.L_x_9:
[----:B------:R-:W1:Y:S02]  /*76700*/  SYNCS.PHASECHK.TRANS64.TRYWAIT P3, [UR16], R124 ;  /* 0x0000007cff0075a7 */ /* 0x000e640008061110 */
[----:B-1----:R-:W-:Y:S05]  /*76710*/  @!P3 BRA `(.L_x_9) ;  /* 0xfffffffc00f8b947 */ /* 0x002fea000383ffff */
[----:B------:R-:W-:Y:S05]  /*76720*/  BRA `(.L_x_16) ;  /* 0xfffffe2c00907947 */ /* 0x000fea000383ffff */
.L_x_12:
[----:B------:R-:W2:Y:S02]  /*76730*/  SYNCS.PHASECHK.TRANS64.TRYWAIT P0, [UR8], R2 ;  /* 0x00000002ff0075a7 */ /* 0x000ea40008001108 */
[----:B--2---:R-:W-:Y:S05]  /*76740*/  @!P0 BRA `(.L_x_12) ;  /* 0xfffffffc00f88947 */ /* 0x004fea000383ffff */
[----:B------:R-:W-:Y:S05]  /*76750*/  BRA `(.L_x_11) ;  /* 0xffffff6c00087947 */ /* 0x000fea000383ffff */
        .weak           $__internal_0_$__cuda_sm10x_tcgen05_guardrail_trap_col_being_dealloced_not_returned_by_alloc
        .type           $__internal_0_$__cuda_sm10x_tcgen05_guardrail_trap_col_being_dealloced_not_returned_by_alloc,@function
        .size           $__internal_0_$__cuda_sm10x_tcgen05_guardrail_trap_col_being_dealloced_not_returned_by_alloc,($__internal_1_$__cuda_sm10x_tcgen05_guardrail_trap_phase_invalid_during_alloc - $__internal_0_$__cuda_sm10x_tcgen05_guardrail_trap_col_being_dealloced_not_returned_by_alloc)
$__internal_0_$__cuda_sm10x_tcgen05_guardrail_trap_col_being_dealloced_not_returned_by_alloc:
[----:B------:R-:W-:Y:S05]  /*76760*/  BPT.TRAP 0x1 ;  /* 0x000000040000795c */ /* 0x000fea0000300000 */
[----:B------:R-:W-:-:S04]  /*76770*/  IMAD.MOV.U32 R3, RZ, RZ, 0x0 ;  /* 0x00000000ff037424 */ /* 0x000fc800078e00ff */
[----:B------:R-:W-:Y:S05]  /*76780*/  RET.REL.NODEC R2 `(matmul_kernel) ;  /* 0xfffff898021c7950 */ /* 0x000fea0003c3ffff */
        .weak           $__internal_1_$__cuda_sm10x_tcgen05_guardrail_trap_phase_invalid_during_alloc
        .type           $__internal_1_$__cuda_sm10x_tcgen05_guardrail_trap_phase_invalid_during_alloc,@function
        .size           $__internal_1_$__cuda_sm10x_tcgen05_guardrail_trap_phase_invalid_during_alloc,($__internal_2_$__cuda_sm10x_tcgen05_guardrail_trap_unallocated_columns_being_dealloced - $__internal_1_$__cuda_sm10x_tcgen05_guardrail_trap_phase_invalid_during_alloc)
$__internal_1_$__cuda_sm10x_tcgen05_guardrail_trap_phase_invalid_during_alloc:
[----:B------:R-:W-:Y:S05]  /*76790*/  BPT.TRAP 0x1 ;  /* 0x000000040000795c */ /* 0x000fea0000300000 */
[----:B------:R-:W-:-:S04]  /*767a0*/  IMAD.MOV.U32 R3, RZ, RZ, 0x0 ;  /* 0x00000000ff037424 */ /* 0x000fc800078e00ff */
[----:B------:R-:W-:Y:S05]  /*767b0*/  RET.REL.NODEC R2 `(matmul_kernel) ;  /* 0xfffff89802107950 */ /* 0x000fea0003c3ffff */
        .weak           $__internal_2_$__cuda_sm10x_tcgen05_guardrail_trap_unallocated_columns_being_dealloced
        .type           $__internal_2_$__cuda_sm10x_tcgen05_guardrail_trap_unallocated_columns_being_dealloced,@function
        .size           $__internal_2_$__cuda_sm10x_tcgen05_guardrail_trap_unallocated_columns_being_dealloced,(.L_x_20 - $__internal_2_$__cuda_sm10x_tcgen05_guardrail_trap_unallocated_columns_being_dealloced)
$__internal_2_$__cuda_sm10x_tcgen05_guardrail_trap_unallocated_columns_being_dealloced:
[----:B------:R-:W-:Y:S05]  /*767c0*/  BPT.TRAP 0x1 ;  /* 0x000000040000795c */ /* 0x000fea0000300000 */
[----:B------:R-:W-:-:S04]  /*767d0*/  IMAD.MOV.U32 R3, RZ, RZ, 0x0 ;  /* 0x00000000ff037424 */ /* 0x000fc800078e00ff */
[----:B------:R-:W-:Y:S05]  /*767e0*/  RET.REL.NODEC R2 `(matmul_kernel) ;  /* 0xfffff89802047950 */ /* 0x000fea0003c3ffff */
.L_x_17:
[----:B------:R-:W-:-:S00]  /*767f0*/  BRA `(.L_x_17) ;  /* 0xfffffffc00fc7947 */ /* 0x000fc0000383ffff */
[----:B------:R-:W-:-:S00]  /*76800*/  NOP ;  /* 0x0000000000007918 */ /* 0x000fc00000000000 */
[----:B------:R-:W-:-:S00]  /*76810*/  NOP ;  /* 0x0000000000007918 */ /* 0x000fc00000000000 */
[----:B------:R-:W-:-:S00]  /*76820*/  NOP ;  /* 0x0000000000007918 */ /* 0x000fc00000000000 */
[----:B------:R-:W-:-:S00]  /*76830*/  NOP ;  /* 0x0000000000007918 */ /* 0x000fc00000000000 */
[----:B------:R-:W-:-:S00]  /*76840*/  NOP ;  /* 0x0000000000007918 */ /* 0x000fc00000000000 */
[----:B------:R-:W-:-:S00]  /*76850*/  NOP ;  /* 0x0000000000007918 */ /* 0x000fc00000000000 */
[----:B------:R-:W-:-:S00]  /*76860*/  NOP ;  /* 0x0000000000007918 */ /* 0x000fc00000000000 */
[----:B------:R-:W-:-:S00]  /*76870*/  NOP ;  /* 0x0000000000007918 */ /* 0x000fc00000000000 */
.L_x_20:


//--------------------- .nv.shared.matmul_kernel  --------------------------
	.section	.nv.shared.matmul_kernel,"aw",@nobits
	.sectionflags	@""
	.align	16
	.zero		1024


//--------------------- .nv.shared.reserved.0     --------------------------
	.section	.nv.shared.reserved.0,"aw",@nobits
	.align	8
	.weak		__nv_reservedSMEM_offset_0_alias
	.size		__nv_reservedSMEM_offset_0_alias, 0, 64
	.other		__nv_reservedSMEM_offset_0_alias,@"STO_CUDA_RESERVED_SHARED STV_DEFAULT"
__nv_reservedSMEM_offset_0_alias:
	.zero		0
.nv.shared.reserved.0:
	.zero		64
	.weak		__nv_reservedSMEM_allocation_phase
	.type		__nv_reservedSMEM_allocation_phase,@object
	.size		__nv_reservedSMEM_allocation_phase,(.L_0 - __nv_reservedSMEM_allocation_phase)
__nv_reservedSMEM_allocation_phase:
	.zero		1
.L_0:
	.zero		7
	.weak		__nv_reservedSMEM_devtool_atexit_pc
	.type		__nv_reservedSMEM_devtool_atexit_pc,@object
	.size		__nv_reservedSMEM_devtool_atexit_pc,(__nv_reservedSMEM_allocation_mask - __nv_reservedSMEM_devtool_atexit_pc)
__nv_reservedSMEM_devtool_atexit_pc:
	.zero		8
	.weak		__nv_reservedSMEM_allocation_mask
	.type		__nv_reservedSMEM_allocation_mask,@object
	.size		__nv_reservedSMEM_allocation_mask,(.L_2 - __nv_reservedSMEM_allocation_mask)
__nv_reservedSMEM_allocation_mask:
	.zero		4
.L_2:


//--------------------- .nv.constant0.matmul_kernel --------------------------
	.section	.nv.constant0.matmul_kernel,"a",@progbits
	.sectionflags	@""
	.align	4
.nv.constant0.matmul_kernel:
	.zero		976


//--------------------- SYMBOLS --------------------------

	.type		.nv.reservedSmem.offset0,@object
	.size		.nv.reservedSmem.offset0,0x4
	.type		.nv.reservedSmem.cap,@object
	.size		.nv.reservedSmem.cap,0x4
